//
// Generated by NVIDIA NVVM Compiler
//
// Compiler Build ID: CL-36424714
// Cuda compilation tools, release 13.0, V13.0.88
// Based on NVVM 20.0.0
//

.version 9.0
.target sm_100
.address_size 64

	// .globl	default_function_kernel0
// _ZZ24default_function_kernel0E15pad_temp_shared has been demoted
// _ZZ24default_function_kernel0E13kernel_shared has been demoted
.extern .shared .align 16 .b8 shared_input[];

.visible .entry default_function_kernel0(
	.param .u64 .ptr .align 1 default_function_kernel0_param_0,
	.param .u64 .ptr .align 1 default_function_kernel0_param_1,
	.param .u64 .ptr .align 1 default_function_kernel0_param_2
)
{
	.reg .pred 	%p<162>;
	.reg .b16 	%rs<37>;
	.reg .b32 	%r<456>;
	.reg .b32 	%f<873>;
	.reg .b64 	%rd<109>;
	// demoted variable
	.shared .align 4 .b8 _ZZ24default_function_kernel0E15pad_temp_shared[2560];
	// demoted variable
	.shared .align 4 .b8 _ZZ24default_function_kernel0E13kernel_shared[1920];
	ld.param.u64 	%rd26, [default_function_kernel0_param_0];
	ld.param.u64 	%rd27, [default_function_kernel0_param_1];
	cvta.to.global.u64 	%rd108, %rd27;
	cvta.to.global.u64 	%rd2, %rd26;
	mov.u32 	%r39, %ctaid.y;
	mov.u32 	%r1, %tid.z;
	mov.u32 	%r2, %tid.y;
	shl.b32 	%r40, %r2, 3;
	mov.u32 	%r41, %tid.x;
	mad.lo.s32 	%r42, %r41, 6, %r40;
	shr.u32 	%r43, %r42, 4;
	add.s32 	%r44, %r43, %r1;
	mov.u32 	%r45, %ctaid.x;
	mul.lo.s32 	%r3, %r45, 14;
	and.b32  	%r46, %r42, 14;
	mul.lo.s32 	%r47, %r1, 5;
	shl.b32 	%r48, %r2, 5;
	add.s32 	%r49, %r42, %r48;
	shr.u32 	%r50, %r49, 4;
	add.s32 	%r51, %r50, %r47;
	shr.u32 	%r52, %r51, 1;
	mul.lo.s32 	%r4, %r39, 56;
	and.b32  	%r53, %r44, 1;
	setp.eq.b32 	%p6, %r53, 1;
	selp.b32 	%r54, 28, 0, %p6;
	mad.lo.s32 	%r55, %r1, 80, %r49;
	shl.b32 	%r56, %r55, 2;
	mov.u32 	%r57, _ZZ24default_function_kernel0E15pad_temp_shared;
	add.s32 	%r5, %r57, %r56;
	or.b32  	%r58, %r42, 1;
	and.b32  	%r59, %r58, 15;
	add.s32 	%r6, %r59, %r3;
	add.s32 	%r60, %r42, 2;
	shr.u32 	%r61, %r60, 4;
	add.s32 	%r62, %r61, %r1;
	and.b32  	%r63, %r60, 14;
	add.s32 	%r64, %r49, 2;
	shr.u32 	%r65, %r64, 4;
	add.s32 	%r66, %r65, %r47;
	shr.u32 	%r67, %r66, 1;
	and.b32  	%r68, %r62, 1;
	setp.eq.b32 	%p7, %r68, 1;
	selp.b32 	%r69, 28, 0, %p7;
	add.s32 	%r70, %r42, 3;
	shr.u32 	%r71, %r70, 4;
	add.s32 	%r72, %r71, %r1;
	and.b32  	%r73, %r70, 15;
	add.s32 	%r7, %r73, %r3;
	add.s32 	%r74, %r49, 3;
	shr.u32 	%r75, %r74, 4;
	add.s32 	%r76, %r75, %r47;
	shr.u32 	%r77, %r76, 1;
	and.b32  	%r78, %r72, 1;
	setp.eq.b32 	%p8, %r78, 1;
	selp.b32 	%r79, 28, 0, %p8;
	add.s32 	%r80, %r49, 4;
	shr.u32 	%r81, %r80, 4;
	setp.gt.u32 	%p9, %r41, 5;
	add.s32 	%r82, %r42, 4;
	shr.u32 	%r83, %r82, 4;
	add.s32 	%r84, %r83, %r1;
	and.b32  	%r85, %r82, 14;
	add.s32 	%r86, %r81, %r47;
	shr.u32 	%r87, %r86, 1;
	and.b32  	%r88, %r84, 1;
	setp.eq.b32 	%p10, %r88, 1;
	selp.b32 	%r89, 28, 0, %p10;
	add.s32 	%r90, %r49, 5;
	shr.u32 	%r91, %r90, 4;
	add.s32 	%r92, %r42, 5;
	shr.u32 	%r93, %r92, 4;
	add.s32 	%r94, %r93, %r1;
	and.b32  	%r95, %r92, 15;
	add.s32 	%r8, %r95, %r3;
	add.s32 	%r96, %r91, %r47;
	shr.u32 	%r97, %r96, 1;
	and.b32  	%r98, %r94, 1;
	setp.eq.b32 	%p11, %r98, 1;
	selp.b32 	%r99, 28, 0, %p11;
	mul.lo.s32 	%r100, %r2, 10;
	mul.lo.s32 	%r101, %r41, 5;
	cvt.u16.u32 	%rs1, %r101;
	mul.hi.u16 	%rs2, %rs1, 21846;
	cvt.u32.u16 	%r102, %rs2;
	cvt.u16.u32 	%rs3, %r100;
	add.s16 	%rs4, %rs2, %rs3;
	mul.hi.u16 	%rs5, %rs4, 26215;
	shr.u16 	%rs6, %rs5, 3;
	cvt.u32.u16 	%r103, %rs6;
	add.s32 	%r104, %r1, %r103;
	setp.gt.u32 	%p12, %r104, 7;
	mad.lo.s32 	%r105, %r1, 20, %r100;
	add.s32 	%r106, %r105, %r102;
	setp.gt.u32 	%p13, %r106, 159;
	mad.lo.s32 	%r108, %r2, 30, %r101;
	mad.lo.s32 	%r109, %r1, 60, %r108;
	setp.gt.u32 	%p14, %r109, 479;
	setp.gt.u32 	%p15, %r108, 59;
	or.pred  	%p16, %p9, %p15;
	mov.u32 	%r9, %ctaid.z;
	mul.lo.s32 	%r111, %r1, 1440;
	mad.lo.s32 	%r112, %r9, 11520, %r111;
	mul.wide.u16 	%r113, %rs2, 9;
	mul.lo.s16 	%rs7, %rs2, 3;
	sub.s16 	%rs8, %rs1, %rs7;
	cvt.u32.u16 	%r114, %rs8;
	mad.lo.s32 	%r115, %r2, 90, %r112;
	shl.b32 	%r116, %r109, 2;
	mov.u32 	%r117, _ZZ24default_function_kernel0E13kernel_shared;
	add.s32 	%r10, %r117, %r116;
	add.s16 	%rs9, %rs1, 1;
	mul.hi.u16 	%rs10, %rs9, 21846;
	cvt.u32.u16 	%r118, %rs10;
	add.s16 	%rs11, %rs10, %rs3;
	mul.hi.u16 	%rs12, %rs11, 26215;
	shr.u16 	%rs13, %rs12, 3;
	cvt.u32.u16 	%r119, %rs13;
	add.s32 	%r120, %r1, %r119;
	setp.gt.u32 	%p18, %r120, 7;
	add.s32 	%r121, %r105, %r118;
	setp.gt.u32 	%p19, %r121, 159;
	setp.gt.u32 	%p20, %r109, 478;
	setp.gt.u32 	%p21, %r108, 58;
	or.pred  	%p22, %p9, %p21;
	mul.wide.u16 	%r123, %rs10, 9;
	mul.lo.s16 	%rs14, %rs10, 3;
	sub.s16 	%rs15, %rs9, %rs14;
	cvt.u32.u16 	%r124, %rs15;
	add.s16 	%rs16, %rs1, 2;
	mul.hi.u16 	%rs17, %rs16, 21846;
	cvt.u32.u16 	%r125, %rs17;
	add.s16 	%rs18, %rs17, %rs3;
	mul.hi.u16 	%rs19, %rs18, 26215;
	shr.u16 	%rs20, %rs19, 3;
	cvt.u32.u16 	%r126, %rs20;
	add.s32 	%r127, %r1, %r126;
	setp.gt.u32 	%p24, %r127, 7;
	add.s32 	%r128, %r105, %r125;
	setp.gt.u32 	%p25, %r128, 159;
	setp.gt.u32 	%p26, %r109, 477;
	setp.gt.u32 	%p27, %r108, 57;
	or.pred  	%p28, %p9, %p27;
	mul.wide.u16 	%r130, %rs17, 9;
	mul.lo.s16 	%rs21, %rs17, 3;
	sub.s16 	%rs22, %rs16, %rs21;
	cvt.u32.u16 	%r131, %rs22;
	add.s16 	%rs23, %rs4, 1;
	mul.hi.u16 	%rs24, %rs23, 26215;
	shr.u16 	%rs25, %rs24, 3;
	cvt.u32.u16 	%r132, %rs25;
	add.s32 	%r133, %r1, %r132;
	setp.gt.u32 	%p30, %r133, 7;
	setp.gt.u32 	%p31, %r106, 158;
	setp.gt.u32 	%p32, %r109, 476;
	setp.gt.u32 	%p33, %r108, 56;
	or.pred  	%p34, %p9, %p33;
	add.s16 	%rs26, %rs1, 4;
	mul.hi.u16 	%rs27, %rs26, 21846;
	cvt.u32.u16 	%r134, %rs27;
	add.s16 	%rs28, %rs27, %rs3;
	mul.hi.u16 	%rs29, %rs28, 26215;
	shr.u16 	%rs30, %rs29, 3;
	cvt.u32.u16 	%r135, %rs30;
	add.s32 	%r136, %r1, %r135;
	setp.gt.u32 	%p36, %r136, 7;
	add.s32 	%r137, %r105, %r134;
	setp.gt.u32 	%p37, %r137, 159;
	setp.gt.u32 	%p38, %r109, 475;
	setp.gt.u32 	%p39, %r108, 55;
	or.pred  	%p40, %p9, %p39;
	mul.wide.u16 	%r139, %rs27, 9;
	shl.b32 	%r11, %r41, 1;
	or.pred  	%p42, %p12, %p13;
	or.pred  	%p43, %p42, %p14;
	or.pred  	%p1, %p43, %p16;
	or.pred  	%p44, %p18, %p19;
	or.pred  	%p45, %p44, %p20;
	or.pred  	%p2, %p45, %p22;
	or.pred  	%p46, %p24, %p25;
	or.pred  	%p47, %p46, %p26;
	or.pred  	%p3, %p47, %p28;
	or.pred  	%p48, %p30, %p31;
	or.pred  	%p49, %p48, %p32;
	or.pred  	%p4, %p49, %p34;
	or.pred  	%p50, %p36, %p37;
	or.pred  	%p51, %p50, %p38;
	or.pred  	%p5, %p51, %p40;
	add.s32 	%r140, %r115, %r113;
	add.s32 	%r141, %r140, %r114;
	mul.wide.u32 	%rd3, %r141, 4;
	add.s32 	%r142, %r115, %r123;
	add.s32 	%r143, %r142, %r124;
	mul.wide.u32 	%rd4, %r143, 4;
	add.s32 	%r144, %r115, %r130;
	add.s32 	%r145, %r144, %r131;
	mul.wide.u32 	%rd5, %r145, 4;
	add.s32 	%r146, %r115, %r139;
	add.s32 	%r147, %r146, %r124;
	mul.wide.u32 	%rd6, %r147, 4;
	mad.lo.s32 	%r148, %r52, 784, %r4;
	add.s32 	%r149, %r148, %r3;
	add.s32 	%r150, %r149, %r54;
	add.s32 	%r151, %r150, %r46;
	add.s32 	%r454, %r151, -29;
	add.s32 	%r152, %r101, 4;
	mul.hi.u32 	%r153, %r152, 1431655766;
	mul.wide.u32 	%rd28, %r153, 9;
	cvt.u64.u32 	%rd29, %r115;
	add.s64 	%rd30, %rd28, %rd29;
	cvt.u64.u16 	%rd31, %rs15;
	add.s64 	%rd32, %rd30, %rd31;
	shl.b64 	%rd33, %rd32, 2;
	add.s64 	%rd7, %rd33, 12;
	cvt.u16.u32 	%rs31, %r41;
	cvt.u16.u32 	%rs32, %r2;
	shl.b16 	%rs33, %rs32, 3;
	mad.lo.s16 	%rs34, %rs31, 6, %rs33;
	cvt.u32.u16 	%r154, %rs34;
	and.b32  	%r155, %r154, 14;
	add.s32 	%r156, %r149, %r155;
	add.s32 	%r157, %r156, %r54;
	add.s32 	%r453, %r157, -28;
	add.s32 	%r158, %r101, 2;
	mul.hi.u32 	%r159, %r158, 1431655766;
	mul.wide.u32 	%rd34, %r159, 9;
	add.s64 	%rd35, %rd34, %rd29;
	cvt.u64.u16 	%rd36, %rs22;
	add.s64 	%rd37, %rd35, %rd36;
	shl.b64 	%rd38, %rd37, 2;
	add.s64 	%rd8, %rd38, 12;
	mad.lo.s32 	%r160, %r67, 784, %r4;
	add.s32 	%r161, %r160, %r3;
	add.s32 	%r162, %r161, %r63;
	add.s32 	%r163, %r162, %r69;
	add.s32 	%r452, %r163, -29;
	add.s32 	%r164, %r101, 1;
	mul.hi.u32 	%r165, %r164, 1431655766;
	mul.wide.u32 	%rd39, %r165, 9;
	add.s64 	%rd40, %rd39, %rd29;
	add.s64 	%rd41, %rd40, %rd31;
	shl.b64 	%rd42, %rd41, 2;
	add.s64 	%rd9, %rd42, 12;
	add.s16 	%rs35, %rs34, 2;
	cvt.u32.u16 	%r166, %rs35;
	and.b32  	%r167, %r166, 14;
	mad.lo.s32 	%r168, %r77, 784, %r4;
	add.s32 	%r169, %r168, %r3;
	add.s32 	%r170, %r169, %r167;
	add.s32 	%r171, %r170, %r79;
	add.s32 	%r451, %r171, -28;
	mad.lo.s32 	%r172, %r87, 784, %r89;
	add.s32 	%r173, %r172, %r4;
	add.s32 	%r174, %r173, %r3;
	add.s32 	%r447, %r174, %r85;
	add.s32 	%r450, %r447, -29;
	mad.lo.s32 	%r175, %r97, 784, %r99;
	add.s32 	%r176, %r175, %r4;
	add.s32 	%r177, %r176, %r3;
	add.s16 	%rs36, %rs34, 4;
	cvt.u32.u16 	%r178, %rs36;
	and.b32  	%r179, %r178, 14;
	add.s32 	%r448, %r177, %r179;
	add.s32 	%r449, %r448, -28;
	add.s64 	%rd107, %rd2, 112;
	mul.hi.u32 	%r180, %r101, 1431655766;
	mul.wide.u32 	%rd43, %r180, 9;
	add.s64 	%rd44, %rd43, %rd29;
	cvt.u64.u16 	%rd45, %rs8;
	add.s64 	%rd46, %rd44, %rd45;
	shl.b64 	%rd47, %rd46, 2;
	add.s64 	%rd11, %rd47, 36;
	selp.b64 	%rd48, 28, 0, %p8;
	cvt.u64.u32 	%rd49, %r170;
	add.s64 	%rd50, %rd48, %rd49;
	shl.b64 	%rd12, %rd50, 2;
	selp.b64 	%rd51, 28, 0, %p7;
	cvt.u64.u32 	%rd52, %r162;
	add.s64 	%rd53, %rd51, %rd52;
	shl.b64 	%rd54, %rd53, 2;
	add.s64 	%rd13, %rd54, 108;
	selp.b64 	%rd55, 28, 0, %p6;
	cvt.u64.u32 	%rd56, %r156;
	add.s64 	%rd57, %rd55, %rd56;
	shl.b64 	%rd14, %rd57, 2;
	mov.f32 	%f853, 0f00000000;
	mov.b32 	%r455, 0;
	mov.f32 	%f854, %f853;
$L__BB0_1:
	mul.wide.s32 	%rd58, %r454, 4;
	add.s64 	%rd17, %rd2, %rd58;
	bar.sync 	0;
	shl.b32 	%r181, %r2, 3;
	mov.u32 	%r182, %tid.x;
	mad.lo.s32 	%r183, %r182, 6, %r181;
	shr.u32 	%r185, %r183, 4;
	add.s32 	%r186, %r185, %r1;
	and.b32  	%r187, %r186, 1;
	mov.u32 	%r188, %ctaid.y;
	shl.b32 	%r189, %r188, 1;
	or.b32  	%r190, %r187, %r189;
	setp.eq.s32 	%p52, %r190, 0;
	and.b32  	%r191, %r183, 14;
	or.b32  	%r192, %r191, %r3;
	setp.eq.s32 	%p53, %r192, 0;
	or.pred  	%p54, %p52, %p53;
	add.s32 	%r193, %r191, %r3;
	setp.gt.u32 	%p55, %r193, 28;
	or.pred  	%p56, %p54, %p55;
	mov.f32 	%f855, 0f00000000;
	@%p56 bra 	$L__BB0_3;
	ld.global.nc.f32 	%f855, [%rd17];
$L__BB0_3:
	mul.wide.s32 	%rd59, %r453, 4;
	add.s64 	%rd18, %rd2, %rd59;
	st.shared.f32 	[%r5], %f855;
	shl.b32 	%r194, %r2, 3;
	mov.u32 	%r195, %tid.x;
	mad.lo.s32 	%r196, %r195, 6, %r194;
	shr.u32 	%r197, %r196, 4;
	add.s32 	%r198, %r197, %r1;
	and.b32  	%r199, %r198, 1;
	mov.u32 	%r200, %ctaid.y;
	shl.b32 	%r201, %r200, 1;
	or.b32  	%r202, %r199, %r201;
	setp.eq.s32 	%p57, %r202, 0;
	setp.gt.u32 	%p58, %r6, 28;
	or.pred  	%p59, %p57, %p58;
	mov.f32 	%f856, 0f00000000;
	@%p59 bra 	$L__BB0_5;
	ld.global.nc.f32 	%f856, [%rd18];
$L__BB0_5:
	mul.wide.s32 	%rd60, %r452, 4;
	add.s64 	%rd19, %rd2, %rd60;
	st.shared.f32 	[%r5+4], %f856;
	shl.b32 	%r203, %r2, 3;
	mov.u32 	%r204, %tid.x;
	mad.lo.s32 	%r205, %r204, 6, %r203;
	add.s32 	%r207, %r205, 2;
	shr.u32 	%r208, %r207, 4;
	add.s32 	%r209, %r208, %r1;
	and.b32  	%r210, %r209, 1;
	mov.u32 	%r211, %ctaid.y;
	shl.b32 	%r212, %r211, 1;
	or.b32  	%r213, %r210, %r212;
	setp.eq.s32 	%p60, %r213, 0;
	and.b32  	%r214, %r207, 14;
	or.b32  	%r215, %r214, %r3;
	setp.eq.s32 	%p61, %r215, 0;
	or.pred  	%p62, %p60, %p61;
	add.s32 	%r216, %r214, %r3;
	setp.gt.u32 	%p63, %r216, 28;
	or.pred  	%p64, %p62, %p63;
	mov.f32 	%f857, 0f00000000;
	@%p64 bra 	$L__BB0_7;
	ld.global.nc.f32 	%f857, [%rd19];
$L__BB0_7:
	mul.wide.s32 	%rd61, %r451, 4;
	add.s64 	%rd20, %rd2, %rd61;
	st.shared.f32 	[%r5+8], %f857;
	shl.b32 	%r217, %r2, 3;
	mov.u32 	%r218, %tid.x;
	mad.lo.s32 	%r219, %r218, 6, %r217;
	add.s32 	%r220, %r219, 3;
	shr.u32 	%r221, %r220, 4;
	add.s32 	%r222, %r221, %r1;
	and.b32  	%r223, %r222, 1;
	mov.u32 	%r224, %ctaid.y;
	shl.b32 	%r225, %r224, 1;
	or.b32  	%r226, %r223, %r225;
	setp.eq.s32 	%p65, %r226, 0;
	setp.gt.u32 	%p66, %r7, 28;
	or.pred  	%p67, %p65, %p66;
	mov.f32 	%f858, 0f00000000;
	@%p67 bra 	$L__BB0_9;
	ld.global.nc.f32 	%f858, [%rd20];
$L__BB0_9:
	mul.wide.s32 	%rd62, %r450, 4;
	add.s64 	%rd21, %rd2, %rd62;
	st.shared.f32 	[%r5+12], %f858;
	shl.b32 	%r227, %r2, 3;
	mov.u32 	%r228, %tid.x;
	mad.lo.s32 	%r229, %r228, 6, %r227;
	shl.b32 	%r230, %r2, 5;
	add.s32 	%r231, %r229, %r230;
	add.s32 	%r232, %r231, 4;
	shr.u32 	%r233, %r232, 4;
	mad.lo.s32 	%r234, %r1, 5, %r233;
	setp.gt.u32 	%p68, %r234, 39;
	mad.lo.s32 	%r235, %r1, 80, %r231;
	setp.gt.u32 	%p69, %r235, 635;
	or.pred  	%p70, %p68, %p69;
	setp.gt.u32 	%p71, %r228, 5;
	setp.gt.u32 	%p72, %r231, 75;
	or.pred  	%p73, %p71, %p72;
	or.pred  	%p75, %p70, %p73;
	@%p75 bra 	$L__BB0_13;
	shl.b32 	%r237, %r2, 3;
	mov.u32 	%r238, %tid.x;
	mad.lo.s32 	%r239, %r238, 6, %r237;
	add.s32 	%r241, %r239, 4;
	shr.u32 	%r242, %r241, 4;
	add.s32 	%r243, %r242, %r1;
	and.b32  	%r244, %r243, 1;
	mov.u32 	%r245, %ctaid.y;
	shl.b32 	%r246, %r245, 1;
	or.b32  	%r247, %r244, %r246;
	setp.eq.s32 	%p76, %r247, 0;
	and.b32  	%r248, %r241, 14;
	or.b32  	%r249, %r248, %r3;
	setp.eq.s32 	%p77, %r249, 0;
	or.pred  	%p78, %p76, %p77;
	add.s32 	%r250, %r248, %r3;
	setp.gt.u32 	%p79, %r250, 28;
	or.pred  	%p80, %p78, %p79;
	mov.f32 	%f859, 0f00000000;
	@%p80 bra 	$L__BB0_12;
	ld.global.nc.f32 	%f859, [%rd21];
$L__BB0_12:
	st.shared.f32 	[%r5+16], %f859;
$L__BB0_13:
	mul.wide.s32 	%rd63, %r449, 4;
	add.s64 	%rd22, %rd2, %rd63;
	shl.b32 	%r251, %r2, 3;
	mov.u32 	%r252, %tid.x;
	mad.lo.s32 	%r253, %r252, 6, %r251;
	shl.b32 	%r254, %r2, 5;
	add.s32 	%r255, %r253, %r254;
	add.s32 	%r256, %r255, 5;
	shr.u32 	%r257, %r256, 4;
	mad.lo.s32 	%r258, %r1, 5, %r257;
	setp.gt.u32 	%p81, %r258, 39;
	mad.lo.s32 	%r259, %r1, 80, %r255;
	setp.gt.u32 	%p82, %r259, 634;
	or.pred  	%p83, %p81, %p82;
	setp.gt.u32 	%p84, %r252, 5;
	setp.gt.u32 	%p85, %r255, 74;
	or.pred  	%p86, %p84, %p85;
	or.pred  	%p88, %p83, %p86;
	@%p88 bra 	$L__BB0_17;
	shl.b32 	%r261, %r2, 3;
	mov.u32 	%r262, %tid.x;
	mad.lo.s32 	%r263, %r262, 6, %r261;
	add.s32 	%r264, %r263, 5;
	shr.u32 	%r265, %r264, 4;
	add.s32 	%r266, %r265, %r1;
	and.b32  	%r267, %r266, 1;
	mov.u32 	%r268, %ctaid.y;
	shl.b32 	%r269, %r268, 1;
	or.b32  	%r270, %r267, %r269;
	setp.eq.s32 	%p89, %r270, 0;
	setp.gt.u32 	%p90, %r8, 28;
	or.pred  	%p91, %p89, %p90;
	mov.f32 	%f860, 0f00000000;
	@%p91 bra 	$L__BB0_16;
	ld.global.nc.f32 	%f860, [%rd22];
$L__BB0_16:
	st.shared.f32 	[%r5+20], %f860;
$L__BB0_17:
	@%p1 bra 	$L__BB0_19;
	add.s64 	%rd64, %rd108, %rd3;
	ld.global.nc.f32 	%f52, [%rd64];
	st.shared.f32 	[%r10], %f52;
$L__BB0_19:
	@%p2 bra 	$L__BB0_21;
	add.s64 	%rd65, %rd108, %rd4;
	ld.global.nc.f32 	%f53, [%rd65];
	st.shared.f32 	[%r10+4], %f53;
$L__BB0_21:
	@%p3 bra 	$L__BB0_23;
	add.s64 	%rd66, %rd108, %rd5;
	ld.global.nc.f32 	%f54, [%rd66];
	st.shared.f32 	[%r10+8], %f54;
$L__BB0_23:
	@%p4 bra 	$L__BB0_25;
	add.s64 	%rd67, %rd108, %rd11;
	ld.global.nc.f32 	%f55, [%rd67];
	st.shared.f32 	[%r10+12], %f55;
$L__BB0_25:
	@%p5 bra 	$L__BB0_27;
	add.s64 	%rd68, %rd108, %rd6;
	ld.global.nc.f32 	%f56, [%rd68];
	st.shared.f32 	[%r10+16], %f56;
$L__BB0_27:
	bar.sync 	0;
	shl.b32 	%r271, %r2, 4;
	add.s32 	%r272, %r271, %r11;
	shl.b32 	%r273, %r272, 2;
	mov.u32 	%r274, _ZZ24default_function_kernel0E15pad_temp_shared;
	add.s32 	%r275, %r274, %r273;
	ld.shared.f32 	%f58, [%r275];
	ld.shared.f32 	%f59, [%r275+4];
	ld.shared.f32 	%f60, [%r275+8];
	ld.shared.f32 	%f61, [%r275+12];
	ld.shared.f32 	%f62, [%r275+128];
	ld.shared.f32 	%f63, [%r275+132];
	ld.shared.f32 	%f64, [%r275+136];
	ld.shared.f32 	%f65, [%r275+140];
	ld.shared.f32 	%f66, [%r275+256];
	ld.shared.f32 	%f67, [%r275+260];
	ld.shared.f32 	%f68, [%r275+264];
	ld.shared.f32 	%f69, [%r275+268];
	ld.shared.f32 	%f70, [%r275+384];
	ld.shared.f32 	%f71, [%r275+388];
	ld.shared.f32 	%f72, [%r275+392];
	ld.shared.f32 	%f73, [%r275+396];
	mov.u32 	%r276, _ZZ24default_function_kernel0E13kernel_shared;
	mad.lo.s32 	%r277, %r1, 240, %r276;
	ld.shared.f32 	%f74, [%r277];
	ld.shared.f32 	%f75, [%r277+4];
	ld.shared.f32 	%f76, [%r277+8];
	ld.shared.f32 	%f77, [%r277+12];
	ld.shared.f32 	%f78, [%r277+16];
	ld.shared.f32 	%f79, [%r277+20];
	ld.shared.f32 	%f80, [%r277+24];
	ld.shared.f32 	%f81, [%r277+28];
	ld.shared.f32 	%f82, [%r277+32];
	ld.shared.f32 	%f83, [%r277+36];
	ld.shared.f32 	%f84, [%r277+40];
	ld.shared.f32 	%f85, [%r277+44];
	fma.rn.f32 	%f86, %f58, %f74, %f853;
	fma.rn.f32 	%f87, %f59, %f74, %f854;
	fma.rn.f32 	%f88, %f59, %f75, %f86;
	fma.rn.f32 	%f89, %f60, %f75, %f87;
	fma.rn.f32 	%f90, %f60, %f76, %f88;
	fma.rn.f32 	%f91, %f61, %f76, %f89;
	fma.rn.f32 	%f92, %f62, %f77, %f90;
	fma.rn.f32 	%f93, %f63, %f77, %f91;
	fma.rn.f32 	%f94, %f63, %f78, %f92;
	fma.rn.f32 	%f95, %f64, %f78, %f93;
	fma.rn.f32 	%f96, %f64, %f79, %f94;
	fma.rn.f32 	%f97, %f65, %f79, %f95;
	fma.rn.f32 	%f98, %f66, %f80, %f96;
	fma.rn.f32 	%f99, %f67, %f80, %f97;
	fma.rn.f32 	%f100, %f67, %f81, %f98;
	fma.rn.f32 	%f101, %f68, %f81, %f99;
	fma.rn.f32 	%f102, %f68, %f82, %f100;
	fma.rn.f32 	%f103, %f69, %f82, %f101;
	fma.rn.f32 	%f104, %f70, %f83, %f102;
	fma.rn.f32 	%f105, %f71, %f83, %f103;
	fma.rn.f32 	%f106, %f71, %f84, %f104;
	fma.rn.f32 	%f107, %f72, %f84, %f105;
	fma.rn.f32 	%f108, %f72, %f85, %f106;
	fma.rn.f32 	%f109, %f73, %f85, %f107;
	ld.shared.f32 	%f110, [%r275+512];
	ld.shared.f32 	%f111, [%r275+516];
	ld.shared.f32 	%f112, [%r275+520];
	ld.shared.f32 	%f113, [%r275+524];
	ld.shared.f32 	%f114, [%r275+640];
	ld.shared.f32 	%f115, [%r275+644];
	ld.shared.f32 	%f116, [%r275+648];
	ld.shared.f32 	%f117, [%r275+652];
	ld.shared.f32 	%f118, [%r275+768];
	ld.shared.f32 	%f119, [%r275+772];
	ld.shared.f32 	%f120, [%r275+776];
	ld.shared.f32 	%f121, [%r275+780];
	ld.shared.f32 	%f122, [%r275+896];
	ld.shared.f32 	%f123, [%r275+900];
	ld.shared.f32 	%f124, [%r275+904];
	ld.shared.f32 	%f125, [%r275+908];
	ld.shared.f32 	%f126, [%r277+48];
	ld.shared.f32 	%f127, [%r277+52];
	ld.shared.f32 	%f128, [%r277+56];
	ld.shared.f32 	%f129, [%r277+60];
	ld.shared.f32 	%f130, [%r277+64];
	ld.shared.f32 	%f131, [%r277+68];
	ld.shared.f32 	%f132, [%r277+72];
	ld.shared.f32 	%f133, [%r277+76];
	ld.shared.f32 	%f134, [%r277+80];
	ld.shared.f32 	%f135, [%r277+84];
	ld.shared.f32 	%f136, [%r277+88];
	ld.shared.f32 	%f137, [%r277+92];
	fma.rn.f32 	%f138, %f110, %f126, %f108;
	fma.rn.f32 	%f139, %f111, %f126, %f109;
	fma.rn.f32 	%f140, %f111, %f127, %f138;
	fma.rn.f32 	%f141, %f112, %f127, %f139;
	fma.rn.f32 	%f142, %f112, %f128, %f140;
	fma.rn.f32 	%f143, %f113, %f128, %f141;
	fma.rn.f32 	%f144, %f114, %f129, %f142;
	fma.rn.f32 	%f145, %f115, %f129, %f143;
	fma.rn.f32 	%f146, %f115, %f130, %f144;
	fma.rn.f32 	%f147, %f116, %f130, %f145;
	fma.rn.f32 	%f148, %f116, %f131, %f146;
	fma.rn.f32 	%f149, %f117, %f131, %f147;
	fma.rn.f32 	%f150, %f118, %f132, %f148;
	fma.rn.f32 	%f151, %f119, %f132, %f149;
	fma.rn.f32 	%f152, %f119, %f133, %f150;
	fma.rn.f32 	%f153, %f120, %f133, %f151;
	fma.rn.f32 	%f154, %f120, %f134, %f152;
	fma.rn.f32 	%f155, %f121, %f134, %f153;
	fma.rn.f32 	%f156, %f122, %f135, %f154;
	fma.rn.f32 	%f157, %f123, %f135, %f155;
	fma.rn.f32 	%f158, %f123, %f136, %f156;
	fma.rn.f32 	%f159, %f124, %f136, %f157;
	fma.rn.f32 	%f160, %f124, %f137, %f158;
	fma.rn.f32 	%f161, %f125, %f137, %f159;
	ld.shared.f32 	%f162, [%r275+1024];
	ld.shared.f32 	%f163, [%r275+1028];
	ld.shared.f32 	%f164, [%r275+1032];
	ld.shared.f32 	%f165, [%r275+1036];
	ld.shared.f32 	%f166, [%r275+1152];
	ld.shared.f32 	%f167, [%r275+1156];
	ld.shared.f32 	%f168, [%r275+1160];
	ld.shared.f32 	%f169, [%r275+1164];
	ld.shared.f32 	%f170, [%r275+1280];
	ld.shared.f32 	%f171, [%r275+1284];
	ld.shared.f32 	%f172, [%r275+1288];
	ld.shared.f32 	%f173, [%r275+1292];
	ld.shared.f32 	%f174, [%r275+1408];
	ld.shared.f32 	%f175, [%r275+1412];
	ld.shared.f32 	%f176, [%r275+1416];
	ld.shared.f32 	%f177, [%r275+1420];
	ld.shared.f32 	%f178, [%r277+96];
	ld.shared.f32 	%f179, [%r277+100];
	ld.shared.f32 	%f180, [%r277+104];
	ld.shared.f32 	%f181, [%r277+108];
	ld.shared.f32 	%f182, [%r277+112];
	ld.shared.f32 	%f183, [%r277+116];
	ld.shared.f32 	%f184, [%r277+120];
	ld.shared.f32 	%f185, [%r277+124];
	ld.shared.f32 	%f186, [%r277+128];
	ld.shared.f32 	%f187, [%r277+132];
	ld.shared.f32 	%f188, [%r277+136];
	ld.shared.f32 	%f189, [%r277+140];
	fma.rn.f32 	%f190, %f162, %f178, %f160;
	fma.rn.f32 	%f191, %f163, %f178, %f161;
	fma.rn.f32 	%f192, %f163, %f179, %f190;
	fma.rn.f32 	%f193, %f164, %f179, %f191;
	fma.rn.f32 	%f194, %f164, %f180, %f192;
	fma.rn.f32 	%f195, %f165, %f180, %f193;
	fma.rn.f32 	%f196, %f166, %f181, %f194;
	fma.rn.f32 	%f197, %f167, %f181, %f195;
	fma.rn.f32 	%f198, %f167, %f182, %f196;
	fma.rn.f32 	%f199, %f168, %f182, %f197;
	fma.rn.f32 	%f200, %f168, %f183, %f198;
	fma.rn.f32 	%f201, %f169, %f183, %f199;
	fma.rn.f32 	%f202, %f170, %f184, %f200;
	fma.rn.f32 	%f203, %f171, %f184, %f201;
	fma.rn.f32 	%f204, %f171, %f185, %f202;
	fma.rn.f32 	%f205, %f172, %f185, %f203;
	fma.rn.f32 	%f206, %f172, %f186, %f204;
	fma.rn.f32 	%f207, %f173, %f186, %f205;
	fma.rn.f32 	%f208, %f174, %f187, %f206;
	fma.rn.f32 	%f209, %f175, %f187, %f207;
	fma.rn.f32 	%f210, %f175, %f188, %f208;
	fma.rn.f32 	%f211, %f176, %f188, %f209;
	fma.rn.f32 	%f212, %f176, %f189, %f210;
	fma.rn.f32 	%f213, %f177, %f189, %f211;
	ld.shared.f32 	%f214, [%r275+1536];
	ld.shared.f32 	%f215, [%r275+1540];
	ld.shared.f32 	%f216, [%r275+1544];
	ld.shared.f32 	%f217, [%r275+1548];
	ld.shared.f32 	%f218, [%r275+1664];
	ld.shared.f32 	%f219, [%r275+1668];
	ld.shared.f32 	%f220, [%r275+1672];
	ld.shared.f32 	%f221, [%r275+1676];
	ld.shared.f32 	%f222, [%r275+1792];
	ld.shared.f32 	%f223, [%r275+1796];
	ld.shared.f32 	%f224, [%r275+1800];
	ld.shared.f32 	%f225, [%r275+1804];
	ld.shared.f32 	%f226, [%r275+1920];
	ld.shared.f32 	%f227, [%r275+1924];
	ld.shared.f32 	%f228, [%r275+1928];
	ld.shared.f32 	%f229, [%r275+1932];
	ld.shared.f32 	%f230, [%r277+144];
	ld.shared.f32 	%f231, [%r277+148];
	ld.shared.f32 	%f232, [%r277+152];
	ld.shared.f32 	%f233, [%r277+156];
	ld.shared.f32 	%f234, [%r277+160];
	ld.shared.f32 	%f235, [%r277+164];
	ld.shared.f32 	%f236, [%r277+168];
	ld.shared.f32 	%f237, [%r277+172];
	ld.shared.f32 	%f238, [%r277+176];
	ld.shared.f32 	%f239, [%r277+180];
	ld.shared.f32 	%f240, [%r277+184];
	ld.shared.f32 	%f241, [%r277+188];
	fma.rn.f32 	%f242, %f214, %f230, %f212;
	fma.rn.f32 	%f243, %f215, %f230, %f213;
	fma.rn.f32 	%f244, %f215, %f231, %f242;
	fma.rn.f32 	%f245, %f216, %f231, %f243;
	fma.rn.f32 	%f246, %f216, %f232, %f244;
	fma.rn.f32 	%f247, %f217, %f232, %f245;
	fma.rn.f32 	%f248, %f218, %f233, %f246;
	fma.rn.f32 	%f249, %f219, %f233, %f247;
	fma.rn.f32 	%f250, %f219, %f234, %f248;
	fma.rn.f32 	%f251, %f220, %f234, %f249;
	fma.rn.f32 	%f252, %f220, %f235, %f250;
	fma.rn.f32 	%f253, %f221, %f235, %f251;
	fma.rn.f32 	%f254, %f222, %f236, %f252;
	fma.rn.f32 	%f255, %f223, %f236, %f253;
	fma.rn.f32 	%f256, %f223, %f237, %f254;
	fma.rn.f32 	%f257, %f224, %f237, %f255;
	fma.rn.f32 	%f258, %f224, %f238, %f256;
	fma.rn.f32 	%f259, %f225, %f238, %f257;
	fma.rn.f32 	%f260, %f226, %f239, %f258;
	fma.rn.f32 	%f261, %f227, %f239, %f259;
	fma.rn.f32 	%f262, %f227, %f240, %f260;
	fma.rn.f32 	%f263, %f228, %f240, %f261;
	fma.rn.f32 	%f264, %f228, %f241, %f262;
	fma.rn.f32 	%f265, %f229, %f241, %f263;
	ld.shared.f32 	%f266, [%r275+2048];
	ld.shared.f32 	%f267, [%r275+2052];
	ld.shared.f32 	%f268, [%r275+2056];
	ld.shared.f32 	%f269, [%r275+2060];
	ld.shared.f32 	%f270, [%r275+2176];
	ld.shared.f32 	%f271, [%r275+2180];
	ld.shared.f32 	%f272, [%r275+2184];
	ld.shared.f32 	%f273, [%r275+2188];
	ld.shared.f32 	%f274, [%r275+2304];
	ld.shared.f32 	%f275, [%r275+2308];
	ld.shared.f32 	%f276, [%r275+2312];
	ld.shared.f32 	%f277, [%r275+2316];
	ld.shared.f32 	%f278, [%r275+2432];
	ld.shared.f32 	%f279, [%r275+2436];
	ld.shared.f32 	%f280, [%r275+2440];
	ld.shared.f32 	%f281, [%r275+2444];
	ld.shared.f32 	%f282, [%r277+192];
	ld.shared.f32 	%f283, [%r277+196];
	ld.shared.f32 	%f284, [%r277+200];
	ld.shared.f32 	%f285, [%r277+204];
	ld.shared.f32 	%f286, [%r277+208];
	ld.shared.f32 	%f287, [%r277+212];
	ld.shared.f32 	%f288, [%r277+216];
	ld.shared.f32 	%f289, [%r277+220];
	ld.shared.f32 	%f290, [%r277+224];
	ld.shared.f32 	%f291, [%r277+228];
	ld.shared.f32 	%f292, [%r277+232];
	ld.shared.f32 	%f293, [%r277+236];
	fma.rn.f32 	%f294, %f266, %f282, %f264;
	fma.rn.f32 	%f295, %f267, %f282, %f265;
	fma.rn.f32 	%f296, %f267, %f283, %f294;
	fma.rn.f32 	%f297, %f268, %f283, %f295;
	fma.rn.f32 	%f298, %f268, %f284, %f296;
	fma.rn.f32 	%f299, %f269, %f284, %f297;
	fma.rn.f32 	%f300, %f270, %f285, %f298;
	fma.rn.f32 	%f301, %f271, %f285, %f299;
	fma.rn.f32 	%f302, %f271, %f286, %f300;
	fma.rn.f32 	%f303, %f272, %f286, %f301;
	fma.rn.f32 	%f304, %f272, %f287, %f302;
	fma.rn.f32 	%f305, %f273, %f287, %f303;
	fma.rn.f32 	%f306, %f274, %f288, %f304;
	fma.rn.f32 	%f307, %f275, %f288, %f305;
	fma.rn.f32 	%f308, %f275, %f289, %f306;
	fma.rn.f32 	%f309, %f276, %f289, %f307;
	fma.rn.f32 	%f310, %f276, %f290, %f308;
	fma.rn.f32 	%f311, %f277, %f290, %f309;
	fma.rn.f32 	%f312, %f278, %f291, %f310;
	fma.rn.f32 	%f313, %f279, %f291, %f311;
	fma.rn.f32 	%f314, %f279, %f292, %f312;
	fma.rn.f32 	%f315, %f280, %f292, %f313;
	fma.rn.f32 	%f15, %f280, %f293, %f314;
	fma.rn.f32 	%f16, %f281, %f293, %f315;
	bar.sync 	0;
	shl.b32 	%r278, %r2, 3;
	mov.u32 	%r279, %tid.x;
	mad.lo.s32 	%r280, %r279, 6, %r278;
	and.b32  	%r282, %r280, 14;
	or.b32  	%r283, %r282, %r3;
	setp.eq.s32 	%p92, %r283, 0;
	add.s32 	%r284, %r282, %r3;
	setp.gt.u32 	%p93, %r284, 28;
	or.pred  	%p94, %p92, %p93;
	mov.f32 	%f861, 0f00000000;
	@%p94 bra 	$L__BB0_29;
	mul.wide.s32 	%rd69, %r454, 4;
	add.s64 	%rd70, %rd2, %rd69;
	ld.global.nc.f32 	%f861, [%rd70+112];
$L__BB0_29:
	setp.gt.u32 	%p95, %r6, 28;
	st.shared.f32 	[%r5], %f861;
	mov.f32 	%f862, 0f00000000;
	@%p95 bra 	$L__BB0_31;
	mul.wide.s32 	%rd71, %r453, 4;
	add.s64 	%rd72, %rd2, %rd71;
	ld.global.nc.f32 	%f862, [%rd72+112];
$L__BB0_31:
	st.shared.f32 	[%r5+4], %f862;
	shl.b32 	%r285, %r2, 3;
	mov.u32 	%r286, %tid.x;
	mad.lo.s32 	%r287, %r286, 6, %r285;
	add.s32 	%r289, %r287, 2;
	and.b32  	%r290, %r289, 14;
	or.b32  	%r291, %r290, %r3;
	setp.eq.s32 	%p96, %r291, 0;
	add.s32 	%r292, %r290, %r3;
	setp.gt.u32 	%p97, %r292, 28;
	or.pred  	%p98, %p96, %p97;
	mov.f32 	%f863, 0f00000000;
	@%p98 bra 	$L__BB0_33;
	mul.wide.s32 	%rd73, %r452, 4;
	add.s64 	%rd74, %rd2, %rd73;
	ld.global.nc.f32 	%f863, [%rd74+112];
$L__BB0_33:
	setp.gt.u32 	%p99, %r7, 28;
	st.shared.f32 	[%r5+8], %f863;
	mov.f32 	%f864, 0f00000000;
	@%p99 bra 	$L__BB0_35;
	mul.wide.s32 	%rd75, %r451, 4;
	add.s64 	%rd76, %rd2, %rd75;
	ld.global.nc.f32 	%f864, [%rd76+112];
$L__BB0_35:
	st.shared.f32 	[%r5+12], %f864;
	shl.b32 	%r293, %r2, 3;
	mov.u32 	%r294, %tid.x;
	mad.lo.s32 	%r295, %r294, 6, %r293;
	shl.b32 	%r296, %r2, 5;
	add.s32 	%r297, %r295, %r296;
	add.s32 	%r298, %r297, 4;
	shr.u32 	%r299, %r298, 4;
	mad.lo.s32 	%r300, %r1, 5, %r299;
	setp.gt.u32 	%p100, %r300, 39;
	mad.lo.s32 	%r301, %r1, 80, %r297;
	setp.gt.u32 	%p101, %r301, 635;
	or.pred  	%p102, %p100, %p101;
	setp.gt.u32 	%p103, %r294, 5;
	setp.gt.u32 	%p104, %r297, 75;
	or.pred  	%p105, %p103, %p104;
	or.pred  	%p107, %p102, %p105;
	@%p107 bra 	$L__BB0_39;
	shl.b32 	%r303, %r2, 3;
	mov.u32 	%r304, %tid.x;
	mad.lo.s32 	%r305, %r304, 6, %r303;
	add.s32 	%r307, %r305, 4;
	and.b32  	%r308, %r307, 14;
	or.b32  	%r309, %r308, %r3;
	setp.eq.s32 	%p108, %r309, 0;
	add.s32 	%r310, %r308, %r3;
	setp.gt.u32 	%p109, %r310, 28;
	mov.f32 	%f865, 0f00000000;
	or.pred  	%p110, %p108, %p109;
	@%p110 bra 	$L__BB0_38;
	mul.wide.s32 	%rd77, %r450, 4;
	add.s64 	%rd78, %rd2, %rd77;
	ld.global.nc.f32 	%f865, [%rd78+112];
$L__BB0_38:
	st.shared.f32 	[%r5+16], %f865;
$L__BB0_39:
	shl.b32 	%r311, %r2, 3;
	mov.u32 	%r312, %tid.x;
	mad.lo.s32 	%r313, %r312, 6, %r311;
	shl.b32 	%r314, %r2, 5;
	add.s32 	%r315, %r313, %r314;
	add.s32 	%r316, %r315, 5;
	shr.u32 	%r317, %r316, 4;
	mad.lo.s32 	%r318, %r1, 5, %r317;
	setp.gt.u32 	%p111, %r318, 39;
	mad.lo.s32 	%r319, %r1, 80, %r315;
	setp.gt.u32 	%p112, %r319, 634;
	or.pred  	%p113, %p111, %p112;
	setp.gt.u32 	%p114, %r312, 5;
	setp.gt.u32 	%p115, %r315, 74;
	or.pred  	%p116, %p114, %p115;
	or.pred  	%p118, %p113, %p116;
	@%p118 bra 	$L__BB0_43;
	setp.gt.u32 	%p119, %r8, 28;
	mov.f32 	%f866, 0f00000000;
	@%p119 bra 	$L__BB0_42;
	mul.wide.s32 	%rd79, %r449, 4;
	add.s64 	%rd80, %rd2, %rd79;
	ld.global.nc.f32 	%f866, [%rd80+112];
$L__BB0_42:
	st.shared.f32 	[%r5+20], %f866;
$L__BB0_43:
	@%p1 bra 	$L__BB0_45;
	add.s64 	%rd81, %rd108, %rd11;
	ld.global.nc.f32 	%f321, [%rd81+-24];
	st.shared.f32 	[%r10], %f321;
$L__BB0_45:
	@%p2 bra 	$L__BB0_47;
	add.s64 	%rd82, %rd108, %rd9;
	ld.global.nc.f32 	%f322, [%rd82];
	st.shared.f32 	[%r10+4], %f322;
$L__BB0_47:
	@%p3 bra 	$L__BB0_49;
	add.s64 	%rd83, %rd108, %rd8;
	ld.global.nc.f32 	%f323, [%rd83];
	st.shared.f32 	[%r10+8], %f323;
$L__BB0_49:
	@%p4 bra 	$L__BB0_51;
	add.s64 	%rd84, %rd108, %rd11;
	ld.global.nc.f32 	%f324, [%rd84+12];
	st.shared.f32 	[%r10+12], %f324;
$L__BB0_51:
	@%p5 bra 	$L__BB0_53;
	add.s64 	%rd85, %rd108, %rd7;
	ld.global.nc.f32 	%f325, [%rd85];
	st.shared.f32 	[%r10+16], %f325;
$L__BB0_53:
	bar.sync 	0;
	shl.b32 	%r321, %r2, 4;
	add.s32 	%r322, %r321, %r11;
	shl.b32 	%r323, %r322, 2;
	mov.u32 	%r324, _ZZ24default_function_kernel0E15pad_temp_shared;
	add.s32 	%r325, %r324, %r323;
	ld.shared.f32 	%f327, [%r325];
	ld.shared.f32 	%f328, [%r325+4];
	ld.shared.f32 	%f329, [%r325+8];
	ld.shared.f32 	%f330, [%r325+12];
	ld.shared.f32 	%f331, [%r325+128];
	ld.shared.f32 	%f332, [%r325+132];
	ld.shared.f32 	%f333, [%r325+136];
	ld.shared.f32 	%f334, [%r325+140];
	ld.shared.f32 	%f335, [%r325+256];
	ld.shared.f32 	%f336, [%r325+260];
	ld.shared.f32 	%f337, [%r325+264];
	ld.shared.f32 	%f338, [%r325+268];
	ld.shared.f32 	%f339, [%r325+384];
	ld.shared.f32 	%f340, [%r325+388];
	ld.shared.f32 	%f341, [%r325+392];
	ld.shared.f32 	%f342, [%r325+396];
	mov.u32 	%r326, _ZZ24default_function_kernel0E13kernel_shared;
	mad.lo.s32 	%r327, %r1, 240, %r326;
	ld.shared.f32 	%f343, [%r327];
	ld.shared.f32 	%f344, [%r327+4];
	ld.shared.f32 	%f345, [%r327+8];
	ld.shared.f32 	%f346, [%r327+12];
	ld.shared.f32 	%f347, [%r327+16];
	ld.shared.f32 	%f348, [%r327+20];
	ld.shared.f32 	%f349, [%r327+24];
	ld.shared.f32 	%f350, [%r327+28];
	ld.shared.f32 	%f351, [%r327+32];
	ld.shared.f32 	%f352, [%r327+36];
	ld.shared.f32 	%f353, [%r327+40];
	ld.shared.f32 	%f354, [%r327+44];
	fma.rn.f32 	%f355, %f327, %f343, %f15;
	fma.rn.f32 	%f356, %f328, %f343, %f16;
	fma.rn.f32 	%f357, %f328, %f344, %f355;
	fma.rn.f32 	%f358, %f329, %f344, %f356;
	fma.rn.f32 	%f359, %f329, %f345, %f357;
	fma.rn.f32 	%f360, %f330, %f345, %f358;
	fma.rn.f32 	%f361, %f331, %f346, %f359;
	fma.rn.f32 	%f362, %f332, %f346, %f360;
	fma.rn.f32 	%f363, %f332, %f347, %f361;
	fma.rn.f32 	%f364, %f333, %f347, %f362;
	fma.rn.f32 	%f365, %f333, %f348, %f363;
	fma.rn.f32 	%f366, %f334, %f348, %f364;
	fma.rn.f32 	%f367, %f335, %f349, %f365;
	fma.rn.f32 	%f368, %f336, %f349, %f366;
	fma.rn.f32 	%f369, %f336, %f350, %f367;
	fma.rn.f32 	%f370, %f337, %f350, %f368;
	fma.rn.f32 	%f371, %f337, %f351, %f369;
	fma.rn.f32 	%f372, %f338, %f351, %f370;
	fma.rn.f32 	%f373, %f339, %f352, %f371;
	fma.rn.f32 	%f374, %f340, %f352, %f372;
	fma.rn.f32 	%f375, %f340, %f353, %f373;
	fma.rn.f32 	%f376, %f341, %f353, %f374;
	fma.rn.f32 	%f377, %f341, %f354, %f375;
	fma.rn.f32 	%f378, %f342, %f354, %f376;
	ld.shared.f32 	%f379, [%r325+512];
	ld.shared.f32 	%f380, [%r325+516];
	ld.shared.f32 	%f381, [%r325+520];
	ld.shared.f32 	%f382, [%r325+524];
	ld.shared.f32 	%f383, [%r325+640];
	ld.shared.f32 	%f384, [%r325+644];
	ld.shared.f32 	%f385, [%r325+648];
	ld.shared.f32 	%f386, [%r325+652];
	ld.shared.f32 	%f387, [%r325+768];
	ld.shared.f32 	%f388, [%r325+772];
	ld.shared.f32 	%f389, [%r325+776];
	ld.shared.f32 	%f390, [%r325+780];
	ld.shared.f32 	%f391, [%r325+896];
	ld.shared.f32 	%f392, [%r325+900];
	ld.shared.f32 	%f393, [%r325+904];
	ld.shared.f32 	%f394, [%r325+908];
	ld.shared.f32 	%f395, [%r327+48];
	ld.shared.f32 	%f396, [%r327+52];
	ld.shared.f32 	%f397, [%r327+56];
	ld.shared.f32 	%f398, [%r327+60];
	ld.shared.f32 	%f399, [%r327+64];
	ld.shared.f32 	%f400, [%r327+68];
	ld.shared.f32 	%f401, [%r327+72];
	ld.shared.f32 	%f402, [%r327+76];
	ld.shared.f32 	%f403, [%r327+80];
	ld.shared.f32 	%f404, [%r327+84];
	ld.shared.f32 	%f405, [%r327+88];
	ld.shared.f32 	%f406, [%r327+92];
	fma.rn.f32 	%f407, %f379, %f395, %f377;
	fma.rn.f32 	%f408, %f380, %f395, %f378;
	fma.rn.f32 	%f409, %f380, %f396, %f407;
	fma.rn.f32 	%f410, %f381, %f396, %f408;
	fma.rn.f32 	%f411, %f381, %f397, %f409;
	fma.rn.f32 	%f412, %f382, %f397, %f410;
	fma.rn.f32 	%f413, %f383, %f398, %f411;
	fma.rn.f32 	%f414, %f384, %f398, %f412;
	fma.rn.f32 	%f415, %f384, %f399, %f413;
	fma.rn.f32 	%f416, %f385, %f399, %f414;
	fma.rn.f32 	%f417, %f385, %f400, %f415;
	fma.rn.f32 	%f418, %f386, %f400, %f416;
	fma.rn.f32 	%f419, %f387, %f401, %f417;
	fma.rn.f32 	%f420, %f388, %f401, %f418;
	fma.rn.f32 	%f421, %f388, %f402, %f419;
	fma.rn.f32 	%f422, %f389, %f402, %f420;
	fma.rn.f32 	%f423, %f389, %f403, %f421;
	fma.rn.f32 	%f424, %f390, %f403, %f422;
	fma.rn.f32 	%f425, %f391, %f404, %f423;
	fma.rn.f32 	%f426, %f392, %f404, %f424;
	fma.rn.f32 	%f427, %f392, %f405, %f425;
	fma.rn.f32 	%f428, %f393, %f405, %f426;
	fma.rn.f32 	%f429, %f393, %f406, %f427;
	fma.rn.f32 	%f430, %f394, %f406, %f428;
	ld.shared.f32 	%f431, [%r325+1024];
	ld.shared.f32 	%f432, [%r325+1028];
	ld.shared.f32 	%f433, [%r325+1032];
	ld.shared.f32 	%f434, [%r325+1036];
	ld.shared.f32 	%f435, [%r325+1152];
	ld.shared.f32 	%f436, [%r325+1156];
	ld.shared.f32 	%f437, [%r325+1160];
	ld.shared.f32 	%f438, [%r325+1164];
	ld.shared.f32 	%f439, [%r325+1280];
	ld.shared.f32 	%f440, [%r325+1284];
	ld.shared.f32 	%f441, [%r325+1288];
	ld.shared.f32 	%f442, [%r325+1292];
	ld.shared.f32 	%f443, [%r325+1408];
	ld.shared.f32 	%f444, [%r325+1412];
	ld.shared.f32 	%f445, [%r325+1416];
	ld.shared.f32 	%f446, [%r325+1420];
	ld.shared.f32 	%f447, [%r327+96];
	ld.shared.f32 	%f448, [%r327+100];
	ld.shared.f32 	%f449, [%r327+104];
	ld.shared.f32 	%f450, [%r327+108];
	ld.shared.f32 	%f451, [%r327+112];
	ld.shared.f32 	%f452, [%r327+116];
	ld.shared.f32 	%f453, [%r327+120];
	ld.shared.f32 	%f454, [%r327+124];
	ld.shared.f32 	%f455, [%r327+128];
	ld.shared.f32 	%f456, [%r327+132];
	ld.shared.f32 	%f457, [%r327+136];
	ld.shared.f32 	%f458, [%r327+140];
	fma.rn.f32 	%f459, %f431, %f447, %f429;
	fma.rn.f32 	%f460, %f432, %f447, %f430;
	fma.rn.f32 	%f461, %f432, %f448, %f459;
	fma.rn.f32 	%f462, %f433, %f448, %f460;
	fma.rn.f32 	%f463, %f433, %f449, %f461;
	fma.rn.f32 	%f464, %f434, %f449, %f462;
	fma.rn.f32 	%f465, %f435, %f450, %f463;
	fma.rn.f32 	%f466, %f436, %f450, %f464;
	fma.rn.f32 	%f467, %f436, %f451, %f465;
	fma.rn.f32 	%f468, %f437, %f451, %f466;
	fma.rn.f32 	%f469, %f437, %f452, %f467;
	fma.rn.f32 	%f470, %f438, %f452, %f468;
	fma.rn.f32 	%f471, %f439, %f453, %f469;
	fma.rn.f32 	%f472, %f440, %f453, %f470;
	fma.rn.f32 	%f473, %f440, %f454, %f471;
	fma.rn.f32 	%f474, %f441, %f454, %f472;
	fma.rn.f32 	%f475, %f441, %f455, %f473;
	fma.rn.f32 	%f476, %f442, %f455, %f474;
	fma.rn.f32 	%f477, %f443, %f456, %f475;
	fma.rn.f32 	%f478, %f444, %f456, %f476;
	fma.rn.f32 	%f479, %f444, %f457, %f477;
	fma.rn.f32 	%f480, %f445, %f457, %f478;
	fma.rn.f32 	%f481, %f445, %f458, %f479;
	fma.rn.f32 	%f482, %f446, %f458, %f480;
	ld.shared.f32 	%f483, [%r325+1536];
	ld.shared.f32 	%f484, [%r325+1540];
	ld.shared.f32 	%f485, [%r325+1544];
	ld.shared.f32 	%f486, [%r325+1548];
	ld.shared.f32 	%f487, [%r325+1664];
	ld.shared.f32 	%f488, [%r325+1668];
	ld.shared.f32 	%f489, [%r325+1672];
	ld.shared.f32 	%f490, [%r325+1676];
	ld.shared.f32 	%f491, [%r325+1792];
	ld.shared.f32 	%f492, [%r325+1796];
	ld.shared.f32 	%f493, [%r325+1800];
	ld.shared.f32 	%f494, [%r325+1804];
	ld.shared.f32 	%f495, [%r325+1920];
	ld.shared.f32 	%f496, [%r325+1924];
	ld.shared.f32 	%f497, [%r325+1928];
	ld.shared.f32 	%f498, [%r325+1932];
	ld.shared.f32 	%f499, [%r327+144];
	ld.shared.f32 	%f500, [%r327+148];
	ld.shared.f32 	%f501, [%r327+152];
	ld.shared.f32 	%f502, [%r327+156];
	ld.shared.f32 	%f503, [%r327+160];
	ld.shared.f32 	%f504, [%r327+164];
	ld.shared.f32 	%f505, [%r327+168];
	ld.shared.f32 	%f506, [%r327+172];
	ld.shared.f32 	%f507, [%r327+176];
	ld.shared.f32 	%f508, [%r327+180];
	ld.shared.f32 	%f509, [%r327+184];
	ld.shared.f32 	%f510, [%r327+188];
	fma.rn.f32 	%f511, %f483, %f499, %f481;
	fma.rn.f32 	%f512, %f484, %f499, %f482;
	fma.rn.f32 	%f513, %f484, %f500, %f511;
	fma.rn.f32 	%f514, %f485, %f500, %f512;
	fma.rn.f32 	%f515, %f485, %f501, %f513;
	fma.rn.f32 	%f516, %f486, %f501, %f514;
	fma.rn.f32 	%f517, %f487, %f502, %f515;
	fma.rn.f32 	%f518, %f488, %f502, %f516;
	fma.rn.f32 	%f519, %f488, %f503, %f517;
	fma.rn.f32 	%f520, %f489, %f503, %f518;
	fma.rn.f32 	%f521, %f489, %f504, %f519;
	fma.rn.f32 	%f522, %f490, %f504, %f520;
	fma.rn.f32 	%f523, %f491, %f505, %f521;
	fma.rn.f32 	%f524, %f492, %f505, %f522;
	fma.rn.f32 	%f525, %f492, %f506, %f523;
	fma.rn.f32 	%f526, %f493, %f506, %f524;
	fma.rn.f32 	%f527, %f493, %f507, %f525;
	fma.rn.f32 	%f528, %f494, %f507, %f526;
	fma.rn.f32 	%f529, %f495, %f508, %f527;
	fma.rn.f32 	%f530, %f496, %f508, %f528;
	fma.rn.f32 	%f531, %f496, %f509, %f529;
	fma.rn.f32 	%f532, %f497, %f509, %f530;
	fma.rn.f32 	%f533, %f497, %f510, %f531;
	fma.rn.f32 	%f534, %f498, %f510, %f532;
	ld.shared.f32 	%f535, [%r325+2048];
	ld.shared.f32 	%f536, [%r325+2052];
	ld.shared.f32 	%f537, [%r325+2056];
	ld.shared.f32 	%f538, [%r325+2060];
	ld.shared.f32 	%f539, [%r325+2176];
	ld.shared.f32 	%f540, [%r325+2180];
	ld.shared.f32 	%f541, [%r325+2184];
	ld.shared.f32 	%f542, [%r325+2188];
	ld.shared.f32 	%f543, [%r325+2304];
	ld.shared.f32 	%f544, [%r325+2308];
	ld.shared.f32 	%f545, [%r325+2312];
	ld.shared.f32 	%f546, [%r325+2316];
	ld.shared.f32 	%f547, [%r325+2432];
	ld.shared.f32 	%f548, [%r325+2436];
	ld.shared.f32 	%f549, [%r325+2440];
	ld.shared.f32 	%f550, [%r325+2444];
	ld.shared.f32 	%f551, [%r327+192];
	ld.shared.f32 	%f552, [%r327+196];
	ld.shared.f32 	%f553, [%r327+200];
	ld.shared.f32 	%f554, [%r327+204];
	ld.shared.f32 	%f555, [%r327+208];
	ld.shared.f32 	%f556, [%r327+212];
	ld.shared.f32 	%f557, [%r327+216];
	ld.shared.f32 	%f558, [%r327+220];
	ld.shared.f32 	%f559, [%r327+224];
	ld.shared.f32 	%f560, [%r327+228];
	ld.shared.f32 	%f561, [%r327+232];
	ld.shared.f32 	%f562, [%r327+236];
	fma.rn.f32 	%f563, %f535, %f551, %f533;
	fma.rn.f32 	%f564, %f536, %f551, %f534;
	fma.rn.f32 	%f565, %f536, %f552, %f563;
	fma.rn.f32 	%f566, %f537, %f552, %f564;
	fma.rn.f32 	%f567, %f537, %f553, %f565;
	fma.rn.f32 	%f568, %f538, %f553, %f566;
	fma.rn.f32 	%f569, %f539, %f554, %f567;
	fma.rn.f32 	%f570, %f540, %f554, %f568;
	fma.rn.f32 	%f571, %f540, %f555, %f569;
	fma.rn.f32 	%f572, %f541, %f555, %f570;
	fma.rn.f32 	%f573, %f541, %f556, %f571;
	fma.rn.f32 	%f574, %f542, %f556, %f572;
	fma.rn.f32 	%f575, %f543, %f557, %f573;
	fma.rn.f32 	%f576, %f544, %f557, %f574;
	fma.rn.f32 	%f577, %f544, %f558, %f575;
	fma.rn.f32 	%f578, %f545, %f558, %f576;
	fma.rn.f32 	%f579, %f545, %f559, %f577;
	fma.rn.f32 	%f580, %f546, %f559, %f578;
	fma.rn.f32 	%f581, %f547, %f560, %f579;
	fma.rn.f32 	%f582, %f548, %f560, %f580;
	fma.rn.f32 	%f583, %f548, %f561, %f581;
	fma.rn.f32 	%f584, %f549, %f561, %f582;
	fma.rn.f32 	%f29, %f549, %f562, %f583;
	fma.rn.f32 	%f30, %f550, %f562, %f584;
	bar.sync 	0;
	shl.b32 	%r328, %r2, 3;
	mov.u32 	%r329, %tid.x;
	mad.lo.s32 	%r330, %r329, 6, %r328;
	and.b32  	%r332, %r330, 14;
	or.b32  	%r333, %r332, %r3;
	setp.eq.s32 	%p120, %r333, 0;
	mov.u32 	%r334, %ctaid.y;
	shl.b32 	%r335, %r334, 1;
	shr.u32 	%r336, %r330, 4;
	add.s32 	%r337, %r336, %r1;
	and.b32  	%r338, %r337, 1;
	or.b32  	%r339, %r335, %r338;
	setp.gt.u32 	%p121, %r339, 26;
	add.s32 	%r340, %r332, %r3;
	setp.gt.u32 	%p122, %r340, 28;
	or.pred  	%p123, %p121, %p122;
	or.pred  	%p124, %p123, %p120;
	mov.f32 	%f867, 0f00000000;
	@%p124 bra 	$L__BB0_55;
	setp.eq.b32 	%p125, %r338, 1;
	selp.b64 	%rd86, 28, 0, %p125;
	shl.b32 	%r347, %r2, 5;
	add.s32 	%r348, %r330, %r347;
	shr.u32 	%r349, %r348, 4;
	mad.lo.s32 	%r350, %r1, 5, %r349;
	shr.u32 	%r351, %r350, 1;
	mad.lo.s32 	%r352, %r351, 784, %r4;
	add.s32 	%r353, %r352, %r3;
	add.s32 	%r355, %r353, %r332;
	cvt.u64.u32 	%rd87, %r355;
	add.s64 	%rd88, %rd86, %rd87;
	shl.b64 	%rd89, %rd88, 2;
	add.s64 	%rd90, %rd89, %rd107;
	ld.global.nc.f32 	%f867, [%rd90+-4];
$L__BB0_55:
	st.shared.f32 	[%r5], %f867;
	setp.gt.u32 	%p126, %r6, 28;
	mov.u32 	%r356, %ctaid.y;
	shl.b32 	%r357, %r356, 1;
	shl.b32 	%r358, %r2, 3;
	mov.u32 	%r359, %tid.x;
	mad.lo.s32 	%r360, %r359, 6, %r358;
	shr.u32 	%r361, %r360, 4;
	add.s32 	%r362, %r361, %r1;
	and.b32  	%r363, %r362, 1;
	or.b32  	%r364, %r357, %r363;
	setp.gt.u32 	%p127, %r364, 26;
	or.pred  	%p128, %p126, %p127;
	mov.f32 	%f868, 0f00000000;
	@%p128 bra 	$L__BB0_57;
	add.s64 	%rd91, %rd107, %rd14;
	ld.global.nc.f32 	%f868, [%rd91];
$L__BB0_57:
	st.shared.f32 	[%r5+4], %f868;
	shl.b32 	%r365, %r2, 3;
	mov.u32 	%r366, %tid.x;
	mad.lo.s32 	%r367, %r366, 6, %r365;
	add.s32 	%r369, %r367, 2;
	and.b32  	%r370, %r369, 14;
	or.b32  	%r371, %r370, %r3;
	setp.eq.s32 	%p129, %r371, 0;
	mov.u32 	%r372, %ctaid.y;
	shl.b32 	%r373, %r372, 1;
	shr.u32 	%r374, %r369, 4;
	add.s32 	%r375, %r374, %r1;
	and.b32  	%r376, %r375, 1;
	or.b32  	%r377, %r373, %r376;
	setp.gt.u32 	%p130, %r377, 26;
	add.s32 	%r378, %r370, %r3;
	setp.gt.u32 	%p131, %r378, 28;
	or.pred  	%p132, %p130, %p131;
	or.pred  	%p133, %p132, %p129;
	mov.f32 	%f869, 0f00000000;
	@%p133 bra 	$L__BB0_59;
	add.s64 	%rd92, %rd107, %rd13;
	ld.global.nc.f32 	%f869, [%rd92+-112];
$L__BB0_59:
	st.shared.f32 	[%r5+8], %f869;
	setp.gt.u32 	%p134, %r7, 28;
	mov.u32 	%r379, %ctaid.y;
	shl.b32 	%r380, %r379, 1;
	shl.b32 	%r381, %r2, 3;
	mov.u32 	%r382, %tid.x;
	mad.lo.s32 	%r383, %r382, 6, %r381;
	add.s32 	%r384, %r383, 3;
	shr.u32 	%r385, %r384, 4;
	add.s32 	%r386, %r385, %r1;
	and.b32  	%r387, %r386, 1;
	or.b32  	%r388, %r380, %r387;
	setp.gt.u32 	%p135, %r388, 26;
	or.pred  	%p136, %p134, %p135;
	mov.f32 	%f870, 0f00000000;
	@%p136 bra 	$L__BB0_61;
	add.s64 	%rd93, %rd107, %rd12;
	ld.global.nc.f32 	%f870, [%rd93];
$L__BB0_61:
	st.shared.f32 	[%r5+12], %f870;
	shl.b32 	%r389, %r2, 3;
	mov.u32 	%r390, %tid.x;
	mad.lo.s32 	%r391, %r390, 6, %r389;
	shl.b32 	%r392, %r2, 5;
	add.s32 	%r393, %r391, %r392;
	add.s32 	%r394, %r393, 4;
	shr.u32 	%r395, %r394, 4;
	mad.lo.s32 	%r396, %r1, 5, %r395;
	setp.gt.u32 	%p137, %r396, 39;
	mad.lo.s32 	%r397, %r1, 80, %r393;
	setp.gt.u32 	%p138, %r397, 635;
	or.pred  	%p139, %p137, %p138;
	setp.gt.u32 	%p140, %r390, 5;
	setp.gt.u32 	%p141, %r393, 75;
	or.pred  	%p142, %p140, %p141;
	or.pred  	%p144, %p139, %p142;
	@%p144 bra 	$L__BB0_65;
	mov.u32 	%r399, %ctaid.y;
	shl.b32 	%r400, %r399, 1;
	shl.b32 	%r401, %r2, 3;
	mov.u32 	%r402, %tid.x;
	mad.lo.s32 	%r403, %r402, 6, %r401;
	add.s32 	%r405, %r403, 4;
	shr.u32 	%r406, %r405, 4;
	add.s32 	%r407, %r406, %r1;
	and.b32  	%r408, %r407, 1;
	or.b32  	%r409, %r400, %r408;
	setp.gt.u32 	%p145, %r409, 26;
	and.b32  	%r410, %r405, 14;
	or.b32  	%r411, %r410, %r3;
	setp.eq.s32 	%p146, %r411, 0;
	add.s32 	%r412, %r410, %r3;
	setp.gt.u32 	%p147, %r412, 28;
	or.pred  	%p148, %p145, %p147;
	or.pred  	%p149, %p148, %p146;
	mov.f32 	%f871, 0f00000000;
	@%p149 bra 	$L__BB0_64;
	mul.wide.u32 	%rd94, %r447, 4;
	add.s64 	%rd95, %rd2, %rd94;
	ld.global.nc.f32 	%f871, [%rd95+108];
$L__BB0_64:
	st.shared.f32 	[%r5+16], %f871;
$L__BB0_65:
	shl.b32 	%r413, %r2, 3;
	mov.u32 	%r414, %tid.x;
	mad.lo.s32 	%r415, %r414, 6, %r413;
	shl.b32 	%r416, %r2, 5;
	add.s32 	%r417, %r415, %r416;
	add.s32 	%r418, %r417, 5;
	shr.u32 	%r419, %r418, 4;
	mad.lo.s32 	%r420, %r1, 5, %r419;
	setp.gt.u32 	%p150, %r420, 39;
	mad.lo.s32 	%r421, %r1, 80, %r417;
	setp.gt.u32 	%p151, %r421, 634;
	or.pred  	%p152, %p150, %p151;
	setp.gt.u32 	%p153, %r414, 5;
	setp.gt.u32 	%p154, %r417, 74;
	or.pred  	%p155, %p153, %p154;
	or.pred  	%p157, %p152, %p155;
	@%p157 bra 	$L__BB0_69;
	mov.u32 	%r423, %ctaid.y;
	shl.b32 	%r424, %r423, 1;
	shl.b32 	%r425, %r2, 3;
	mov.u32 	%r426, %tid.x;
	mad.lo.s32 	%r427, %r426, 6, %r425;
	add.s32 	%r428, %r427, 5;
	shr.u32 	%r429, %r428, 4;
	add.s32 	%r430, %r429, %r1;
	and.b32  	%r431, %r430, 1;
	or.b32  	%r432, %r424, %r431;
	setp.gt.u32 	%p158, %r432, 26;
	setp.gt.u32 	%p159, %r8, 28;
	or.pred  	%p160, %p158, %p159;
	mov.f32 	%f872, 0f00000000;
	@%p160 bra 	$L__BB0_68;
	add.s32 	%r433, %r448, 1;
	mul.wide.u32 	%rd96, %r433, 4;
	add.s64 	%rd97, %rd2, %rd96;
	ld.global.nc.f32 	%f872, [%rd97+108];
$L__BB0_68:
	st.shared.f32 	[%r5+20], %f872;
$L__BB0_69:
	@%p1 bra 	$L__BB0_71;
	add.s64 	%rd98, %rd108, %rd11;
	ld.global.nc.f32 	%f590, [%rd98+-12];
	st.shared.f32 	[%r10], %f590;
$L__BB0_71:
	@%p2 bra 	$L__BB0_73;
	add.s64 	%rd99, %rd108, %rd9;
	ld.global.nc.f32 	%f591, [%rd99+12];
	st.shared.f32 	[%r10+4], %f591;
$L__BB0_73:
	@%p3 bra 	$L__BB0_75;
	add.s64 	%rd100, %rd108, %rd8;
	ld.global.nc.f32 	%f592, [%rd100+12];
	st.shared.f32 	[%r10+8], %f592;
$L__BB0_75:
	@%p4 bra 	$L__BB0_77;
	add.s64 	%rd101, %rd108, %rd11;
	ld.global.nc.f32 	%f593, [%rd101+24];
	st.shared.f32 	[%r10+12], %f593;
$L__BB0_77:
	@%p5 bra 	$L__BB0_79;
	add.s64 	%rd102, %rd108, %rd7;
	ld.global.nc.f32 	%f594, [%rd102+12];
	st.shared.f32 	[%r10+16], %f594;
$L__BB0_79:
	bar.sync 	0;
	shl.b32 	%r434, %r2, 4;
	add.s32 	%r435, %r434, %r11;
	shl.b32 	%r436, %r435, 2;
	mov.u32 	%r437, _ZZ24default_function_kernel0E15pad_temp_shared;
	add.s32 	%r438, %r437, %r436;
	ld.shared.f32 	%f595, [%r438];
	ld.shared.f32 	%f596, [%r438+4];
	ld.shared.f32 	%f597, [%r438+8];
	ld.shared.f32 	%f598, [%r438+12];
	ld.shared.f32 	%f599, [%r438+128];
	ld.shared.f32 	%f600, [%r438+132];
	ld.shared.f32 	%f601, [%r438+136];
	ld.shared.f32 	%f602, [%r438+140];
	ld.shared.f32 	%f603, [%r438+256];
	ld.shared.f32 	%f604, [%r438+260];
	ld.shared.f32 	%f605, [%r438+264];
	ld.shared.f32 	%f606, [%r438+268];
	ld.shared.f32 	%f607, [%r438+384];
	ld.shared.f32 	%f608, [%r438+388];
	ld.shared.f32 	%f609, [%r438+392];
	ld.shared.f32 	%f610, [%r438+396];
	mov.u32 	%r439, _ZZ24default_function_kernel0E13kernel_shared;
	mad.lo.s32 	%r440, %r1, 240, %r439;
	ld.shared.f32 	%f611, [%r440];
	ld.shared.f32 	%f612, [%r440+4];
	ld.shared.f32 	%f613, [%r440+8];
	ld.shared.f32 	%f614, [%r440+12];
	ld.shared.f32 	%f615, [%r440+16];
	ld.shared.f32 	%f616, [%r440+20];
	ld.shared.f32 	%f617, [%r440+24];
	ld.shared.f32 	%f618, [%r440+28];
	ld.shared.f32 	%f619, [%r440+32];
	ld.shared.f32 	%f620, [%r440+36];
	ld.shared.f32 	%f621, [%r440+40];
	ld.shared.f32 	%f622, [%r440+44];
	fma.rn.f32 	%f623, %f595, %f611, %f29;
	fma.rn.f32 	%f624, %f596, %f611, %f30;
	fma.rn.f32 	%f625, %f596, %f612, %f623;
	fma.rn.f32 	%f626, %f597, %f612, %f624;
	fma.rn.f32 	%f627, %f597, %f613, %f625;
	fma.rn.f32 	%f628, %f598, %f613, %f626;
	fma.rn.f32 	%f629, %f599, %f614, %f627;
	fma.rn.f32 	%f630, %f600, %f614, %f628;
	fma.rn.f32 	%f631, %f600, %f615, %f629;
	fma.rn.f32 	%f632, %f601, %f615, %f630;
	fma.rn.f32 	%f633, %f601, %f616, %f631;
	fma.rn.f32 	%f634, %f602, %f616, %f632;
	fma.rn.f32 	%f635, %f603, %f617, %f633;
	fma.rn.f32 	%f636, %f604, %f617, %f634;
	fma.rn.f32 	%f637, %f604, %f618, %f635;
	fma.rn.f32 	%f638, %f605, %f618, %f636;
	fma.rn.f32 	%f639, %f605, %f619, %f637;
	fma.rn.f32 	%f640, %f606, %f619, %f638;
	fma.rn.f32 	%f641, %f607, %f620, %f639;
	fma.rn.f32 	%f642, %f608, %f620, %f640;
	fma.rn.f32 	%f643, %f608, %f621, %f641;
	fma.rn.f32 	%f644, %f609, %f621, %f642;
	fma.rn.f32 	%f645, %f609, %f622, %f643;
	fma.rn.f32 	%f646, %f610, %f622, %f644;
	ld.shared.f32 	%f647, [%r438+512];
	ld.shared.f32 	%f648, [%r438+516];
	ld.shared.f32 	%f649, [%r438+520];
	ld.shared.f32 	%f650, [%r438+524];
	ld.shared.f32 	%f651, [%r438+640];
	ld.shared.f32 	%f652, [%r438+644];
	ld.shared.f32 	%f653, [%r438+648];
	ld.shared.f32 	%f654, [%r438+652];
	ld.shared.f32 	%f655, [%r438+768];
	ld.shared.f32 	%f656, [%r438+772];
	ld.shared.f32 	%f657, [%r438+776];
	ld.shared.f32 	%f658, [%r438+780];
	ld.shared.f32 	%f659, [%r438+896];
	ld.shared.f32 	%f660, [%r438+900];
	ld.shared.f32 	%f661, [%r438+904];
	ld.shared.f32 	%f662, [%r438+908];
	ld.shared.f32 	%f663, [%r440+48];
	ld.shared.f32 	%f664, [%r440+52];
	ld.shared.f32 	%f665, [%r440+56];
	ld.shared.f32 	%f666, [%r440+60];
	ld.shared.f32 	%f667, [%r440+64];
	ld.shared.f32 	%f668, [%r440+68];
	ld.shared.f32 	%f669, [%r440+72];
	ld.shared.f32 	%f670, [%r440+76];
	ld.shared.f32 	%f671, [%r440+80];
	ld.shared.f32 	%f672, [%r440+84];
	ld.shared.f32 	%f673, [%r440+88];
	ld.shared.f32 	%f674, [%r440+92];
	fma.rn.f32 	%f675, %f647, %f663, %f645;
	fma.rn.f32 	%f676, %f648, %f663, %f646;
	fma.rn.f32 	%f677, %f648, %f664, %f675;
	fma.rn.f32 	%f678, %f649, %f664, %f676;
	fma.rn.f32 	%f679, %f649, %f665, %f677;
	fma.rn.f32 	%f680, %f650, %f665, %f678;
	fma.rn.f32 	%f681, %f651, %f666, %f679;
	fma.rn.f32 	%f682, %f652, %f666, %f680;
	fma.rn.f32 	%f683, %f652, %f667, %f681;
	fma.rn.f32 	%f684, %f653, %f667, %f682;
	fma.rn.f32 	%f685, %f653, %f668, %f683;
	fma.rn.f32 	%f686, %f654, %f668, %f684;
	fma.rn.f32 	%f687, %f655, %f669, %f685;
	fma.rn.f32 	%f688, %f656, %f669, %f686;
	fma.rn.f32 	%f689, %f656, %f670, %f687;
	fma.rn.f32 	%f690, %f657, %f670, %f688;
	fma.rn.f32 	%f691, %f657, %f671, %f689;
	fma.rn.f32 	%f692, %f658, %f671, %f690;
	fma.rn.f32 	%f693, %f659, %f672, %f691;
	fma.rn.f32 	%f694, %f660, %f672, %f692;
	fma.rn.f32 	%f695, %f660, %f673, %f693;
	fma.rn.f32 	%f696, %f661, %f673, %f694;
	fma.rn.f32 	%f697, %f661, %f674, %f695;
	fma.rn.f32 	%f698, %f662, %f674, %f696;
	ld.shared.f32 	%f699, [%r438+1024];
	ld.shared.f32 	%f700, [%r438+1028];
	ld.shared.f32 	%f701, [%r438+1032];
	ld.shared.f32 	%f702, [%r438+1036];
	ld.shared.f32 	%f703, [%r438+1152];
	ld.shared.f32 	%f704, [%r438+1156];
	ld.shared.f32 	%f705, [%r438+1160];
	ld.shared.f32 	%f706, [%r438+1164];
	ld.shared.f32 	%f707, [%r438+1280];
	ld.shared.f32 	%f708, [%r438+1284];
	ld.shared.f32 	%f709, [%r438+1288];
	ld.shared.f32 	%f710, [%r438+1292];
	ld.shared.f32 	%f711, [%r438+1408];
	ld.shared.f32 	%f712, [%r438+1412];
	ld.shared.f32 	%f713, [%r438+1416];
	ld.shared.f32 	%f714, [%r438+1420];
	ld.shared.f32 	%f715, [%r440+96];
	ld.shared.f32 	%f716, [%r440+100];
	ld.shared.f32 	%f717, [%r440+104];
	ld.shared.f32 	%f718, [%r440+108];
	ld.shared.f32 	%f719, [%r440+112];
	ld.shared.f32 	%f720, [%r440+116];
	ld.shared.f32 	%f721, [%r440+120];
	ld.shared.f32 	%f722, [%r440+124];
	ld.shared.f32 	%f723, [%r440+128];
	ld.shared.f32 	%f724, [%r440+132];
	ld.shared.f32 	%f725, [%r440+136];
	ld.shared.f32 	%f726, [%r440+140];
	fma.rn.f32 	%f727, %f699, %f715, %f697;
	fma.rn.f32 	%f728, %f700, %f715, %f698;
	fma.rn.f32 	%f729, %f700, %f716, %f727;
	fma.rn.f32 	%f730, %f701, %f716, %f728;
	fma.rn.f32 	%f731, %f701, %f717, %f729;
	fma.rn.f32 	%f732, %f702, %f717, %f730;
	fma.rn.f32 	%f733, %f703, %f718, %f731;
	fma.rn.f32 	%f734, %f704, %f718, %f732;
	fma.rn.f32 	%f735, %f704, %f719, %f733;
	fma.rn.f32 	%f736, %f705, %f719, %f734;
	fma.rn.f32 	%f737, %f705, %f720, %f735;
	fma.rn.f32 	%f738, %f706, %f720, %f736;
	fma.rn.f32 	%f739, %f707, %f721, %f737;
	fma.rn.f32 	%f740, %f708, %f721, %f738;
	fma.rn.f32 	%f741, %f708, %f722, %f739;
	fma.rn.f32 	%f742, %f709, %f722, %f740;
	fma.rn.f32 	%f743, %f709, %f723, %f741;
	fma.rn.f32 	%f744, %f710, %f723, %f742;
	fma.rn.f32 	%f745, %f711, %f724, %f743;
	fma.rn.f32 	%f746, %f712, %f724, %f744;
	fma.rn.f32 	%f747, %f712, %f725, %f745;
	fma.rn.f32 	%f748, %f713, %f725, %f746;
	fma.rn.f32 	%f749, %f713, %f726, %f747;
	fma.rn.f32 	%f750, %f714, %f726, %f748;
	ld.shared.f32 	%f751, [%r438+1536];
	ld.shared.f32 	%f752, [%r438+1540];
	ld.shared.f32 	%f753, [%r438+1544];
	ld.shared.f32 	%f754, [%r438+1548];
	ld.shared.f32 	%f755, [%r438+1664];
	ld.shared.f32 	%f756, [%r438+1668];
	ld.shared.f32 	%f757, [%r438+1672];
	ld.shared.f32 	%f758, [%r438+1676];
	ld.shared.f32 	%f759, [%r438+1792];
	ld.shared.f32 	%f760, [%r438+1796];
	ld.shared.f32 	%f761, [%r438+1800];
	ld.shared.f32 	%f762, [%r438+1804];
	ld.shared.f32 	%f763, [%r438+1920];
	ld.shared.f32 	%f764, [%r438+1924];
	ld.shared.f32 	%f765, [%r438+1928];
	ld.shared.f32 	%f766, [%r438+1932];
	ld.shared.f32 	%f767, [%r440+144];
	ld.shared.f32 	%f768, [%r440+148];
	ld.shared.f32 	%f769, [%r440+152];
	ld.shared.f32 	%f770, [%r440+156];
	ld.shared.f32 	%f771, [%r440+160];
	ld.shared.f32 	%f772, [%r440+164];
	ld.shared.f32 	%f773, [%r440+168];
	ld.shared.f32 	%f774, [%r440+172];
	ld.shared.f32 	%f775, [%r440+176];
	ld.shared.f32 	%f776, [%r440+180];
	ld.shared.f32 	%f777, [%r440+184];
	ld.shared.f32 	%f778, [%r440+188];
	fma.rn.f32 	%f779, %f751, %f767, %f749;
	fma.rn.f32 	%f780, %f752, %f767, %f750;
	fma.rn.f32 	%f781, %f752, %f768, %f779;
	fma.rn.f32 	%f782, %f753, %f768, %f780;
	fma.rn.f32 	%f783, %f753, %f769, %f781;
	fma.rn.f32 	%f784, %f754, %f769, %f782;
	fma.rn.f32 	%f785, %f755, %f770, %f783;
	fma.rn.f32 	%f786, %f756, %f770, %f784;
	fma.rn.f32 	%f787, %f756, %f771, %f785;
	fma.rn.f32 	%f788, %f757, %f771, %f786;
	fma.rn.f32 	%f789, %f757, %f772, %f787;
	fma.rn.f32 	%f790, %f758, %f772, %f788;
	fma.rn.f32 	%f791, %f759, %f773, %f789;
	fma.rn.f32 	%f792, %f760, %f773, %f790;
	fma.rn.f32 	%f793, %f760, %f774, %f791;
	fma.rn.f32 	%f794, %f761, %f774, %f792;
	fma.rn.f32 	%f795, %f761, %f775, %f793;
	fma.rn.f32 	%f796, %f762, %f775, %f794;
	fma.rn.f32 	%f797, %f763, %f776, %f795;
	fma.rn.f32 	%f798, %f764, %f776, %f796;
	fma.rn.f32 	%f799, %f764, %f777, %f797;
	fma.rn.f32 	%f800, %f765, %f777, %f798;
	fma.rn.f32 	%f801, %f765, %f778, %f799;
	fma.rn.f32 	%f802, %f766, %f778, %f800;
	ld.shared.f32 	%f803, [%r438+2048];
	ld.shared.f32 	%f804, [%r438+2052];
	ld.shared.f32 	%f805, [%r438+2056];
	ld.shared.f32 	%f806, [%r438+2060];
	ld.shared.f32 	%f807, [%r438+2176];
	ld.shared.f32 	%f808, [%r438+2180];
	ld.shared.f32 	%f809, [%r438+2184];
	ld.shared.f32 	%f810, [%r438+2188];
	ld.shared.f32 	%f811, [%r438+2304];
	ld.shared.f32 	%f812, [%r438+2308];
	ld.shared.f32 	%f813, [%r438+2312];
	ld.shared.f32 	%f814, [%r438+2316];
	ld.shared.f32 	%f815, [%r438+2432];
	ld.shared.f32 	%f816, [%r438+2436];
	ld.shared.f32 	%f817, [%r438+2440];
	ld.shared.f32 	%f818, [%r438+2444];
	ld.shared.f32 	%f819, [%r440+192];
	ld.shared.f32 	%f820, [%r440+196];
	ld.shared.f32 	%f821, [%r440+200];
	ld.shared.f32 	%f822, [%r440+204];
	ld.shared.f32 	%f823, [%r440+208];
	ld.shared.f32 	%f824, [%r440+212];
	ld.shared.f32 	%f825, [%r440+216];
	ld.shared.f32 	%f826, [%r440+220];
	ld.shared.f32 	%f827, [%r440+224];
	ld.shared.f32 	%f828, [%r440+228];
	ld.shared.f32 	%f829, [%r440+232];
	ld.shared.f32 	%f830, [%r440+236];
	fma.rn.f32 	%f831, %f803, %f819, %f801;
	fma.rn.f32 	%f832, %f804, %f819, %f802;
	fma.rn.f32 	%f833, %f804, %f820, %f831;
	fma.rn.f32 	%f834, %f805, %f820, %f832;
	fma.rn.f32 	%f835, %f805, %f821, %f833;
	fma.rn.f32 	%f836, %f806, %f821, %f834;
	fma.rn.f32 	%f837, %f807, %f822, %f835;
	fma.rn.f32 	%f838, %f808, %f822, %f836;
	fma.rn.f32 	%f839, %f808, %f823, %f837;
	fma.rn.f32 	%f840, %f809, %f823, %f838;
	fma.rn.f32 	%f841, %f809, %f824, %f839;
	fma.rn.f32 	%f842, %f810, %f824, %f840;
	fma.rn.f32 	%f843, %f811, %f825, %f841;
	fma.rn.f32 	%f844, %f812, %f825, %f842;
	fma.rn.f32 	%f845, %f812, %f826, %f843;
	fma.rn.f32 	%f846, %f813, %f826, %f844;
	fma.rn.f32 	%f847, %f813, %f827, %f845;
	fma.rn.f32 	%f848, %f814, %f827, %f846;
	fma.rn.f32 	%f849, %f815, %f828, %f847;
	fma.rn.f32 	%f850, %f816, %f828, %f848;
	fma.rn.f32 	%f851, %f816, %f829, %f849;
	fma.rn.f32 	%f852, %f817, %f829, %f850;
	fma.rn.f32 	%f853, %f817, %f830, %f851;
	fma.rn.f32 	%f854, %f818, %f830, %f852;
	add.s32 	%r455, %r455, 1;
	add.s64 	%rd108, %rd108, 720;
	add.s32 	%r454, %r454, 15680;
	add.s32 	%r453, %r453, 15680;
	add.s32 	%r452, %r452, 15680;
	add.s32 	%r451, %r451, 15680;
	add.s32 	%r450, %r450, 15680;
	add.s32 	%r449, %r449, 15680;
	add.s64 	%rd107, %rd107, 62720;
	add.s32 	%r448, %r448, 15680;
	add.s32 	%r447, %r447, 15680;
	setp.ne.s32 	%p161, %r455, 8;
	@%p161 bra 	$L__BB0_1;
	ld.param.u64 	%rd106, [default_function_kernel0_param_2];
	cvta.to.global.u64 	%rd103, %rd106;
	mul.lo.s32 	%r441, %r1, 784;
	mad.lo.s32 	%r442, %r9, 6272, %r441;
	add.s32 	%r443, %r442, %r4;
	mad.lo.s32 	%r444, %r2, 28, %r443;
	add.s32 	%r445, %r444, %r3;
	add.s32 	%r446, %r445, %r11;
	mul.wide.u32 	%rd104, %r446, 4;
	add.s64 	%rd105, %rd103, %rd104;
	st.global.f32 	[%rd105], %f853;
	st.global.f32 	[%rd105+4], %f854;
	ret;

}
	// .globl	_Z6conv2dPfPKfS_
.visible .entry _Z6conv2dPfPKfS_(
	.param .u64 .ptr .align 1 _Z6conv2dPfPKfS__param_0,
	.param .u64 .ptr .align 1 _Z6conv2dPfPKfS__param_1,
	.param .u64 .ptr .align 1 _Z6conv2dPfPKfS__param_2
)
{
	.reg .pred 	%p<17>;
	.reg .b16 	%rs<10>;
	.reg .b32 	%r<237>;
	.reg .b32 	%f<3747>;
	.reg .b64 	%rd<281>;

	ld.param.u64 	%rd5, [_Z6conv2dPfPKfS__param_0];
	cvta.to.global.u64 	%rd1, %rd5;
	mov.u32 	%r44, %ctaid.x;
	mul.hi.u32 	%r1, %r44, 715827883;
	mul.lo.s32 	%r45, %r1, 6;
	sub.s32 	%r2, %r44, %r45;
	mov.u32 	%r230, %tid.x;
	cvt.u16.u32 	%rs3, %r230;
	mul.hi.u16 	%rs4, %rs3, 683;
	cvt.u32.u16 	%r4, %rs4;
	mul.lo.s32 	%r5, %r2, 5;
	mul.lo.s16 	%rs5, %rs4, 96;
	sub.s16 	%rs6, %rs3, %rs5;
	cvt.u32.u16 	%r6, %rs6;
	mov.u32 	%r7, %ntid.x;
	add.s32 	%r46, %r230, %r7;
	cvt.u16.u32 	%rs7, %r46;
	sub.s16 	%rs8, 3359, %rs7;
	cvt.u16.u32 	%rs9, %r7;
	div.u16 	%rs1, %rs8, %rs9;
	and.b16  	%rs2, %rs1, 3;
	setp.eq.s16 	%p1, %rs2, 2;
	@%p1 bra 	$L__BB1_3;
	cvt.u32.u16 	%r8, %rs2;
	mov.b32 	%r229, 0;
$L__BB1_2:
	.pragma "nounroll";
	shl.b32 	%r48, %r230, 2;
	mov.u32 	%r49, shared_input;
	add.s32 	%r50, %r49, %r48;
	mov.b32 	%r51, 0;
	st.shared.u32 	[%r50], %r51;
	add.s32 	%r230, %r230, %r7;
	add.s32 	%r229, %r229, 1;
	xor.b32  	%r52, %r229, %r8;
	setp.ne.s32 	%p2, %r52, 2;
	@%p2 bra 	$L__BB1_2;
$L__BB1_3:
	setp.lt.u16 	%p3, %rs1, 2;
	@%p3 bra 	$L__BB1_6;
	shl.b32 	%r14, %r7, 2;
	shl.b32 	%r53, %r230, 2;
	mov.u32 	%r54, shared_input;
	add.s32 	%r231, %r54, %r53;
	shl.b32 	%r16, %r7, 4;
	shl.b32 	%r17, %r7, 3;
	mul.lo.s32 	%r18, %r7, 12;
$L__BB1_5:
	mov.b32 	%r55, 0;
	st.shared.u32 	[%r231], %r55;
	add.s32 	%r56, %r231, %r14;
	st.shared.u32 	[%r56], %r55;
	add.s32 	%r57, %r231, %r17;
	st.shared.u32 	[%r57], %r55;
	add.s32 	%r58, %r231, %r18;
	st.shared.u32 	[%r58], %r55;
	add.s32 	%r230, %r230, %r14;
	add.s32 	%r231, %r231, %r16;
	setp.lt.u32 	%p4, %r230, 3360;
	@%p4 bra 	$L__BB1_5;
$L__BB1_6:
	shl.b32 	%r23, %r1, 4;
	setp.ne.s32 	%p5, %r2, 0;
	max.u32 	%r59, %r5, 1;
	add.s32 	%r24, %r59, -1;
	min.u32 	%r60, %r5, 22;
	add.s32 	%r25, %r60, 6;
	bar.sync 	0;
	@%p5 bra 	$L__BB1_12;
	sub.s32 	%r73, %r25, %r24;
	mul.lo.s32 	%r26, %r73, 28;
	mul.lo.s32 	%r27, %r24, 28;
	mov.u32 	%r235, %r4;
$L__BB1_8:
	setp.le.u32 	%p9, %r26, %r6;
	@%p9 bra 	$L__BB1_11;
	add.s32 	%r74, %r23, %r235;
	mad.lo.s32 	%r37, %r74, 784, %r27;
	mul.lo.s32 	%r38, %r235, 210;
	mov.u32 	%r236, %r6;
$L__BB1_10:
	shr.u32 	%r75, %r236, 2;
	mul.hi.u32 	%r76, %r75, 613566757;
	mul.lo.s32 	%r77, %r76, 28;
	sub.s32 	%r78, %r236, %r77;
	add.s32 	%r79, %r37, %r236;
	mul.wide.u32 	%rd8, %r79, 4;
	add.s64 	%rd9, %rd1, %rd8;
	ld.global.nc.f32 	%f22, [%rd9];
	add.s32 	%r80, %r38, %r78;
	mad.lo.s32 	%r81, %r76, 30, %r80;
	shl.b32 	%r82, %r81, 2;
	mov.u32 	%r83, shared_input;
	add.s32 	%r84, %r83, %r82;
	st.shared.f32 	[%r84+124], %f22;
	add.s32 	%r236, %r236, 96;
	setp.lt.u32 	%p10, %r236, %r26;
	@%p10 bra 	$L__BB1_10;
$L__BB1_11:
	add.s32 	%r41, %r235, 7;
	setp.lt.u32 	%p11, %r235, 9;
	mov.u32 	%r235, %r41;
	@%p11 bra 	$L__BB1_8;
	bra.uni 	$L__BB1_17;
$L__BB1_12:
	sub.s32 	%r61, %r25, %r24;
	mul.lo.s32 	%r28, %r61, 28;
	mul.lo.s32 	%r29, %r24, 28;
	mov.u32 	%r233, %r4;
$L__BB1_13:
	setp.le.u32 	%p6, %r28, %r6;
	@%p6 bra 	$L__BB1_16;
	add.s32 	%r62, %r23, %r233;
	mad.lo.s32 	%r31, %r62, 784, %r29;
	mul.lo.s32 	%r32, %r233, 210;
	mov.u32 	%r234, %r6;
$L__BB1_15:
	shr.u32 	%r63, %r234, 2;
	mul.hi.u32 	%r64, %r63, 613566757;
	mul.lo.s32 	%r65, %r64, 28;
	sub.s32 	%r66, %r234, %r65;
	add.s32 	%r67, %r31, %r234;
	mul.wide.u32 	%rd6, %r67, 4;
	add.s64 	%rd7, %rd1, %rd6;
	ld.global.nc.f32 	%f21, [%rd7];
	add.s32 	%r68, %r32, %r66;
	mad.lo.s32 	%r69, %r64, 30, %r68;
	shl.b32 	%r70, %r69, 2;
	mov.u32 	%r71, shared_input;
	add.s32 	%r72, %r71, %r70;
	st.shared.f32 	[%r72+4], %f21;
	add.s32 	%r234, %r234, 96;
	setp.lt.u32 	%p7, %r234, %r28;
	@%p7 bra 	$L__BB1_15;
$L__BB1_16:
	add.s32 	%r35, %r233, 7;
	setp.lt.u32 	%p8, %r233, 9;
	mov.u32 	%r233, %r35;
	@%p8 bra 	$L__BB1_13;
$L__BB1_17:
	ld.param.u64 	%rd280, [_Z6conv2dPfPKfS__param_2];
	ld.param.u64 	%rd279, [_Z6conv2dPfPKfS__param_1];
	mov.u32 	%r42, %tid.x;
	cvta.to.global.u64 	%rd2, %rd280;
	cvta.to.global.u64 	%rd10, %rd279;
	bar.sync 	0;
	shl.b32 	%r43, %r4, 2;
	mad.lo.s32 	%r86, %r1, 13824, %r6;
	mul.wide.u32 	%rd11, %r86, 4;
	add.s64 	%rd12, %rd10, %rd11;
	ld.global.nc.f32 	%f23, [%rd12];
	ld.global.nc.f32 	%f24, [%rd12+384];
	ld.global.nc.f32 	%f25, [%rd12+768];
	ld.global.nc.f32 	%f26, [%rd12+1152];
	ld.global.nc.f32 	%f27, [%rd12+1536];
	add.s32 	%r87, %r86, 480;
	mul.wide.u32 	%rd13, %r87, 4;
	add.s64 	%rd14, %rd10, %rd13;
	ld.global.nc.f32 	%f28, [%rd14];
	add.s32 	%r88, %r86, 576;
	mul.wide.u32 	%rd15, %r88, 4;
	add.s64 	%rd16, %rd10, %rd15;
	ld.global.nc.f32 	%f29, [%rd16];
	add.s32 	%r89, %r86, 672;
	mul.wide.u32 	%rd17, %r89, 4;
	add.s64 	%rd18, %rd10, %rd17;
	ld.global.nc.f32 	%f30, [%rd18];
	add.s32 	%r90, %r86, 768;
	mul.wide.u32 	%rd19, %r90, 4;
	add.s64 	%rd20, %rd10, %rd19;
	ld.global.nc.f32 	%f31, [%rd20];
	shl.b32 	%r91, %r4, 4;
	mov.u32 	%r92, shared_input;
	add.s32 	%r93, %r92, %r91;
	ld.shared.v4.f32 	{%f32, %f33, %f34, %f35}, [%r93];
	fma.rn.f32 	%f36, %f32, %f23, 0f00000000;
	fma.rn.f32 	%f37, %f33, %f23, 0f00000000;
	fma.rn.f32 	%f38, %f33, %f24, %f36;
	fma.rn.f32 	%f39, %f34, %f23, 0f00000000;
	fma.rn.f32 	%f40, %f34, %f24, %f37;
	fma.rn.f32 	%f41, %f34, %f25, %f38;
	fma.rn.f32 	%f42, %f35, %f23, 0f00000000;
	fma.rn.f32 	%f43, %f35, %f24, %f39;
	fma.rn.f32 	%f44, %f35, %f25, %f40;
	ld.shared.v2.f32 	{%f45, %f46}, [%r93+16];
	fma.rn.f32 	%f47, %f45, %f24, %f42;
	fma.rn.f32 	%f48, %f45, %f25, %f43;
	fma.rn.f32 	%f49, %f46, %f25, %f47;
	ld.shared.v2.f32 	{%f50, %f51}, [%r93+120];
	fma.rn.f32 	%f52, %f50, %f23, 0f00000000;
	fma.rn.f32 	%f53, %f50, %f26, %f41;
	fma.rn.f32 	%f54, %f51, %f23, 0f00000000;
	fma.rn.f32 	%f55, %f51, %f24, %f52;
	fma.rn.f32 	%f56, %f51, %f26, %f44;
	fma.rn.f32 	%f57, %f51, %f27, %f53;
	ld.shared.v4.f32 	{%f58, %f59, %f60, %f61}, [%r93+128];
	fma.rn.f32 	%f62, %f58, %f23, 0f00000000;
	fma.rn.f32 	%f63, %f58, %f24, %f54;
	fma.rn.f32 	%f64, %f58, %f25, %f55;
	fma.rn.f32 	%f65, %f58, %f26, %f48;
	fma.rn.f32 	%f66, %f58, %f27, %f56;
	fma.rn.f32 	%f67, %f58, %f28, %f57;
	fma.rn.f32 	%f68, %f59, %f23, 0f00000000;
	fma.rn.f32 	%f69, %f59, %f24, %f62;
	fma.rn.f32 	%f70, %f59, %f25, %f63;
	fma.rn.f32 	%f71, %f59, %f26, %f49;
	fma.rn.f32 	%f72, %f59, %f27, %f65;
	fma.rn.f32 	%f73, %f59, %f28, %f66;
	fma.rn.f32 	%f74, %f60, %f24, %f68;
	fma.rn.f32 	%f75, %f60, %f25, %f69;
	fma.rn.f32 	%f76, %f60, %f27, %f71;
	fma.rn.f32 	%f77, %f60, %f28, %f72;
	fma.rn.f32 	%f78, %f61, %f25, %f74;
	fma.rn.f32 	%f79, %f61, %f28, %f76;
	ld.shared.v4.f32 	{%f80, %f81, %f82, %f83}, [%r93+240];
	fma.rn.f32 	%f84, %f80, %f23, 0f00000000;
	fma.rn.f32 	%f85, %f80, %f26, %f64;
	fma.rn.f32 	%f86, %f80, %f29, %f67;
	fma.rn.f32 	%f87, %f81, %f23, 0f00000000;
	fma.rn.f32 	%f88, %f81, %f24, %f84;
	fma.rn.f32 	%f89, %f81, %f26, %f70;
	fma.rn.f32 	%f90, %f81, %f27, %f85;
	fma.rn.f32 	%f91, %f81, %f29, %f73;
	fma.rn.f32 	%f92, %f81, %f30, %f86;
	fma.rn.f32 	%f93, %f82, %f23, 0f00000000;
	fma.rn.f32 	%f94, %f82, %f24, %f87;
	fma.rn.f32 	%f95, %f82, %f25, %f88;
	fma.rn.f32 	%f96, %f82, %f26, %f75;
	fma.rn.f32 	%f97, %f82, %f27, %f89;
	fma.rn.f32 	%f98, %f82, %f28, %f90;
	fma.rn.f32 	%f99, %f82, %f29, %f77;
	fma.rn.f32 	%f100, %f82, %f30, %f91;
	fma.rn.f32 	%f101, %f82, %f31, %f92;
	fma.rn.f32 	%f102, %f83, %f23, 0f00000000;
	fma.rn.f32 	%f103, %f83, %f24, %f93;
	fma.rn.f32 	%f104, %f83, %f25, %f94;
	fma.rn.f32 	%f105, %f83, %f26, %f78;
	fma.rn.f32 	%f106, %f83, %f27, %f96;
	fma.rn.f32 	%f107, %f83, %f28, %f97;
	fma.rn.f32 	%f108, %f83, %f29, %f79;
	fma.rn.f32 	%f109, %f83, %f30, %f99;
	fma.rn.f32 	%f110, %f83, %f31, %f100;
	ld.shared.v2.f32 	{%f111, %f112}, [%r93+256];
	fma.rn.f32 	%f113, %f111, %f24, %f102;
	fma.rn.f32 	%f114, %f111, %f25, %f103;
	fma.rn.f32 	%f115, %f111, %f27, %f105;
	fma.rn.f32 	%f116, %f111, %f28, %f106;
	fma.rn.f32 	%f117, %f111, %f30, %f108;
	fma.rn.f32 	%f118, %f111, %f31, %f109;
	fma.rn.f32 	%f119, %f112, %f25, %f113;
	fma.rn.f32 	%f120, %f112, %f28, %f115;
	fma.rn.f32 	%f121, %f112, %f31, %f117;
	ld.shared.v2.f32 	{%f122, %f123}, [%r93+360];
	fma.rn.f32 	%f124, %f122, %f23, 0f00000000;
	fma.rn.f32 	%f125, %f122, %f26, %f95;
	fma.rn.f32 	%f126, %f122, %f29, %f98;
	fma.rn.f32 	%f127, %f123, %f23, 0f00000000;
	fma.rn.f32 	%f128, %f123, %f24, %f124;
	fma.rn.f32 	%f129, %f123, %f26, %f104;
	fma.rn.f32 	%f130, %f123, %f27, %f125;
	fma.rn.f32 	%f131, %f123, %f29, %f107;
	fma.rn.f32 	%f132, %f123, %f30, %f126;
	ld.shared.v4.f32 	{%f133, %f134, %f135, %f136}, [%r93+368];
	fma.rn.f32 	%f137, %f133, %f23, 0f00000000;
	fma.rn.f32 	%f138, %f133, %f24, %f127;
	fma.rn.f32 	%f139, %f133, %f25, %f128;
	fma.rn.f32 	%f140, %f133, %f26, %f114;
	fma.rn.f32 	%f141, %f133, %f27, %f129;
	fma.rn.f32 	%f142, %f133, %f28, %f130;
	fma.rn.f32 	%f143, %f133, %f29, %f116;
	fma.rn.f32 	%f144, %f133, %f30, %f131;
	fma.rn.f32 	%f145, %f133, %f31, %f132;
	fma.rn.f32 	%f146, %f134, %f23, 0f00000000;
	fma.rn.f32 	%f147, %f134, %f24, %f137;
	fma.rn.f32 	%f148, %f134, %f25, %f138;
	fma.rn.f32 	%f149, %f134, %f26, %f119;
	fma.rn.f32 	%f150, %f134, %f27, %f140;
	fma.rn.f32 	%f151, %f134, %f28, %f141;
	fma.rn.f32 	%f152, %f134, %f29, %f120;
	fma.rn.f32 	%f153, %f134, %f30, %f143;
	fma.rn.f32 	%f154, %f134, %f31, %f144;
	fma.rn.f32 	%f155, %f135, %f24, %f146;
	fma.rn.f32 	%f156, %f135, %f25, %f147;
	fma.rn.f32 	%f157, %f135, %f27, %f149;
	fma.rn.f32 	%f158, %f135, %f28, %f150;
	fma.rn.f32 	%f159, %f135, %f30, %f152;
	fma.rn.f32 	%f160, %f135, %f31, %f153;
	fma.rn.f32 	%f161, %f136, %f25, %f155;
	fma.rn.f32 	%f162, %f136, %f28, %f157;
	fma.rn.f32 	%f163, %f136, %f31, %f159;
	ld.shared.v4.f32 	{%f164, %f165, %f166, %f167}, [%r93+480];
	fma.rn.f32 	%f168, %f164, %f23, 0f00000000;
	fma.rn.f32 	%f169, %f164, %f26, %f139;
	fma.rn.f32 	%f170, %f164, %f29, %f142;
	fma.rn.f32 	%f171, %f165, %f23, 0f00000000;
	fma.rn.f32 	%f172, %f165, %f24, %f168;
	fma.rn.f32 	%f173, %f165, %f26, %f148;
	fma.rn.f32 	%f174, %f165, %f27, %f169;
	fma.rn.f32 	%f175, %f165, %f29, %f151;
	fma.rn.f32 	%f176, %f165, %f30, %f170;
	fma.rn.f32 	%f177, %f166, %f23, 0f00000000;
	fma.rn.f32 	%f178, %f166, %f24, %f171;
	fma.rn.f32 	%f179, %f166, %f25, %f172;
	fma.rn.f32 	%f180, %f166, %f26, %f156;
	fma.rn.f32 	%f181, %f166, %f27, %f173;
	fma.rn.f32 	%f182, %f166, %f28, %f174;
	fma.rn.f32 	%f183, %f166, %f29, %f158;
	fma.rn.f32 	%f184, %f166, %f30, %f175;
	fma.rn.f32 	%f185, %f166, %f31, %f176;
	fma.rn.f32 	%f186, %f167, %f23, 0f00000000;
	fma.rn.f32 	%f187, %f167, %f24, %f177;
	fma.rn.f32 	%f188, %f167, %f25, %f178;
	fma.rn.f32 	%f189, %f167, %f26, %f161;
	fma.rn.f32 	%f190, %f167, %f27, %f180;
	fma.rn.f32 	%f191, %f167, %f28, %f181;
	fma.rn.f32 	%f192, %f167, %f29, %f162;
	fma.rn.f32 	%f193, %f167, %f30, %f183;
	fma.rn.f32 	%f194, %f167, %f31, %f184;
	ld.shared.v2.f32 	{%f195, %f196}, [%r93+496];
	fma.rn.f32 	%f197, %f195, %f24, %f186;
	fma.rn.f32 	%f198, %f195, %f25, %f187;
	fma.rn.f32 	%f199, %f195, %f27, %f189;
	fma.rn.f32 	%f200, %f195, %f28, %f190;
	fma.rn.f32 	%f201, %f195, %f30, %f192;
	fma.rn.f32 	%f202, %f195, %f31, %f193;
	fma.rn.f32 	%f203, %f196, %f25, %f197;
	fma.rn.f32 	%f204, %f196, %f28, %f199;
	fma.rn.f32 	%f205, %f196, %f31, %f201;
	ld.shared.v2.f32 	{%f206, %f207}, [%r93+600];
	fma.rn.f32 	%f208, %f206, %f26, %f179;
	fma.rn.f32 	%f209, %f206, %f29, %f182;
	fma.rn.f32 	%f210, %f207, %f26, %f188;
	fma.rn.f32 	%f211, %f207, %f27, %f208;
	fma.rn.f32 	%f212, %f207, %f29, %f191;
	fma.rn.f32 	%f213, %f207, %f30, %f209;
	ld.shared.v4.f32 	{%f214, %f215, %f216, %f217}, [%r93+608];
	fma.rn.f32 	%f218, %f214, %f26, %f198;
	fma.rn.f32 	%f219, %f214, %f27, %f210;
	fma.rn.f32 	%f220, %f214, %f28, %f211;
	fma.rn.f32 	%f221, %f214, %f29, %f200;
	fma.rn.f32 	%f222, %f214, %f30, %f212;
	fma.rn.f32 	%f223, %f214, %f31, %f213;
	fma.rn.f32 	%f224, %f215, %f26, %f203;
	fma.rn.f32 	%f225, %f215, %f27, %f218;
	fma.rn.f32 	%f226, %f215, %f28, %f219;
	fma.rn.f32 	%f227, %f215, %f29, %f204;
	fma.rn.f32 	%f228, %f215, %f30, %f221;
	fma.rn.f32 	%f229, %f215, %f31, %f222;
	fma.rn.f32 	%f230, %f216, %f27, %f224;
	fma.rn.f32 	%f231, %f216, %f28, %f225;
	fma.rn.f32 	%f232, %f216, %f30, %f227;
	fma.rn.f32 	%f233, %f216, %f31, %f228;
	fma.rn.f32 	%f234, %f217, %f28, %f230;
	fma.rn.f32 	%f235, %f217, %f31, %f232;
	ld.shared.v4.f32 	{%f236, %f237, %f238, %f239}, [%r93+720];
	fma.rn.f32 	%f240, %f236, %f29, %f220;
	fma.rn.f32 	%f241, %f237, %f29, %f226;
	fma.rn.f32 	%f242, %f237, %f30, %f240;
	fma.rn.f32 	%f243, %f238, %f29, %f231;
	fma.rn.f32 	%f244, %f238, %f30, %f241;
	fma.rn.f32 	%f245, %f238, %f31, %f242;
	fma.rn.f32 	%f246, %f239, %f29, %f234;
	fma.rn.f32 	%f247, %f239, %f30, %f243;
	fma.rn.f32 	%f248, %f239, %f31, %f244;
	ld.shared.v2.f32 	{%f249, %f250}, [%r93+736];
	fma.rn.f32 	%f251, %f249, %f30, %f246;
	fma.rn.f32 	%f252, %f249, %f31, %f247;
	fma.rn.f32 	%f253, %f250, %f31, %f251;
	add.s32 	%r94, %r86, 864;
	mul.wide.u32 	%rd21, %r94, 4;
	add.s64 	%rd22, %rd10, %rd21;
	ld.global.nc.f32 	%f254, [%rd22];
	add.s32 	%r95, %r86, 960;
	mul.wide.u32 	%rd23, %r95, 4;
	add.s64 	%rd24, %rd10, %rd23;
	ld.global.nc.f32 	%f255, [%rd24];
	add.s32 	%r96, %r86, 1056;
	mul.wide.u32 	%rd25, %r96, 4;
	add.s64 	%rd26, %rd10, %rd25;
	ld.global.nc.f32 	%f256, [%rd26];
	add.s32 	%r97, %r86, 1152;
	mul.wide.u32 	%rd27, %r97, 4;
	add.s64 	%rd28, %rd10, %rd27;
	ld.global.nc.f32 	%f257, [%rd28];
	add.s32 	%r98, %r86, 1248;
	mul.wide.u32 	%rd29, %r98, 4;
	add.s64 	%rd30, %rd10, %rd29;
	ld.global.nc.f32 	%f258, [%rd30];
	add.s32 	%r99, %r86, 1344;
	mul.wide.u32 	%rd31, %r99, 4;
	add.s64 	%rd32, %rd10, %rd31;
	ld.global.nc.f32 	%f259, [%rd32];
	add.s32 	%r100, %r86, 1440;
	mul.wide.u32 	%rd33, %r100, 4;
	add.s64 	%rd34, %rd10, %rd33;
	ld.global.nc.f32 	%f260, [%rd34];
	add.s32 	%r101, %r86, 1536;
	mul.wide.u32 	%rd35, %r101, 4;
	add.s64 	%rd36, %rd10, %rd35;
	ld.global.nc.f32 	%f261, [%rd36];
	add.s32 	%r102, %r86, 1632;
	mul.wide.u32 	%rd37, %r102, 4;
	add.s64 	%rd38, %rd10, %rd37;
	ld.global.nc.f32 	%f262, [%rd38];
	ld.shared.v2.f32 	{%f263, %f264}, [%r93+840];
	fma.rn.f32 	%f265, %f263, %f254, %f101;
	fma.rn.f32 	%f266, %f264, %f254, %f110;
	fma.rn.f32 	%f267, %f264, %f255, %f265;
	ld.shared.v4.f32 	{%f268, %f269, %f270, %f271}, [%r93+848];
	fma.rn.f32 	%f272, %f268, %f254, %f118;
	fma.rn.f32 	%f273, %f268, %f255, %f266;
	fma.rn.f32 	%f274, %f268, %f256, %f267;
	fma.rn.f32 	%f275, %f269, %f254, %f121;
	fma.rn.f32 	%f276, %f269, %f255, %f272;
	fma.rn.f32 	%f277, %f269, %f256, %f273;
	fma.rn.f32 	%f278, %f270, %f255, %f275;
	fma.rn.f32 	%f279, %f270, %f256, %f276;
	fma.rn.f32 	%f280, %f271, %f256, %f278;
	ld.shared.v4.f32 	{%f281, %f282, %f283, %f284}, [%r93+960];
	fma.rn.f32 	%f285, %f281, %f254, %f145;
	fma.rn.f32 	%f286, %f281, %f257, %f274;
	fma.rn.f32 	%f287, %f282, %f254, %f154;
	fma.rn.f32 	%f288, %f282, %f255, %f285;
	fma.rn.f32 	%f289, %f282, %f257, %f277;
	fma.rn.f32 	%f290, %f282, %f258, %f286;
	fma.rn.f32 	%f291, %f283, %f254, %f160;
	fma.rn.f32 	%f292, %f283, %f255, %f287;
	fma.rn.f32 	%f293, %f283, %f256, %f288;
	fma.rn.f32 	%f294, %f283, %f257, %f279;
	fma.rn.f32 	%f295, %f283, %f258, %f289;
	fma.rn.f32 	%f296, %f283, %f259, %f290;
	fma.rn.f32 	%f297, %f284, %f254, %f163;
	fma.rn.f32 	%f298, %f284, %f255, %f291;
	fma.rn.f32 	%f299, %f284, %f256, %f292;
	fma.rn.f32 	%f300, %f284, %f257, %f280;
	fma.rn.f32 	%f301, %f284, %f258, %f294;
	fma.rn.f32 	%f302, %f284, %f259, %f295;
	ld.shared.v2.f32 	{%f303, %f304}, [%r93+976];
	fma.rn.f32 	%f305, %f303, %f255, %f297;
	fma.rn.f32 	%f306, %f303, %f256, %f298;
	fma.rn.f32 	%f307, %f303, %f258, %f300;
	fma.rn.f32 	%f308, %f303, %f259, %f301;
	fma.rn.f32 	%f309, %f304, %f256, %f305;
	fma.rn.f32 	%f310, %f304, %f259, %f307;
	ld.shared.v2.f32 	{%f311, %f312}, [%r93+1080];
	fma.rn.f32 	%f313, %f311, %f254, %f185;
	fma.rn.f32 	%f314, %f311, %f257, %f293;
	fma.rn.f32 	%f315, %f311, %f260, %f296;
	fma.rn.f32 	%f316, %f312, %f254, %f194;
	fma.rn.f32 	%f317, %f312, %f255, %f313;
	fma.rn.f32 	%f318, %f312, %f257, %f299;
	fma.rn.f32 	%f319, %f312, %f258, %f314;
	fma.rn.f32 	%f320, %f312, %f260, %f302;
	fma.rn.f32 	%f321, %f312, %f261, %f315;
	ld.shared.v4.f32 	{%f322, %f323, %f324, %f325}, [%r93+1088];
	fma.rn.f32 	%f326, %f322, %f254, %f202;
	fma.rn.f32 	%f327, %f322, %f255, %f316;
	fma.rn.f32 	%f328, %f322, %f256, %f317;
	fma.rn.f32 	%f329, %f322, %f257, %f306;
	fma.rn.f32 	%f330, %f322, %f258, %f318;
	fma.rn.f32 	%f331, %f322, %f259, %f319;
	fma.rn.f32 	%f332, %f322, %f260, %f308;
	fma.rn.f32 	%f333, %f322, %f261, %f320;
	fma.rn.f32 	%f334, %f322, %f262, %f321;
	fma.rn.f32 	%f335, %f323, %f254, %f205;
	fma.rn.f32 	%f336, %f323, %f255, %f326;
	fma.rn.f32 	%f337, %f323, %f256, %f327;
	fma.rn.f32 	%f338, %f323, %f257, %f309;
	fma.rn.f32 	%f339, %f323, %f258, %f329;
	fma.rn.f32 	%f340, %f323, %f259, %f330;
	fma.rn.f32 	%f341, %f323, %f260, %f310;
	fma.rn.f32 	%f342, %f323, %f261, %f332;
	fma.rn.f32 	%f343, %f323, %f262, %f333;
	fma.rn.f32 	%f344, %f324, %f255, %f335;
	fma.rn.f32 	%f345, %f324, %f256, %f336;
	fma.rn.f32 	%f346, %f324, %f258, %f338;
	fma.rn.f32 	%f347, %f324, %f259, %f339;
	fma.rn.f32 	%f348, %f324, %f261, %f341;
	fma.rn.f32 	%f349, %f324, %f262, %f342;
	fma.rn.f32 	%f350, %f325, %f256, %f344;
	fma.rn.f32 	%f351, %f325, %f259, %f346;
	fma.rn.f32 	%f352, %f325, %f262, %f348;
	ld.shared.v4.f32 	{%f353, %f354, %f355, %f356}, [%r93+1200];
	fma.rn.f32 	%f357, %f353, %f254, %f223;
	fma.rn.f32 	%f358, %f353, %f257, %f328;
	fma.rn.f32 	%f359, %f353, %f260, %f331;
	fma.rn.f32 	%f360, %f354, %f254, %f229;
	fma.rn.f32 	%f361, %f354, %f255, %f357;
	fma.rn.f32 	%f362, %f354, %f257, %f337;
	fma.rn.f32 	%f363, %f354, %f258, %f358;
	fma.rn.f32 	%f364, %f354, %f260, %f340;
	fma.rn.f32 	%f365, %f354, %f261, %f359;
	fma.rn.f32 	%f366, %f355, %f254, %f233;
	fma.rn.f32 	%f367, %f355, %f255, %f360;
	fma.rn.f32 	%f368, %f355, %f256, %f361;
	fma.rn.f32 	%f369, %f355, %f257, %f345;
	fma.rn.f32 	%f370, %f355, %f258, %f362;
	fma.rn.f32 	%f371, %f355, %f259, %f363;
	fma.rn.f32 	%f372, %f355, %f260, %f347;
	fma.rn.f32 	%f373, %f355, %f261, %f364;
	fma.rn.f32 	%f374, %f355, %f262, %f365;
	fma.rn.f32 	%f375, %f356, %f254, %f235;
	fma.rn.f32 	%f376, %f356, %f255, %f366;
	fma.rn.f32 	%f377, %f356, %f256, %f367;
	fma.rn.f32 	%f378, %f356, %f257, %f350;
	fma.rn.f32 	%f379, %f356, %f258, %f369;
	fma.rn.f32 	%f380, %f356, %f259, %f370;
	fma.rn.f32 	%f381, %f356, %f260, %f351;
	fma.rn.f32 	%f382, %f356, %f261, %f372;
	fma.rn.f32 	%f383, %f356, %f262, %f373;
	ld.shared.v2.f32 	{%f384, %f385}, [%r93+1216];
	fma.rn.f32 	%f386, %f384, %f255, %f375;
	fma.rn.f32 	%f387, %f384, %f256, %f376;
	fma.rn.f32 	%f388, %f384, %f258, %f378;
	fma.rn.f32 	%f389, %f384, %f259, %f379;
	fma.rn.f32 	%f390, %f384, %f261, %f381;
	fma.rn.f32 	%f391, %f384, %f262, %f382;
	fma.rn.f32 	%f392, %f385, %f256, %f386;
	fma.rn.f32 	%f393, %f385, %f259, %f388;
	fma.rn.f32 	%f394, %f385, %f262, %f390;
	ld.shared.v2.f32 	{%f395, %f396}, [%r93+1320];
	fma.rn.f32 	%f397, %f395, %f254, %f245;
	fma.rn.f32 	%f398, %f395, %f257, %f368;
	fma.rn.f32 	%f399, %f395, %f260, %f371;
	fma.rn.f32 	%f400, %f396, %f254, %f248;
	fma.rn.f32 	%f401, %f396, %f255, %f397;
	fma.rn.f32 	%f402, %f396, %f257, %f377;
	fma.rn.f32 	%f403, %f396, %f258, %f398;
	fma.rn.f32 	%f404, %f396, %f260, %f380;
	fma.rn.f32 	%f405, %f396, %f261, %f399;
	ld.shared.v4.f32 	{%f406, %f407, %f408, %f409}, [%r93+1328];
	fma.rn.f32 	%f410, %f406, %f254, %f252;
	fma.rn.f32 	%f411, %f406, %f255, %f400;
	fma.rn.f32 	%f412, %f406, %f256, %f401;
	fma.rn.f32 	%f413, %f406, %f257, %f387;
	fma.rn.f32 	%f414, %f406, %f258, %f402;
	fma.rn.f32 	%f415, %f406, %f259, %f403;
	fma.rn.f32 	%f416, %f406, %f260, %f389;
	fma.rn.f32 	%f417, %f406, %f261, %f404;
	fma.rn.f32 	%f418, %f406, %f262, %f405;
	fma.rn.f32 	%f419, %f407, %f254, %f253;
	fma.rn.f32 	%f420, %f407, %f255, %f410;
	fma.rn.f32 	%f421, %f407, %f256, %f411;
	fma.rn.f32 	%f422, %f407, %f257, %f392;
	fma.rn.f32 	%f423, %f407, %f258, %f413;
	fma.rn.f32 	%f424, %f407, %f259, %f414;
	fma.rn.f32 	%f425, %f407, %f260, %f393;
	fma.rn.f32 	%f426, %f407, %f261, %f416;
	fma.rn.f32 	%f427, %f407, %f262, %f417;
	fma.rn.f32 	%f428, %f408, %f255, %f419;
	fma.rn.f32 	%f429, %f408, %f256, %f420;
	fma.rn.f32 	%f430, %f408, %f258, %f422;
	fma.rn.f32 	%f431, %f408, %f259, %f423;
	fma.rn.f32 	%f432, %f408, %f261, %f425;
	fma.rn.f32 	%f433, %f408, %f262, %f426;
	fma.rn.f32 	%f434, %f409, %f256, %f428;
	fma.rn.f32 	%f435, %f409, %f259, %f430;
	fma.rn.f32 	%f436, %f409, %f262, %f432;
	ld.shared.v4.f32 	{%f437, %f438, %f439, %f440}, [%r93+1440];
	fma.rn.f32 	%f441, %f437, %f257, %f412;
	fma.rn.f32 	%f442, %f437, %f260, %f415;
	fma.rn.f32 	%f443, %f438, %f257, %f421;
	fma.rn.f32 	%f444, %f438, %f258, %f441;
	fma.rn.f32 	%f445, %f438, %f260, %f424;
	fma.rn.f32 	%f446, %f438, %f261, %f442;
	fma.rn.f32 	%f447, %f439, %f257, %f429;
	fma.rn.f32 	%f448, %f439, %f258, %f443;
	fma.rn.f32 	%f449, %f439, %f259, %f444;
	fma.rn.f32 	%f450, %f439, %f260, %f431;
	fma.rn.f32 	%f451, %f439, %f261, %f445;
	fma.rn.f32 	%f452, %f439, %f262, %f446;
	fma.rn.f32 	%f453, %f440, %f257, %f434;
	fma.rn.f32 	%f454, %f440, %f258, %f447;
	fma.rn.f32 	%f455, %f440, %f259, %f448;
	fma.rn.f32 	%f456, %f440, %f260, %f435;
	fma.rn.f32 	%f457, %f440, %f261, %f450;
	fma.rn.f32 	%f458, %f440, %f262, %f451;
	ld.shared.v2.f32 	{%f459, %f460}, [%r93+1456];
	fma.rn.f32 	%f461, %f459, %f258, %f453;
	fma.rn.f32 	%f462, %f459, %f259, %f454;
	fma.rn.f32 	%f463, %f459, %f261, %f456;
	fma.rn.f32 	%f464, %f459, %f262, %f457;
	fma.rn.f32 	%f465, %f460, %f259, %f461;
	fma.rn.f32 	%f466, %f460, %f262, %f463;
	ld.shared.v2.f32 	{%f467, %f468}, [%r93+1560];
	fma.rn.f32 	%f469, %f467, %f260, %f449;
	fma.rn.f32 	%f470, %f468, %f260, %f455;
	fma.rn.f32 	%f471, %f468, %f261, %f469;
	ld.shared.v4.f32 	{%f472, %f473, %f474, %f475}, [%r93+1568];
	fma.rn.f32 	%f476, %f472, %f260, %f462;
	fma.rn.f32 	%f477, %f472, %f261, %f470;
	fma.rn.f32 	%f478, %f472, %f262, %f471;
	fma.rn.f32 	%f479, %f473, %f260, %f465;
	fma.rn.f32 	%f480, %f473, %f261, %f476;
	fma.rn.f32 	%f481, %f473, %f262, %f477;
	fma.rn.f32 	%f482, %f474, %f261, %f479;
	fma.rn.f32 	%f483, %f474, %f262, %f480;
	fma.rn.f32 	%f484, %f475, %f262, %f482;
	add.s32 	%r103, %r86, 1728;
	mul.wide.u32 	%rd39, %r103, 4;
	add.s64 	%rd40, %rd10, %rd39;
	ld.global.nc.f32 	%f485, [%rd40];
	add.s32 	%r104, %r86, 1824;
	mul.wide.u32 	%rd41, %r104, 4;
	add.s64 	%rd42, %rd10, %rd41;
	ld.global.nc.f32 	%f486, [%rd42];
	add.s32 	%r105, %r86, 1920;
	mul.wide.u32 	%rd43, %r105, 4;
	add.s64 	%rd44, %rd10, %rd43;
	ld.global.nc.f32 	%f487, [%rd44];
	add.s32 	%r106, %r86, 2016;
	mul.wide.u32 	%rd45, %r106, 4;
	add.s64 	%rd46, %rd10, %rd45;
	ld.global.nc.f32 	%f488, [%rd46];
	add.s32 	%r107, %r86, 2112;
	mul.wide.u32 	%rd47, %r107, 4;
	add.s64 	%rd48, %rd10, %rd47;
	ld.global.nc.f32 	%f489, [%rd48];
	add.s32 	%r108, %r86, 2208;
	mul.wide.u32 	%rd49, %r108, 4;
	add.s64 	%rd50, %rd10, %rd49;
	ld.global.nc.f32 	%f490, [%rd50];
	add.s32 	%r109, %r86, 2304;
	mul.wide.u32 	%rd51, %r109, 4;
	add.s64 	%rd52, %rd10, %rd51;
	ld.global.nc.f32 	%f491, [%rd52];
	add.s32 	%r110, %r86, 2400;
	mul.wide.u32 	%rd53, %r110, 4;
	add.s64 	%rd54, %rd10, %rd53;
	ld.global.nc.f32 	%f492, [%rd54];
	add.s32 	%r111, %r86, 2496;
	mul.wide.u32 	%rd55, %r111, 4;
	add.s64 	%rd56, %rd10, %rd55;
	ld.global.nc.f32 	%f493, [%rd56];
	ld.shared.v4.f32 	{%f494, %f495, %f496, %f497}, [%r93+1680];
	fma.rn.f32 	%f498, %f494, %f485, %f334;
	fma.rn.f32 	%f499, %f495, %f485, %f343;
	fma.rn.f32 	%f500, %f495, %f486, %f498;
	fma.rn.f32 	%f501, %f496, %f485, %f349;
	fma.rn.f32 	%f502, %f496, %f486, %f499;
	fma.rn.f32 	%f503, %f496, %f487, %f500;
	fma.rn.f32 	%f504, %f497, %f485, %f352;
	fma.rn.f32 	%f505, %f497, %f486, %f501;
	fma.rn.f32 	%f506, %f497, %f487, %f502;
	ld.shared.v2.f32 	{%f507, %f508}, [%r93+1696];
	fma.rn.f32 	%f509, %f507, %f486, %f504;
	fma.rn.f32 	%f510, %f507, %f487, %f505;
	fma.rn.f32 	%f511, %f508, %f487, %f509;
	ld.shared.v2.f32 	{%f512, %f513}, [%r93+1800];
	fma.rn.f32 	%f514, %f512, %f485, %f374;
	fma.rn.f32 	%f515, %f512, %f488, %f503;
	fma.rn.f32 	%f516, %f513, %f485, %f383;
	fma.rn.f32 	%f517, %f513, %f486, %f514;
	fma.rn.f32 	%f518, %f513, %f488, %f506;
	fma.rn.f32 	%f519, %f513, %f489, %f515;
	ld.shared.v4.f32 	{%f520, %f521, %f522, %f523}, [%r93+1808];
	fma.rn.f32 	%f524, %f520, %f485, %f391;
	fma.rn.f32 	%f525, %f520, %f486, %f516;
	fma.rn.f32 	%f526, %f520, %f487, %f517;
	fma.rn.f32 	%f527, %f520, %f488, %f510;
	fma.rn.f32 	%f528, %f520, %f489, %f518;
	fma.rn.f32 	%f529, %f520, %f490, %f519;
	fma.rn.f32 	%f530, %f521, %f485, %f394;
	fma.rn.f32 	%f531, %f521, %f486, %f524;
	fma.rn.f32 	%f532, %f521, %f487, %f525;
	fma.rn.f32 	%f533, %f521, %f488, %f511;
	fma.rn.f32 	%f534, %f521, %f489, %f527;
	fma.rn.f32 	%f535, %f521, %f490, %f528;
	fma.rn.f32 	%f536, %f522, %f486, %f530;
	fma.rn.f32 	%f537, %f522, %f487, %f531;
	fma.rn.f32 	%f538, %f522, %f489, %f533;
	fma.rn.f32 	%f539, %f522, %f490, %f534;
	fma.rn.f32 	%f540, %f523, %f487, %f536;
	fma.rn.f32 	%f541, %f523, %f490, %f538;
	ld.shared.v4.f32 	{%f542, %f543, %f544, %f545}, [%r93+1920];
	fma.rn.f32 	%f546, %f542, %f485, %f418;
	fma.rn.f32 	%f547, %f542, %f488, %f526;
	fma.rn.f32 	%f548, %f542, %f491, %f529;
	fma.rn.f32 	%f549, %f543, %f485, %f427;
	fma.rn.f32 	%f550, %f543, %f486, %f546;
	fma.rn.f32 	%f551, %f543, %f488, %f532;
	fma.rn.f32 	%f552, %f543, %f489, %f547;
	fma.rn.f32 	%f553, %f543, %f491, %f535;
	fma.rn.f32 	%f554, %f543, %f492, %f548;
	fma.rn.f32 	%f555, %f544, %f485, %f433;
	fma.rn.f32 	%f556, %f544, %f486, %f549;
	fma.rn.f32 	%f557, %f544, %f487, %f550;
	fma.rn.f32 	%f558, %f544, %f488, %f537;
	fma.rn.f32 	%f559, %f544, %f489, %f551;
	fma.rn.f32 	%f560, %f544, %f490, %f552;
	fma.rn.f32 	%f561, %f544, %f491, %f539;
	fma.rn.f32 	%f562, %f544, %f492, %f553;
	fma.rn.f32 	%f563, %f544, %f493, %f554;
	fma.rn.f32 	%f564, %f545, %f485, %f436;
	fma.rn.f32 	%f565, %f545, %f486, %f555;
	fma.rn.f32 	%f566, %f545, %f487, %f556;
	fma.rn.f32 	%f567, %f545, %f488, %f540;
	fma.rn.f32 	%f568, %f545, %f489, %f558;
	fma.rn.f32 	%f569, %f545, %f490, %f559;
	fma.rn.f32 	%f570, %f545, %f491, %f541;
	fma.rn.f32 	%f571, %f545, %f492, %f561;
	fma.rn.f32 	%f572, %f545, %f493, %f562;
	ld.shared.v2.f32 	{%f573, %f574}, [%r93+1936];
	fma.rn.f32 	%f575, %f573, %f486, %f564;
	fma.rn.f32 	%f576, %f573, %f487, %f565;
	fma.rn.f32 	%f577, %f573, %f489, %f567;
	fma.rn.f32 	%f578, %f573, %f490, %f568;
	fma.rn.f32 	%f579, %f573, %f492, %f570;
	fma.rn.f32 	%f580, %f573, %f493, %f571;
	fma.rn.f32 	%f581, %f574, %f487, %f575;
	fma.rn.f32 	%f582, %f574, %f490, %f577;
	fma.rn.f32 	%f583, %f574, %f493, %f579;
	ld.shared.v2.f32 	{%f584, %f585}, [%r93+2040];
	fma.rn.f32 	%f586, %f584, %f485, %f452;
	fma.rn.f32 	%f587, %f584, %f488, %f557;
	fma.rn.f32 	%f588, %f584, %f491, %f560;
	fma.rn.f32 	%f589, %f585, %f485, %f458;
	fma.rn.f32 	%f590, %f585, %f486, %f586;
	fma.rn.f32 	%f591, %f585, %f488, %f566;
	fma.rn.f32 	%f592, %f585, %f489, %f587;
	fma.rn.f32 	%f593, %f585, %f491, %f569;
	fma.rn.f32 	%f594, %f585, %f492, %f588;
	ld.shared.v4.f32 	{%f595, %f596, %f597, %f598}, [%r93+2048];
	fma.rn.f32 	%f599, %f595, %f485, %f464;
	fma.rn.f32 	%f600, %f595, %f486, %f589;
	fma.rn.f32 	%f601, %f595, %f487, %f590;
	fma.rn.f32 	%f602, %f595, %f488, %f576;
	fma.rn.f32 	%f603, %f595, %f489, %f591;
	fma.rn.f32 	%f604, %f595, %f490, %f592;
	fma.rn.f32 	%f605, %f595, %f491, %f578;
	fma.rn.f32 	%f606, %f595, %f492, %f593;
	fma.rn.f32 	%f607, %f595, %f493, %f594;
	fma.rn.f32 	%f608, %f596, %f485, %f466;
	fma.rn.f32 	%f609, %f596, %f486, %f599;
	fma.rn.f32 	%f610, %f596, %f487, %f600;
	fma.rn.f32 	%f611, %f596, %f488, %f581;
	fma.rn.f32 	%f612, %f596, %f489, %f602;
	fma.rn.f32 	%f613, %f596, %f490, %f603;
	fma.rn.f32 	%f614, %f596, %f491, %f582;
	fma.rn.f32 	%f615, %f596, %f492, %f605;
	fma.rn.f32 	%f616, %f596, %f493, %f606;
	fma.rn.f32 	%f617, %f597, %f486, %f608;
	fma.rn.f32 	%f618, %f597, %f487, %f609;
	fma.rn.f32 	%f619, %f597, %f489, %f611;
	fma.rn.f32 	%f620, %f597, %f490, %f612;
	fma.rn.f32 	%f621, %f597, %f492, %f614;
	fma.rn.f32 	%f622, %f597, %f493, %f615;
	fma.rn.f32 	%f623, %f598, %f487, %f617;
	fma.rn.f32 	%f624, %f598, %f490, %f619;
	fma.rn.f32 	%f625, %f598, %f493, %f621;
	ld.shared.v4.f32 	{%f626, %f627, %f628, %f629}, [%r93+2160];
	fma.rn.f32 	%f630, %f626, %f485, %f478;
	fma.rn.f32 	%f631, %f626, %f488, %f601;
	fma.rn.f32 	%f632, %f626, %f491, %f604;
	fma.rn.f32 	%f633, %f627, %f485, %f481;
	fma.rn.f32 	%f634, %f627, %f486, %f630;
	fma.rn.f32 	%f635, %f627, %f488, %f610;
	fma.rn.f32 	%f636, %f627, %f489, %f631;
	fma.rn.f32 	%f637, %f627, %f491, %f613;
	fma.rn.f32 	%f638, %f627, %f492, %f632;
	fma.rn.f32 	%f639, %f628, %f485, %f483;
	fma.rn.f32 	%f640, %f628, %f486, %f633;
	fma.rn.f32 	%f641, %f628, %f487, %f634;
	fma.rn.f32 	%f642, %f628, %f488, %f618;
	fma.rn.f32 	%f643, %f628, %f489, %f635;
	fma.rn.f32 	%f644, %f628, %f490, %f636;
	fma.rn.f32 	%f645, %f628, %f491, %f620;
	fma.rn.f32 	%f646, %f628, %f492, %f637;
	fma.rn.f32 	%f647, %f628, %f493, %f638;
	fma.rn.f32 	%f648, %f629, %f485, %f484;
	fma.rn.f32 	%f649, %f629, %f486, %f639;
	fma.rn.f32 	%f650, %f629, %f487, %f640;
	fma.rn.f32 	%f651, %f629, %f488, %f623;
	fma.rn.f32 	%f652, %f629, %f489, %f642;
	fma.rn.f32 	%f653, %f629, %f490, %f643;
	fma.rn.f32 	%f654, %f629, %f491, %f624;
	fma.rn.f32 	%f655, %f629, %f492, %f645;
	fma.rn.f32 	%f656, %f629, %f493, %f646;
	ld.shared.v2.f32 	{%f657, %f658}, [%r93+2176];
	fma.rn.f32 	%f659, %f657, %f486, %f648;
	fma.rn.f32 	%f660, %f657, %f487, %f649;
	fma.rn.f32 	%f661, %f657, %f489, %f651;
	fma.rn.f32 	%f662, %f657, %f490, %f652;
	fma.rn.f32 	%f663, %f657, %f492, %f654;
	fma.rn.f32 	%f664, %f657, %f493, %f655;
	fma.rn.f32 	%f665, %f658, %f487, %f659;
	fma.rn.f32 	%f666, %f658, %f490, %f661;
	fma.rn.f32 	%f667, %f658, %f493, %f663;
	ld.shared.v2.f32 	{%f668, %f669}, [%r93+2280];
	fma.rn.f32 	%f670, %f668, %f488, %f641;
	fma.rn.f32 	%f671, %f668, %f491, %f644;
	fma.rn.f32 	%f672, %f669, %f488, %f650;
	fma.rn.f32 	%f673, %f669, %f489, %f670;
	fma.rn.f32 	%f674, %f669, %f491, %f653;
	fma.rn.f32 	%f675, %f669, %f492, %f671;
	ld.shared.v4.f32 	{%f676, %f677, %f678, %f679}, [%r93+2288];
	fma.rn.f32 	%f680, %f676, %f488, %f660;
	fma.rn.f32 	%f681, %f676, %f489, %f672;
	fma.rn.f32 	%f682, %f676, %f490, %f673;
	fma.rn.f32 	%f683, %f676, %f491, %f662;
	fma.rn.f32 	%f684, %f676, %f492, %f674;
	fma.rn.f32 	%f685, %f676, %f493, %f675;
	fma.rn.f32 	%f686, %f677, %f488, %f665;
	fma.rn.f32 	%f687, %f677, %f489, %f680;
	fma.rn.f32 	%f688, %f677, %f490, %f681;
	fma.rn.f32 	%f689, %f677, %f491, %f666;
	fma.rn.f32 	%f690, %f677, %f492, %f683;
	fma.rn.f32 	%f691, %f677, %f493, %f684;
	fma.rn.f32 	%f692, %f678, %f489, %f686;
	fma.rn.f32 	%f693, %f678, %f490, %f687;
	fma.rn.f32 	%f694, %f678, %f492, %f689;
	fma.rn.f32 	%f695, %f678, %f493, %f690;
	fma.rn.f32 	%f696, %f679, %f490, %f692;
	fma.rn.f32 	%f697, %f679, %f493, %f694;
	ld.shared.v4.f32 	{%f698, %f699, %f700, %f701}, [%r93+2400];
	fma.rn.f32 	%f702, %f698, %f491, %f682;
	fma.rn.f32 	%f703, %f699, %f491, %f688;
	fma.rn.f32 	%f704, %f699, %f492, %f702;
	fma.rn.f32 	%f705, %f700, %f491, %f693;
	fma.rn.f32 	%f706, %f700, %f492, %f703;
	fma.rn.f32 	%f707, %f700, %f493, %f704;
	fma.rn.f32 	%f708, %f701, %f491, %f696;
	fma.rn.f32 	%f709, %f701, %f492, %f705;
	fma.rn.f32 	%f710, %f701, %f493, %f706;
	ld.shared.v2.f32 	{%f711, %f712}, [%r93+2416];
	fma.rn.f32 	%f713, %f711, %f492, %f708;
	fma.rn.f32 	%f714, %f711, %f493, %f709;
	fma.rn.f32 	%f715, %f712, %f493, %f713;
	add.s32 	%r112, %r86, 2592;
	mul.wide.u32 	%rd57, %r112, 4;
	add.s64 	%rd58, %rd10, %rd57;
	ld.global.nc.f32 	%f716, [%rd58];
	ld.global.nc.f32 	%f717, [%rd58+384];
	ld.global.nc.f32 	%f718, [%rd58+768];
	add.s32 	%r113, %r86, 2880;
	mul.wide.u32 	%rd59, %r113, 4;
	add.s64 	%rd60, %rd10, %rd59;
	ld.global.nc.f32 	%f719, [%rd60];
	add.s32 	%r114, %r86, 2976;
	mul.wide.u32 	%rd61, %r114, 4;
	add.s64 	%rd62, %rd10, %rd61;
	ld.global.nc.f32 	%f720, [%rd62];
	add.s32 	%r115, %r86, 3072;
	mul.wide.u32 	%rd63, %r115, 4;
	add.s64 	%rd64, %rd10, %rd63;
	ld.global.nc.f32 	%f721, [%rd64];
	add.s32 	%r116, %r86, 3168;
	mul.wide.u32 	%rd65, %r116, 4;
	add.s64 	%rd66, %rd10, %rd65;
	ld.global.nc.f32 	%f722, [%rd66];
	add.s32 	%r117, %r86, 3264;
	mul.wide.u32 	%rd67, %r117, 4;
	add.s64 	%rd68, %rd10, %rd67;
	ld.global.nc.f32 	%f723, [%rd68];
	add.s32 	%r118, %r86, 3360;
	mul.wide.u32 	%rd69, %r118, 4;
	add.s64 	%rd70, %rd10, %rd69;
	ld.global.nc.f32 	%f724, [%rd70];
	ld.shared.v2.f32 	{%f725, %f726}, [%r93+2520];
	fma.rn.f32 	%f727, %f725, %f716, %f563;
	fma.rn.f32 	%f728, %f726, %f716, %f572;
	fma.rn.f32 	%f729, %f726, %f717, %f727;
	ld.shared.v4.f32 	{%f730, %f731, %f732, %f733}, [%r93+2528];
	fma.rn.f32 	%f734, %f730, %f716, %f580;
	fma.rn.f32 	%f735, %f730, %f717, %f728;
	fma.rn.f32 	%f736, %f730, %f718, %f729;
	fma.rn.f32 	%f737, %f731, %f716, %f583;
	fma.rn.f32 	%f738, %f731, %f717, %f734;
	fma.rn.f32 	%f739, %f731, %f718, %f735;
	fma.rn.f32 	%f740, %f732, %f717, %f737;
	fma.rn.f32 	%f741, %f732, %f718, %f738;
	fma.rn.f32 	%f742, %f733, %f718, %f740;
	ld.shared.v4.f32 	{%f743, %f744, %f745, %f746}, [%r93+2640];
	fma.rn.f32 	%f747, %f743, %f716, %f607;
	fma.rn.f32 	%f748, %f743, %f719, %f736;
	fma.rn.f32 	%f749, %f744, %f716, %f616;
	fma.rn.f32 	%f750, %f744, %f717, %f747;
	fma.rn.f32 	%f751, %f744, %f719, %f739;
	fma.rn.f32 	%f752, %f744, %f720, %f748;
	fma.rn.f32 	%f753, %f745, %f716, %f622;
	fma.rn.f32 	%f754, %f745, %f717, %f749;
	fma.rn.f32 	%f755, %f745, %f718, %f750;
	fma.rn.f32 	%f756, %f745, %f719, %f741;
	fma.rn.f32 	%f757, %f745, %f720, %f751;
	fma.rn.f32 	%f758, %f745, %f721, %f752;
	fma.rn.f32 	%f759, %f746, %f716, %f625;
	fma.rn.f32 	%f760, %f746, %f717, %f753;
	fma.rn.f32 	%f761, %f746, %f718, %f754;
	fma.rn.f32 	%f762, %f746, %f719, %f742;
	fma.rn.f32 	%f763, %f746, %f720, %f756;
	fma.rn.f32 	%f764, %f746, %f721, %f757;
	ld.shared.v2.f32 	{%f765, %f766}, [%r93+2656];
	fma.rn.f32 	%f767, %f765, %f717, %f759;
	fma.rn.f32 	%f768, %f765, %f718, %f760;
	fma.rn.f32 	%f769, %f765, %f720, %f762;
	fma.rn.f32 	%f770, %f765, %f721, %f763;
	fma.rn.f32 	%f771, %f766, %f718, %f767;
	fma.rn.f32 	%f772, %f766, %f721, %f769;
	ld.shared.v2.f32 	{%f773, %f774}, [%r93+2760];
	fma.rn.f32 	%f775, %f773, %f716, %f647;
	fma.rn.f32 	%f776, %f773, %f719, %f755;
	fma.rn.f32 	%f777, %f773, %f722, %f758;
	fma.rn.f32 	%f778, %f774, %f716, %f656;
	fma.rn.f32 	%f779, %f774, %f717, %f775;
	fma.rn.f32 	%f780, %f774, %f719, %f761;
	fma.rn.f32 	%f781, %f774, %f720, %f776;
	fma.rn.f32 	%f782, %f774, %f722, %f764;
	fma.rn.f32 	%f783, %f774, %f723, %f777;
	ld.shared.v4.f32 	{%f784, %f785, %f786, %f787}, [%r93+2768];
	fma.rn.f32 	%f788, %f784, %f716, %f664;
	fma.rn.f32 	%f789, %f784, %f717, %f778;
	fma.rn.f32 	%f790, %f784, %f718, %f779;
	fma.rn.f32 	%f791, %f784, %f719, %f768;
	fma.rn.f32 	%f792, %f784, %f720, %f780;
	fma.rn.f32 	%f793, %f784, %f721, %f781;
	fma.rn.f32 	%f794, %f784, %f722, %f770;
	fma.rn.f32 	%f795, %f784, %f723, %f782;
	fma.rn.f32 	%f796, %f784, %f724, %f783;
	fma.rn.f32 	%f797, %f785, %f716, %f667;
	fma.rn.f32 	%f798, %f785, %f717, %f788;
	fma.rn.f32 	%f799, %f785, %f718, %f789;
	fma.rn.f32 	%f800, %f785, %f719, %f771;
	fma.rn.f32 	%f801, %f785, %f720, %f791;
	fma.rn.f32 	%f802, %f785, %f721, %f792;
	fma.rn.f32 	%f803, %f785, %f722, %f772;
	fma.rn.f32 	%f804, %f785, %f723, %f794;
	fma.rn.f32 	%f805, %f785, %f724, %f795;
	fma.rn.f32 	%f806, %f786, %f717, %f797;
	fma.rn.f32 	%f807, %f786, %f718, %f798;
	fma.rn.f32 	%f808, %f786, %f720, %f800;
	fma.rn.f32 	%f809, %f786, %f721, %f801;
	fma.rn.f32 	%f810, %f786, %f723, %f803;
	fma.rn.f32 	%f811, %f786, %f724, %f804;
	fma.rn.f32 	%f812, %f787, %f718, %f806;
	fma.rn.f32 	%f813, %f787, %f721, %f808;
	fma.rn.f32 	%f814, %f787, %f724, %f810;
	ld.shared.v4.f32 	{%f815, %f816, %f817, %f818}, [%r93+2880];
	fma.rn.f32 	%f819, %f815, %f716, %f685;
	fma.rn.f32 	%f820, %f815, %f719, %f790;
	fma.rn.f32 	%f821, %f815, %f722, %f793;
	fma.rn.f32 	%f822, %f816, %f716, %f691;
	fma.rn.f32 	%f823, %f816, %f717, %f819;
	fma.rn.f32 	%f824, %f816, %f719, %f799;
	fma.rn.f32 	%f825, %f816, %f720, %f820;
	fma.rn.f32 	%f826, %f816, %f722, %f802;
	fma.rn.f32 	%f827, %f816, %f723, %f821;
	fma.rn.f32 	%f828, %f817, %f716, %f695;
	fma.rn.f32 	%f829, %f817, %f717, %f822;
	fma.rn.f32 	%f830, %f817, %f718, %f823;
	fma.rn.f32 	%f831, %f817, %f719, %f807;
	fma.rn.f32 	%f832, %f817, %f720, %f824;
	fma.rn.f32 	%f833, %f817, %f721, %f825;
	fma.rn.f32 	%f834, %f817, %f722, %f809;
	fma.rn.f32 	%f835, %f817, %f723, %f826;
	fma.rn.f32 	%f836, %f817, %f724, %f827;
	fma.rn.f32 	%f837, %f818, %f716, %f697;
	fma.rn.f32 	%f838, %f818, %f717, %f828;
	fma.rn.f32 	%f839, %f818, %f718, %f829;
	fma.rn.f32 	%f840, %f818, %f719, %f812;
	fma.rn.f32 	%f841, %f818, %f720, %f831;
	fma.rn.f32 	%f842, %f818, %f721, %f832;
	fma.rn.f32 	%f843, %f818, %f722, %f813;
	fma.rn.f32 	%f844, %f818, %f723, %f834;
	fma.rn.f32 	%f845, %f818, %f724, %f835;
	ld.shared.v2.f32 	{%f846, %f847}, [%r93+2896];
	fma.rn.f32 	%f848, %f846, %f717, %f837;
	fma.rn.f32 	%f849, %f846, %f718, %f838;
	fma.rn.f32 	%f850, %f846, %f720, %f840;
	fma.rn.f32 	%f851, %f846, %f721, %f841;
	fma.rn.f32 	%f852, %f846, %f723, %f843;
	fma.rn.f32 	%f853, %f846, %f724, %f844;
	fma.rn.f32 	%f854, %f847, %f718, %f848;
	fma.rn.f32 	%f855, %f847, %f721, %f850;
	fma.rn.f32 	%f856, %f847, %f724, %f852;
	ld.shared.v2.f32 	{%f857, %f858}, [%r93+3000];
	fma.rn.f32 	%f859, %f857, %f716, %f707;
	fma.rn.f32 	%f860, %f857, %f719, %f830;
	fma.rn.f32 	%f861, %f857, %f722, %f833;
	fma.rn.f32 	%f862, %f858, %f716, %f710;
	fma.rn.f32 	%f863, %f858, %f717, %f859;
	fma.rn.f32 	%f864, %f858, %f719, %f839;
	fma.rn.f32 	%f865, %f858, %f720, %f860;
	fma.rn.f32 	%f866, %f858, %f722, %f842;
	fma.rn.f32 	%f867, %f858, %f723, %f861;
	ld.shared.v4.f32 	{%f868, %f869, %f870, %f871}, [%r93+3008];
	fma.rn.f32 	%f872, %f868, %f716, %f714;
	fma.rn.f32 	%f873, %f868, %f717, %f862;
	fma.rn.f32 	%f874, %f868, %f718, %f863;
	fma.rn.f32 	%f875, %f868, %f719, %f849;
	fma.rn.f32 	%f876, %f868, %f720, %f864;
	fma.rn.f32 	%f877, %f868, %f721, %f865;
	fma.rn.f32 	%f878, %f868, %f722, %f851;
	fma.rn.f32 	%f879, %f868, %f723, %f866;
	fma.rn.f32 	%f880, %f868, %f724, %f867;
	fma.rn.f32 	%f881, %f869, %f716, %f715;
	fma.rn.f32 	%f882, %f869, %f717, %f872;
	fma.rn.f32 	%f883, %f869, %f718, %f873;
	fma.rn.f32 	%f884, %f869, %f719, %f854;
	fma.rn.f32 	%f885, %f869, %f720, %f875;
	fma.rn.f32 	%f886, %f869, %f721, %f876;
	fma.rn.f32 	%f887, %f869, %f722, %f855;
	fma.rn.f32 	%f888, %f869, %f723, %f878;
	fma.rn.f32 	%f889, %f869, %f724, %f879;
	fma.rn.f32 	%f890, %f870, %f717, %f881;
	fma.rn.f32 	%f891, %f870, %f718, %f882;
	fma.rn.f32 	%f892, %f870, %f720, %f884;
	fma.rn.f32 	%f893, %f870, %f721, %f885;
	fma.rn.f32 	%f894, %f870, %f723, %f887;
	fma.rn.f32 	%f895, %f870, %f724, %f888;
	fma.rn.f32 	%f896, %f871, %f718, %f890;
	fma.rn.f32 	%f897, %f871, %f721, %f892;
	fma.rn.f32 	%f898, %f871, %f724, %f894;
	ld.shared.v4.f32 	{%f899, %f900, %f901, %f902}, [%r93+3120];
	fma.rn.f32 	%f903, %f899, %f719, %f874;
	fma.rn.f32 	%f904, %f899, %f722, %f877;
	fma.rn.f32 	%f905, %f900, %f719, %f883;
	fma.rn.f32 	%f906, %f900, %f720, %f903;
	fma.rn.f32 	%f907, %f900, %f722, %f886;
	fma.rn.f32 	%f908, %f900, %f723, %f904;
	fma.rn.f32 	%f909, %f901, %f719, %f891;
	fma.rn.f32 	%f910, %f901, %f720, %f905;
	fma.rn.f32 	%f911, %f901, %f721, %f906;
	fma.rn.f32 	%f912, %f901, %f722, %f893;
	fma.rn.f32 	%f913, %f901, %f723, %f907;
	fma.rn.f32 	%f914, %f901, %f724, %f908;
	fma.rn.f32 	%f915, %f902, %f719, %f896;
	fma.rn.f32 	%f916, %f902, %f720, %f909;
	fma.rn.f32 	%f917, %f902, %f721, %f910;
	fma.rn.f32 	%f918, %f902, %f722, %f897;
	fma.rn.f32 	%f919, %f902, %f723, %f912;
	fma.rn.f32 	%f920, %f902, %f724, %f913;
	ld.shared.v2.f32 	{%f921, %f922}, [%r93+3136];
	fma.rn.f32 	%f923, %f921, %f720, %f915;
	fma.rn.f32 	%f924, %f921, %f721, %f916;
	fma.rn.f32 	%f925, %f921, %f723, %f918;
	fma.rn.f32 	%f926, %f921, %f724, %f919;
	fma.rn.f32 	%f927, %f922, %f721, %f923;
	fma.rn.f32 	%f928, %f922, %f724, %f925;
	ld.shared.v2.f32 	{%f929, %f930}, [%r93+3240];
	fma.rn.f32 	%f931, %f929, %f722, %f911;
	fma.rn.f32 	%f932, %f930, %f722, %f917;
	fma.rn.f32 	%f933, %f930, %f723, %f931;
	ld.shared.v4.f32 	{%f934, %f935, %f936, %f937}, [%r93+3248];
	fma.rn.f32 	%f938, %f934, %f722, %f924;
	fma.rn.f32 	%f939, %f934, %f723, %f932;
	fma.rn.f32 	%f940, %f934, %f724, %f933;
	fma.rn.f32 	%f941, %f935, %f722, %f927;
	fma.rn.f32 	%f942, %f935, %f723, %f938;
	fma.rn.f32 	%f943, %f935, %f724, %f939;
	fma.rn.f32 	%f944, %f936, %f723, %f941;
	fma.rn.f32 	%f945, %f936, %f724, %f942;
	fma.rn.f32 	%f946, %f937, %f724, %f944;
	add.s32 	%r119, %r86, 3456;
	mul.wide.u32 	%rd71, %r119, 4;
	add.s64 	%rd72, %rd10, %rd71;
	ld.global.nc.f32 	%f947, [%rd72];
	add.s32 	%r120, %r86, 3552;
	mul.wide.u32 	%rd73, %r120, 4;
	add.s64 	%rd74, %rd10, %rd73;
	ld.global.nc.f32 	%f948, [%rd74];
	add.s32 	%r121, %r86, 3648;
	mul.wide.u32 	%rd75, %r121, 4;
	add.s64 	%rd76, %rd10, %rd75;
	ld.global.nc.f32 	%f949, [%rd76];
	add.s32 	%r122, %r86, 3744;
	mul.wide.u32 	%rd77, %r122, 4;
	add.s64 	%rd78, %rd10, %rd77;
	ld.global.nc.f32 	%f950, [%rd78];
	add.s32 	%r123, %r86, 3840;
	mul.wide.u32 	%rd79, %r123, 4;
	add.s64 	%rd80, %rd10, %rd79;
	ld.global.nc.f32 	%f951, [%rd80];
	add.s32 	%r124, %r86, 3936;
	mul.wide.u32 	%rd81, %r124, 4;
	add.s64 	%rd82, %rd10, %rd81;
	ld.global.nc.f32 	%f952, [%rd82];
	add.s32 	%r125, %r86, 4032;
	mul.wide.u32 	%rd83, %r125, 4;
	add.s64 	%rd84, %rd10, %rd83;
	ld.global.nc.f32 	%f953, [%rd84];
	add.s32 	%r126, %r86, 4128;
	mul.wide.u32 	%rd85, %r126, 4;
	add.s64 	%rd86, %rd10, %rd85;
	ld.global.nc.f32 	%f954, [%rd86];
	add.s32 	%r127, %r86, 4224;
	mul.wide.u32 	%rd87, %r127, 4;
	add.s64 	%rd88, %rd10, %rd87;
	ld.global.nc.f32 	%f955, [%rd88];
	ld.shared.v4.f32 	{%f956, %f957, %f958, %f959}, [%r93+3360];
	fma.rn.f32 	%f960, %f956, %f947, %f796;
	fma.rn.f32 	%f961, %f957, %f947, %f805;
	fma.rn.f32 	%f962, %f957, %f948, %f960;
	fma.rn.f32 	%f963, %f958, %f947, %f811;
	fma.rn.f32 	%f964, %f958, %f948, %f961;
	fma.rn.f32 	%f965, %f958, %f949, %f962;
	fma.rn.f32 	%f966, %f959, %f947, %f814;
	fma.rn.f32 	%f967, %f959, %f948, %f963;
	fma.rn.f32 	%f968, %f959, %f949, %f964;
	ld.shared.v2.f32 	{%f969, %f970}, [%r93+3376];
	fma.rn.f32 	%f971, %f969, %f948, %f966;
	fma.rn.f32 	%f972, %f969, %f949, %f967;
	fma.rn.f32 	%f973, %f970, %f949, %f971;
	ld.shared.v2.f32 	{%f974, %f975}, [%r93+3480];
	fma.rn.f32 	%f976, %f974, %f947, %f836;
	fma.rn.f32 	%f977, %f974, %f950, %f965;
	fma.rn.f32 	%f978, %f975, %f947, %f845;
	fma.rn.f32 	%f979, %f975, %f948, %f976;
	fma.rn.f32 	%f980, %f975, %f950, %f968;
	fma.rn.f32 	%f981, %f975, %f951, %f977;
	ld.shared.v4.f32 	{%f982, %f983, %f984, %f985}, [%r93+3488];
	fma.rn.f32 	%f986, %f982, %f947, %f853;
	fma.rn.f32 	%f987, %f982, %f948, %f978;
	fma.rn.f32 	%f988, %f982, %f949, %f979;
	fma.rn.f32 	%f989, %f982, %f950, %f972;
	fma.rn.f32 	%f990, %f982, %f951, %f980;
	fma.rn.f32 	%f991, %f982, %f952, %f981;
	fma.rn.f32 	%f992, %f983, %f947, %f856;
	fma.rn.f32 	%f993, %f983, %f948, %f986;
	fma.rn.f32 	%f994, %f983, %f949, %f987;
	fma.rn.f32 	%f995, %f983, %f950, %f973;
	fma.rn.f32 	%f996, %f983, %f951, %f989;
	fma.rn.f32 	%f997, %f983, %f952, %f990;
	fma.rn.f32 	%f998, %f984, %f948, %f992;
	fma.rn.f32 	%f999, %f984, %f949, %f993;
	fma.rn.f32 	%f1000, %f984, %f951, %f995;
	fma.rn.f32 	%f1001, %f984, %f952, %f996;
	fma.rn.f32 	%f1002, %f985, %f949, %f998;
	fma.rn.f32 	%f1003, %f985, %f952, %f1000;
	ld.shared.v4.f32 	{%f1004, %f1005, %f1006, %f1007}, [%r93+3600];
	fma.rn.f32 	%f1008, %f1004, %f947, %f880;
	fma.rn.f32 	%f1009, %f1004, %f950, %f988;
	fma.rn.f32 	%f1010, %f1004, %f953, %f991;
	fma.rn.f32 	%f1011, %f1005, %f947, %f889;
	fma.rn.f32 	%f1012, %f1005, %f948, %f1008;
	fma.rn.f32 	%f1013, %f1005, %f950, %f994;
	fma.rn.f32 	%f1014, %f1005, %f951, %f1009;
	fma.rn.f32 	%f1015, %f1005, %f953, %f997;
	fma.rn.f32 	%f1016, %f1005, %f954, %f1010;
	fma.rn.f32 	%f1017, %f1006, %f947, %f895;
	fma.rn.f32 	%f1018, %f1006, %f948, %f1011;
	fma.rn.f32 	%f1019, %f1006, %f949, %f1012;
	fma.rn.f32 	%f1020, %f1006, %f950, %f999;
	fma.rn.f32 	%f1021, %f1006, %f951, %f1013;
	fma.rn.f32 	%f1022, %f1006, %f952, %f1014;
	fma.rn.f32 	%f1023, %f1006, %f953, %f1001;
	fma.rn.f32 	%f1024, %f1006, %f954, %f1015;
	fma.rn.f32 	%f1025, %f1006, %f955, %f1016;
	fma.rn.f32 	%f1026, %f1007, %f947, %f898;
	fma.rn.f32 	%f1027, %f1007, %f948, %f1017;
	fma.rn.f32 	%f1028, %f1007, %f949, %f1018;
	fma.rn.f32 	%f1029, %f1007, %f950, %f1002;
	fma.rn.f32 	%f1030, %f1007, %f951, %f1020;
	fma.rn.f32 	%f1031, %f1007, %f952, %f1021;
	fma.rn.f32 	%f1032, %f1007, %f953, %f1003;
	fma.rn.f32 	%f1033, %f1007, %f954, %f1023;
	fma.rn.f32 	%f1034, %f1007, %f955, %f1024;
	ld.shared.v2.f32 	{%f1035, %f1036}, [%r93+3616];
	fma.rn.f32 	%f1037, %f1035, %f948, %f1026;
	fma.rn.f32 	%f1038, %f1035, %f949, %f1027;
	fma.rn.f32 	%f1039, %f1035, %f951, %f1029;
	fma.rn.f32 	%f1040, %f1035, %f952, %f1030;
	fma.rn.f32 	%f1041, %f1035, %f954, %f1032;
	fma.rn.f32 	%f1042, %f1035, %f955, %f1033;
	fma.rn.f32 	%f1043, %f1036, %f949, %f1037;
	fma.rn.f32 	%f1044, %f1036, %f952, %f1039;
	fma.rn.f32 	%f1045, %f1036, %f955, %f1041;
	ld.shared.v2.f32 	{%f1046, %f1047}, [%r93+3720];
	fma.rn.f32 	%f1048, %f1046, %f947, %f914;
	fma.rn.f32 	%f1049, %f1046, %f950, %f1019;
	fma.rn.f32 	%f1050, %f1046, %f953, %f1022;
	fma.rn.f32 	%f1051, %f1047, %f947, %f920;
	fma.rn.f32 	%f1052, %f1047, %f948, %f1048;
	fma.rn.f32 	%f1053, %f1047, %f950, %f1028;
	fma.rn.f32 	%f1054, %f1047, %f951, %f1049;
	fma.rn.f32 	%f1055, %f1047, %f953, %f1031;
	fma.rn.f32 	%f1056, %f1047, %f954, %f1050;
	ld.shared.v4.f32 	{%f1057, %f1058, %f1059, %f1060}, [%r93+3728];
	fma.rn.f32 	%f1061, %f1057, %f947, %f926;
	fma.rn.f32 	%f1062, %f1057, %f948, %f1051;
	fma.rn.f32 	%f1063, %f1057, %f949, %f1052;
	fma.rn.f32 	%f1064, %f1057, %f950, %f1038;
	fma.rn.f32 	%f1065, %f1057, %f951, %f1053;
	fma.rn.f32 	%f1066, %f1057, %f952, %f1054;
	fma.rn.f32 	%f1067, %f1057, %f953, %f1040;
	fma.rn.f32 	%f1068, %f1057, %f954, %f1055;
	fma.rn.f32 	%f1069, %f1057, %f955, %f1056;
	fma.rn.f32 	%f1070, %f1058, %f947, %f928;
	fma.rn.f32 	%f1071, %f1058, %f948, %f1061;
	fma.rn.f32 	%f1072, %f1058, %f949, %f1062;
	fma.rn.f32 	%f1073, %f1058, %f950, %f1043;
	fma.rn.f32 	%f1074, %f1058, %f951, %f1064;
	fma.rn.f32 	%f1075, %f1058, %f952, %f1065;
	fma.rn.f32 	%f1076, %f1058, %f953, %f1044;
	fma.rn.f32 	%f1077, %f1058, %f954, %f1067;
	fma.rn.f32 	%f1078, %f1058, %f955, %f1068;
	fma.rn.f32 	%f1079, %f1059, %f948, %f1070;
	fma.rn.f32 	%f1080, %f1059, %f949, %f1071;
	fma.rn.f32 	%f1081, %f1059, %f951, %f1073;
	fma.rn.f32 	%f1082, %f1059, %f952, %f1074;
	fma.rn.f32 	%f1083, %f1059, %f954, %f1076;
	fma.rn.f32 	%f1084, %f1059, %f955, %f1077;
	fma.rn.f32 	%f1085, %f1060, %f949, %f1079;
	fma.rn.f32 	%f1086, %f1060, %f952, %f1081;
	fma.rn.f32 	%f1087, %f1060, %f955, %f1083;
	ld.shared.v4.f32 	{%f1088, %f1089, %f1090, %f1091}, [%r93+3840];
	fma.rn.f32 	%f1092, %f1088, %f947, %f940;
	fma.rn.f32 	%f1093, %f1088, %f950, %f1063;
	fma.rn.f32 	%f1094, %f1088, %f953, %f1066;
	fma.rn.f32 	%f1095, %f1089, %f947, %f943;
	fma.rn.f32 	%f1096, %f1089, %f948, %f1092;
	fma.rn.f32 	%f1097, %f1089, %f950, %f1072;
	fma.rn.f32 	%f1098, %f1089, %f951, %f1093;
	fma.rn.f32 	%f1099, %f1089, %f953, %f1075;
	fma.rn.f32 	%f1100, %f1089, %f954, %f1094;
	fma.rn.f32 	%f1101, %f1090, %f947, %f945;
	fma.rn.f32 	%f1102, %f1090, %f948, %f1095;
	fma.rn.f32 	%f1103, %f1090, %f949, %f1096;
	fma.rn.f32 	%f1104, %f1090, %f950, %f1080;
	fma.rn.f32 	%f1105, %f1090, %f951, %f1097;
	fma.rn.f32 	%f1106, %f1090, %f952, %f1098;
	fma.rn.f32 	%f1107, %f1090, %f953, %f1082;
	fma.rn.f32 	%f1108, %f1090, %f954, %f1099;
	fma.rn.f32 	%f1109, %f1090, %f955, %f1100;
	fma.rn.f32 	%f1110, %f1091, %f947, %f946;
	fma.rn.f32 	%f1111, %f1091, %f948, %f1101;
	fma.rn.f32 	%f1112, %f1091, %f949, %f1102;
	fma.rn.f32 	%f1113, %f1091, %f950, %f1085;
	fma.rn.f32 	%f1114, %f1091, %f951, %f1104;
	fma.rn.f32 	%f1115, %f1091, %f952, %f1105;
	fma.rn.f32 	%f1116, %f1091, %f953, %f1086;
	fma.rn.f32 	%f1117, %f1091, %f954, %f1107;
	fma.rn.f32 	%f1118, %f1091, %f955, %f1108;
	ld.shared.v2.f32 	{%f1119, %f1120}, [%r93+3856];
	fma.rn.f32 	%f1121, %f1119, %f948, %f1110;
	fma.rn.f32 	%f1122, %f1119, %f949, %f1111;
	fma.rn.f32 	%f1123, %f1119, %f951, %f1113;
	fma.rn.f32 	%f1124, %f1119, %f952, %f1114;
	fma.rn.f32 	%f1125, %f1119, %f954, %f1116;
	fma.rn.f32 	%f1126, %f1119, %f955, %f1117;
	fma.rn.f32 	%f1127, %f1120, %f949, %f1121;
	fma.rn.f32 	%f1128, %f1120, %f952, %f1123;
	fma.rn.f32 	%f1129, %f1120, %f955, %f1125;
	ld.shared.v2.f32 	{%f1130, %f1131}, [%r93+3960];
	fma.rn.f32 	%f1132, %f1130, %f950, %f1103;
	fma.rn.f32 	%f1133, %f1130, %f953, %f1106;
	fma.rn.f32 	%f1134, %f1131, %f950, %f1112;
	fma.rn.f32 	%f1135, %f1131, %f951, %f1132;
	fma.rn.f32 	%f1136, %f1131, %f953, %f1115;
	fma.rn.f32 	%f1137, %f1131, %f954, %f1133;
	ld.shared.v4.f32 	{%f1138, %f1139, %f1140, %f1141}, [%r93+3968];
	fma.rn.f32 	%f1142, %f1138, %f950, %f1122;
	fma.rn.f32 	%f1143, %f1138, %f951, %f1134;
	fma.rn.f32 	%f1144, %f1138, %f952, %f1135;
	fma.rn.f32 	%f1145, %f1138, %f953, %f1124;
	fma.rn.f32 	%f1146, %f1138, %f954, %f1136;
	fma.rn.f32 	%f1147, %f1138, %f955, %f1137;
	fma.rn.f32 	%f1148, %f1139, %f950, %f1127;
	fma.rn.f32 	%f1149, %f1139, %f951, %f1142;
	fma.rn.f32 	%f1150, %f1139, %f952, %f1143;
	fma.rn.f32 	%f1151, %f1139, %f953, %f1128;
	fma.rn.f32 	%f1152, %f1139, %f954, %f1145;
	fma.rn.f32 	%f1153, %f1139, %f955, %f1146;
	fma.rn.f32 	%f1154, %f1140, %f951, %f1148;
	fma.rn.f32 	%f1155, %f1140, %f952, %f1149;
	fma.rn.f32 	%f1156, %f1140, %f954, %f1151;
	fma.rn.f32 	%f1157, %f1140, %f955, %f1152;
	fma.rn.f32 	%f1158, %f1141, %f952, %f1154;
	fma.rn.f32 	%f1159, %f1141, %f955, %f1156;
	ld.shared.v4.f32 	{%f1160, %f1161, %f1162, %f1163}, [%r93+4080];
	fma.rn.f32 	%f1164, %f1160, %f953, %f1144;
	fma.rn.f32 	%f1165, %f1161, %f953, %f1150;
	fma.rn.f32 	%f1166, %f1161, %f954, %f1164;
	fma.rn.f32 	%f1167, %f1162, %f953, %f1155;
	fma.rn.f32 	%f1168, %f1162, %f954, %f1165;
	fma.rn.f32 	%f1169, %f1162, %f955, %f1166;
	fma.rn.f32 	%f1170, %f1163, %f953, %f1158;
	fma.rn.f32 	%f1171, %f1163, %f954, %f1167;
	fma.rn.f32 	%f1172, %f1163, %f955, %f1168;
	ld.shared.v2.f32 	{%f1173, %f1174}, [%r93+4096];
	fma.rn.f32 	%f1175, %f1173, %f954, %f1170;
	fma.rn.f32 	%f1176, %f1173, %f955, %f1171;
	fma.rn.f32 	%f1177, %f1174, %f955, %f1175;
	add.s32 	%r128, %r86, 4320;
	mul.wide.u32 	%rd89, %r128, 4;
	add.s64 	%rd90, %rd10, %rd89;
	ld.global.nc.f32 	%f1178, [%rd90];
	add.s32 	%r129, %r86, 4416;
	mul.wide.u32 	%rd91, %r129, 4;
	add.s64 	%rd92, %rd10, %rd91;
	ld.global.nc.f32 	%f1179, [%rd92];
	add.s32 	%r130, %r86, 4512;
	mul.wide.u32 	%rd93, %r130, 4;
	add.s64 	%rd94, %rd10, %rd93;
	ld.global.nc.f32 	%f1180, [%rd94];
	add.s32 	%r131, %r86, 4608;
	mul.wide.u32 	%rd95, %r131, 4;
	add.s64 	%rd96, %rd10, %rd95;
	ld.global.nc.f32 	%f1181, [%rd96];
	add.s32 	%r132, %r86, 4704;
	mul.wide.u32 	%rd97, %r132, 4;
	add.s64 	%rd98, %rd10, %rd97;
	ld.global.nc.f32 	%f1182, [%rd98];
	add.s32 	%r133, %r86, 4800;
	mul.wide.u32 	%rd99, %r133, 4;
	add.s64 	%rd100, %rd10, %rd99;
	ld.global.nc.f32 	%f1183, [%rd100];
	add.s32 	%r134, %r86, 4896;
	mul.wide.u32 	%rd101, %r134, 4;
	add.s64 	%rd102, %rd10, %rd101;
	ld.global.nc.f32 	%f1184, [%rd102];
	add.s32 	%r135, %r86, 4992;
	mul.wide.u32 	%rd103, %r135, 4;
	add.s64 	%rd104, %rd10, %rd103;
	ld.global.nc.f32 	%f1185, [%rd104];
	add.s32 	%r136, %r86, 5088;
	mul.wide.u32 	%rd105, %r136, 4;
	add.s64 	%rd106, %rd10, %rd105;
	ld.global.nc.f32 	%f1186, [%rd106];
	ld.shared.v2.f32 	{%f1187, %f1188}, [%r93+4200];
	fma.rn.f32 	%f1189, %f1187, %f1178, %f1025;
	fma.rn.f32 	%f1190, %f1188, %f1178, %f1034;
	fma.rn.f32 	%f1191, %f1188, %f1179, %f1189;
	ld.shared.v4.f32 	{%f1192, %f1193, %f1194, %f1195}, [%r93+4208];
	fma.rn.f32 	%f1196, %f1192, %f1178, %f1042;
	fma.rn.f32 	%f1197, %f1192, %f1179, %f1190;
	fma.rn.f32 	%f1198, %f1192, %f1180, %f1191;
	fma.rn.f32 	%f1199, %f1193, %f1178, %f1045;
	fma.rn.f32 	%f1200, %f1193, %f1179, %f1196;
	fma.rn.f32 	%f1201, %f1193, %f1180, %f1197;
	fma.rn.f32 	%f1202, %f1194, %f1179, %f1199;
	fma.rn.f32 	%f1203, %f1194, %f1180, %f1200;
	fma.rn.f32 	%f1204, %f1195, %f1180, %f1202;
	ld.shared.v4.f32 	{%f1205, %f1206, %f1207, %f1208}, [%r93+4320];
	fma.rn.f32 	%f1209, %f1205, %f1178, %f1069;
	fma.rn.f32 	%f1210, %f1205, %f1181, %f1198;
	fma.rn.f32 	%f1211, %f1206, %f1178, %f1078;
	fma.rn.f32 	%f1212, %f1206, %f1179, %f1209;
	fma.rn.f32 	%f1213, %f1206, %f1181, %f1201;
	fma.rn.f32 	%f1214, %f1206, %f1182, %f1210;
	fma.rn.f32 	%f1215, %f1207, %f1178, %f1084;
	fma.rn.f32 	%f1216, %f1207, %f1179, %f1211;
	fma.rn.f32 	%f1217, %f1207, %f1180, %f1212;
	fma.rn.f32 	%f1218, %f1207, %f1181, %f1203;
	fma.rn.f32 	%f1219, %f1207, %f1182, %f1213;
	fma.rn.f32 	%f1220, %f1207, %f1183, %f1214;
	fma.rn.f32 	%f1221, %f1208, %f1178, %f1087;
	fma.rn.f32 	%f1222, %f1208, %f1179, %f1215;
	fma.rn.f32 	%f1223, %f1208, %f1180, %f1216;
	fma.rn.f32 	%f1224, %f1208, %f1181, %f1204;
	fma.rn.f32 	%f1225, %f1208, %f1182, %f1218;
	fma.rn.f32 	%f1226, %f1208, %f1183, %f1219;
	ld.shared.v2.f32 	{%f1227, %f1228}, [%r93+4336];
	fma.rn.f32 	%f1229, %f1227, %f1179, %f1221;
	fma.rn.f32 	%f1230, %f1227, %f1180, %f1222;
	fma.rn.f32 	%f1231, %f1227, %f1182, %f1224;
	fma.rn.f32 	%f1232, %f1227, %f1183, %f1225;
	fma.rn.f32 	%f1233, %f1228, %f1180, %f1229;
	fma.rn.f32 	%f1234, %f1228, %f1183, %f1231;
	ld.shared.v2.f32 	{%f1235, %f1236}, [%r93+4440];
	fma.rn.f32 	%f1237, %f1235, %f1178, %f1109;
	fma.rn.f32 	%f1238, %f1235, %f1181, %f1217;
	fma.rn.f32 	%f1239, %f1235, %f1184, %f1220;
	fma.rn.f32 	%f1240, %f1236, %f1178, %f1118;
	fma.rn.f32 	%f1241, %f1236, %f1179, %f1237;
	fma.rn.f32 	%f1242, %f1236, %f1181, %f1223;
	fma.rn.f32 	%f1243, %f1236, %f1182, %f1238;
	fma.rn.f32 	%f1244, %f1236, %f1184, %f1226;
	fma.rn.f32 	%f1245, %f1236, %f1185, %f1239;
	ld.shared.v4.f32 	{%f1246, %f1247, %f1248, %f1249}, [%r93+4448];
	fma.rn.f32 	%f1250, %f1246, %f1178, %f1126;
	fma.rn.f32 	%f1251, %f1246, %f1179, %f1240;
	fma.rn.f32 	%f1252, %f1246, %f1180, %f1241;
	fma.rn.f32 	%f1253, %f1246, %f1181, %f1230;
	fma.rn.f32 	%f1254, %f1246, %f1182, %f1242;
	fma.rn.f32 	%f1255, %f1246, %f1183, %f1243;
	fma.rn.f32 	%f1256, %f1246, %f1184, %f1232;
	fma.rn.f32 	%f1257, %f1246, %f1185, %f1244;
	fma.rn.f32 	%f1258, %f1246, %f1186, %f1245;
	fma.rn.f32 	%f1259, %f1247, %f1178, %f1129;
	fma.rn.f32 	%f1260, %f1247, %f1179, %f1250;
	fma.rn.f32 	%f1261, %f1247, %f1180, %f1251;
	fma.rn.f32 	%f1262, %f1247, %f1181, %f1233;
	fma.rn.f32 	%f1263, %f1247, %f1182, %f1253;
	fma.rn.f32 	%f1264, %f1247, %f1183, %f1254;
	fma.rn.f32 	%f1265, %f1247, %f1184, %f1234;
	fma.rn.f32 	%f1266, %f1247, %f1185, %f1256;
	fma.rn.f32 	%f1267, %f1247, %f1186, %f1257;
	fma.rn.f32 	%f1268, %f1248, %f1179, %f1259;
	fma.rn.f32 	%f1269, %f1248, %f1180, %f1260;
	fma.rn.f32 	%f1270, %f1248, %f1182, %f1262;
	fma.rn.f32 	%f1271, %f1248, %f1183, %f1263;
	fma.rn.f32 	%f1272, %f1248, %f1185, %f1265;
	fma.rn.f32 	%f1273, %f1248, %f1186, %f1266;
	fma.rn.f32 	%f1274, %f1249, %f1180, %f1268;
	fma.rn.f32 	%f1275, %f1249, %f1183, %f1270;
	fma.rn.f32 	%f1276, %f1249, %f1186, %f1272;
	ld.shared.v4.f32 	{%f1277, %f1278, %f1279, %f1280}, [%r93+4560];
	fma.rn.f32 	%f1281, %f1277, %f1178, %f1147;
	fma.rn.f32 	%f1282, %f1277, %f1181, %f1252;
	fma.rn.f32 	%f1283, %f1277, %f1184, %f1255;
	fma.rn.f32 	%f1284, %f1278, %f1178, %f1153;
	fma.rn.f32 	%f1285, %f1278, %f1179, %f1281;
	fma.rn.f32 	%f1286, %f1278, %f1181, %f1261;
	fma.rn.f32 	%f1287, %f1278, %f1182, %f1282;
	fma.rn.f32 	%f1288, %f1278, %f1184, %f1264;
	fma.rn.f32 	%f1289, %f1278, %f1185, %f1283;
	fma.rn.f32 	%f1290, %f1279, %f1178, %f1157;
	fma.rn.f32 	%f1291, %f1279, %f1179, %f1284;
	fma.rn.f32 	%f1292, %f1279, %f1180, %f1285;
	fma.rn.f32 	%f1293, %f1279, %f1181, %f1269;
	fma.rn.f32 	%f1294, %f1279, %f1182, %f1286;
	fma.rn.f32 	%f1295, %f1279, %f1183, %f1287;
	fma.rn.f32 	%f1296, %f1279, %f1184, %f1271;
	fma.rn.f32 	%f1297, %f1279, %f1185, %f1288;
	fma.rn.f32 	%f1298, %f1279, %f1186, %f1289;
	fma.rn.f32 	%f1299, %f1280, %f1178, %f1159;
	fma.rn.f32 	%f1300, %f1280, %f1179, %f1290;
	fma.rn.f32 	%f1301, %f1280, %f1180, %f1291;
	fma.rn.f32 	%f1302, %f1280, %f1181, %f1274;
	fma.rn.f32 	%f1303, %f1280, %f1182, %f1293;
	fma.rn.f32 	%f1304, %f1280, %f1183, %f1294;
	fma.rn.f32 	%f1305, %f1280, %f1184, %f1275;
	fma.rn.f32 	%f1306, %f1280, %f1185, %f1296;
	fma.rn.f32 	%f1307, %f1280, %f1186, %f1297;
	ld.shared.v2.f32 	{%f1308, %f1309}, [%r93+4576];
	fma.rn.f32 	%f1310, %f1308, %f1179, %f1299;
	fma.rn.f32 	%f1311, %f1308, %f1180, %f1300;
	fma.rn.f32 	%f1312, %f1308, %f1182, %f1302;
	fma.rn.f32 	%f1313, %f1308, %f1183, %f1303;
	fma.rn.f32 	%f1314, %f1308, %f1185, %f1305;
	fma.rn.f32 	%f1315, %f1308, %f1186, %f1306;
	fma.rn.f32 	%f1316, %f1309, %f1180, %f1310;
	fma.rn.f32 	%f1317, %f1309, %f1183, %f1312;
	fma.rn.f32 	%f1318, %f1309, %f1186, %f1314;
	ld.shared.v2.f32 	{%f1319, %f1320}, [%r93+4680];
	fma.rn.f32 	%f1321, %f1319, %f1178, %f1169;
	fma.rn.f32 	%f1322, %f1319, %f1181, %f1292;
	fma.rn.f32 	%f1323, %f1319, %f1184, %f1295;
	fma.rn.f32 	%f1324, %f1320, %f1178, %f1172;
	fma.rn.f32 	%f1325, %f1320, %f1179, %f1321;
	fma.rn.f32 	%f1326, %f1320, %f1181, %f1301;
	fma.rn.f32 	%f1327, %f1320, %f1182, %f1322;
	fma.rn.f32 	%f1328, %f1320, %f1184, %f1304;
	fma.rn.f32 	%f1329, %f1320, %f1185, %f1323;
	ld.shared.v4.f32 	{%f1330, %f1331, %f1332, %f1333}, [%r93+4688];
	fma.rn.f32 	%f1334, %f1330, %f1178, %f1176;
	fma.rn.f32 	%f1335, %f1330, %f1179, %f1324;
	fma.rn.f32 	%f1336, %f1330, %f1180, %f1325;
	fma.rn.f32 	%f1337, %f1330, %f1181, %f1311;
	fma.rn.f32 	%f1338, %f1330, %f1182, %f1326;
	fma.rn.f32 	%f1339, %f1330, %f1183, %f1327;
	fma.rn.f32 	%f1340, %f1330, %f1184, %f1313;
	fma.rn.f32 	%f1341, %f1330, %f1185, %f1328;
	fma.rn.f32 	%f1342, %f1330, %f1186, %f1329;
	fma.rn.f32 	%f1343, %f1331, %f1178, %f1177;
	fma.rn.f32 	%f1344, %f1331, %f1179, %f1334;
	fma.rn.f32 	%f1345, %f1331, %f1180, %f1335;
	fma.rn.f32 	%f1346, %f1331, %f1181, %f1316;
	fma.rn.f32 	%f1347, %f1331, %f1182, %f1337;
	fma.rn.f32 	%f1348, %f1331, %f1183, %f1338;
	fma.rn.f32 	%f1349, %f1331, %f1184, %f1317;
	fma.rn.f32 	%f1350, %f1331, %f1185, %f1340;
	fma.rn.f32 	%f1351, %f1331, %f1186, %f1341;
	fma.rn.f32 	%f1352, %f1332, %f1179, %f1343;
	fma.rn.f32 	%f1353, %f1332, %f1180, %f1344;
	fma.rn.f32 	%f1354, %f1332, %f1182, %f1346;
	fma.rn.f32 	%f1355, %f1332, %f1183, %f1347;
	fma.rn.f32 	%f1356, %f1332, %f1185, %f1349;
	fma.rn.f32 	%f1357, %f1332, %f1186, %f1350;
	fma.rn.f32 	%f1358, %f1333, %f1180, %f1352;
	fma.rn.f32 	%f1359, %f1333, %f1183, %f1354;
	fma.rn.f32 	%f1360, %f1333, %f1186, %f1356;
	ld.shared.v4.f32 	{%f1361, %f1362, %f1363, %f1364}, [%r93+4800];
	fma.rn.f32 	%f1365, %f1361, %f1181, %f1336;
	fma.rn.f32 	%f1366, %f1361, %f1184, %f1339;
	fma.rn.f32 	%f1367, %f1362, %f1181, %f1345;
	fma.rn.f32 	%f1368, %f1362, %f1182, %f1365;
	fma.rn.f32 	%f1369, %f1362, %f1184, %f1348;
	fma.rn.f32 	%f1370, %f1362, %f1185, %f1366;
	fma.rn.f32 	%f1371, %f1363, %f1181, %f1353;
	fma.rn.f32 	%f1372, %f1363, %f1182, %f1367;
	fma.rn.f32 	%f1373, %f1363, %f1183, %f1368;
	fma.rn.f32 	%f1374, %f1363, %f1184, %f1355;
	fma.rn.f32 	%f1375, %f1363, %f1185, %f1369;
	fma.rn.f32 	%f1376, %f1363, %f1186, %f1370;
	fma.rn.f32 	%f1377, %f1364, %f1181, %f1358;
	fma.rn.f32 	%f1378, %f1364, %f1182, %f1371;
	fma.rn.f32 	%f1379, %f1364, %f1183, %f1372;
	fma.rn.f32 	%f1380, %f1364, %f1184, %f1359;
	fma.rn.f32 	%f1381, %f1364, %f1185, %f1374;
	fma.rn.f32 	%f1382, %f1364, %f1186, %f1375;
	ld.shared.v2.f32 	{%f1383, %f1384}, [%r93+4816];
	fma.rn.f32 	%f1385, %f1383, %f1182, %f1377;
	fma.rn.f32 	%f1386, %f1383, %f1183, %f1378;
	fma.rn.f32 	%f1387, %f1383, %f1185, %f1380;
	fma.rn.f32 	%f1388, %f1383, %f1186, %f1381;
	fma.rn.f32 	%f1389, %f1384, %f1183, %f1385;
	fma.rn.f32 	%f1390, %f1384, %f1186, %f1387;
	ld.shared.v2.f32 	{%f1391, %f1392}, [%r93+4920];
	fma.rn.f32 	%f1393, %f1391, %f1184, %f1373;
	fma.rn.f32 	%f1394, %f1392, %f1184, %f1379;
	fma.rn.f32 	%f1395, %f1392, %f1185, %f1393;
	ld.shared.v4.f32 	{%f1396, %f1397, %f1398, %f1399}, [%r93+4928];
	fma.rn.f32 	%f1400, %f1396, %f1184, %f1386;
	fma.rn.f32 	%f1401, %f1396, %f1185, %f1394;
	fma.rn.f32 	%f1402, %f1396, %f1186, %f1395;
	fma.rn.f32 	%f1403, %f1397, %f1184, %f1389;
	fma.rn.f32 	%f1404, %f1397, %f1185, %f1400;
	fma.rn.f32 	%f1405, %f1397, %f1186, %f1401;
	fma.rn.f32 	%f1406, %f1398, %f1185, %f1403;
	fma.rn.f32 	%f1407, %f1398, %f1186, %f1404;
	fma.rn.f32 	%f1408, %f1399, %f1186, %f1406;
	add.s32 	%r137, %r86, 5184;
	mul.wide.u32 	%rd107, %r137, 4;
	add.s64 	%rd108, %rd10, %rd107;
	ld.global.nc.f32 	%f1409, [%rd108];
	ld.global.nc.f32 	%f1410, [%rd108+384];
	ld.global.nc.f32 	%f1411, [%rd108+768];
	add.s32 	%r138, %r86, 5472;
	mul.wide.u32 	%rd109, %r138, 4;
	add.s64 	%rd110, %rd10, %rd109;
	ld.global.nc.f32 	%f1412, [%rd110];
	add.s32 	%r139, %r86, 5568;
	mul.wide.u32 	%rd111, %r139, 4;
	add.s64 	%rd112, %rd10, %rd111;
	ld.global.nc.f32 	%f1413, [%rd112];
	add.s32 	%r140, %r86, 5664;
	mul.wide.u32 	%rd113, %r140, 4;
	add.s64 	%rd114, %rd10, %rd113;
	ld.global.nc.f32 	%f1414, [%rd114];
	add.s32 	%r141, %r86, 5760;
	mul.wide.u32 	%rd115, %r141, 4;
	add.s64 	%rd116, %rd10, %rd115;
	ld.global.nc.f32 	%f1415, [%rd116];
	add.s32 	%r142, %r86, 5856;
	mul.wide.u32 	%rd117, %r142, 4;
	add.s64 	%rd118, %rd10, %rd117;
	ld.global.nc.f32 	%f1416, [%rd118];
	add.s32 	%r143, %r86, 5952;
	mul.wide.u32 	%rd119, %r143, 4;
	add.s64 	%rd120, %rd10, %rd119;
	ld.global.nc.f32 	%f1417, [%rd120];
	ld.shared.v4.f32 	{%f1418, %f1419, %f1420, %f1421}, [%r93+5040];
	fma.rn.f32 	%f1422, %f1418, %f1409, %f1258;
	fma.rn.f32 	%f1423, %f1419, %f1409, %f1267;
	fma.rn.f32 	%f1424, %f1419, %f1410, %f1422;
	fma.rn.f32 	%f1425, %f1420, %f1409, %f1273;
	fma.rn.f32 	%f1426, %f1420, %f1410, %f1423;
	fma.rn.f32 	%f1427, %f1420, %f1411, %f1424;
	fma.rn.f32 	%f1428, %f1421, %f1409, %f1276;
	fma.rn.f32 	%f1429, %f1421, %f1410, %f1425;
	fma.rn.f32 	%f1430, %f1421, %f1411, %f1426;
	ld.shared.v2.f32 	{%f1431, %f1432}, [%r93+5056];
	fma.rn.f32 	%f1433, %f1431, %f1410, %f1428;
	fma.rn.f32 	%f1434, %f1431, %f1411, %f1429;
	fma.rn.f32 	%f1435, %f1432, %f1411, %f1433;
	ld.shared.v2.f32 	{%f1436, %f1437}, [%r93+5160];
	fma.rn.f32 	%f1438, %f1436, %f1409, %f1298;
	fma.rn.f32 	%f1439, %f1436, %f1412, %f1427;
	fma.rn.f32 	%f1440, %f1437, %f1409, %f1307;
	fma.rn.f32 	%f1441, %f1437, %f1410, %f1438;
	fma.rn.f32 	%f1442, %f1437, %f1412, %f1430;
	fma.rn.f32 	%f1443, %f1437, %f1413, %f1439;
	ld.shared.v4.f32 	{%f1444, %f1445, %f1446, %f1447}, [%r93+5168];
	fma.rn.f32 	%f1448, %f1444, %f1409, %f1315;
	fma.rn.f32 	%f1449, %f1444, %f1410, %f1440;
	fma.rn.f32 	%f1450, %f1444, %f1411, %f1441;
	fma.rn.f32 	%f1451, %f1444, %f1412, %f1434;
	fma.rn.f32 	%f1452, %f1444, %f1413, %f1442;
	fma.rn.f32 	%f1453, %f1444, %f1414, %f1443;
	fma.rn.f32 	%f1454, %f1445, %f1409, %f1318;
	fma.rn.f32 	%f1455, %f1445, %f1410, %f1448;
	fma.rn.f32 	%f1456, %f1445, %f1411, %f1449;
	fma.rn.f32 	%f1457, %f1445, %f1412, %f1435;
	fma.rn.f32 	%f1458, %f1445, %f1413, %f1451;
	fma.rn.f32 	%f1459, %f1445, %f1414, %f1452;
	fma.rn.f32 	%f1460, %f1446, %f1410, %f1454;
	fma.rn.f32 	%f1461, %f1446, %f1411, %f1455;
	fma.rn.f32 	%f1462, %f1446, %f1413, %f1457;
	fma.rn.f32 	%f1463, %f1446, %f1414, %f1458;
	fma.rn.f32 	%f1464, %f1447, %f1411, %f1460;
	fma.rn.f32 	%f1465, %f1447, %f1414, %f1462;
	ld.shared.v4.f32 	{%f1466, %f1467, %f1468, %f1469}, [%r93+5280];
	fma.rn.f32 	%f1470, %f1466, %f1409, %f1342;
	fma.rn.f32 	%f1471, %f1466, %f1412, %f1450;
	fma.rn.f32 	%f1472, %f1466, %f1415, %f1453;
	fma.rn.f32 	%f1473, %f1467, %f1409, %f1351;
	fma.rn.f32 	%f1474, %f1467, %f1410, %f1470;
	fma.rn.f32 	%f1475, %f1467, %f1412, %f1456;
	fma.rn.f32 	%f1476, %f1467, %f1413, %f1471;
	fma.rn.f32 	%f1477, %f1467, %f1415, %f1459;
	fma.rn.f32 	%f1478, %f1467, %f1416, %f1472;
	fma.rn.f32 	%f1479, %f1468, %f1409, %f1357;
	fma.rn.f32 	%f1480, %f1468, %f1410, %f1473;
	fma.rn.f32 	%f1481, %f1468, %f1411, %f1474;
	fma.rn.f32 	%f1482, %f1468, %f1412, %f1461;
	fma.rn.f32 	%f1483, %f1468, %f1413, %f1475;
	fma.rn.f32 	%f1484, %f1468, %f1414, %f1476;
	fma.rn.f32 	%f1485, %f1468, %f1415, %f1463;
	fma.rn.f32 	%f1486, %f1468, %f1416, %f1477;
	fma.rn.f32 	%f1487, %f1468, %f1417, %f1478;
	fma.rn.f32 	%f1488, %f1469, %f1409, %f1360;
	fma.rn.f32 	%f1489, %f1469, %f1410, %f1479;
	fma.rn.f32 	%f1490, %f1469, %f1411, %f1480;
	fma.rn.f32 	%f1491, %f1469, %f1412, %f1464;
	fma.rn.f32 	%f1492, %f1469, %f1413, %f1482;
	fma.rn.f32 	%f1493, %f1469, %f1414, %f1483;
	fma.rn.f32 	%f1494, %f1469, %f1415, %f1465;
	fma.rn.f32 	%f1495, %f1469, %f1416, %f1485;
	fma.rn.f32 	%f1496, %f1469, %f1417, %f1486;
	ld.shared.v2.f32 	{%f1497, %f1498}, [%r93+5296];
	fma.rn.f32 	%f1499, %f1497, %f1410, %f1488;
	fma.rn.f32 	%f1500, %f1497, %f1411, %f1489;
	fma.rn.f32 	%f1501, %f1497, %f1413, %f1491;
	fma.rn.f32 	%f1502, %f1497, %f1414, %f1492;
	fma.rn.f32 	%f1503, %f1497, %f1416, %f1494;
	fma.rn.f32 	%f1504, %f1497, %f1417, %f1495;
	fma.rn.f32 	%f1505, %f1498, %f1411, %f1499;
	fma.rn.f32 	%f1506, %f1498, %f1414, %f1501;
	fma.rn.f32 	%f1507, %f1498, %f1417, %f1503;
	ld.shared.v2.f32 	{%f1508, %f1509}, [%r93+5400];
	fma.rn.f32 	%f1510, %f1508, %f1409, %f1376;
	fma.rn.f32 	%f1511, %f1508, %f1412, %f1481;
	fma.rn.f32 	%f1512, %f1508, %f1415, %f1484;
	fma.rn.f32 	%f1513, %f1509, %f1409, %f1382;
	fma.rn.f32 	%f1514, %f1509, %f1410, %f1510;
	fma.rn.f32 	%f1515, %f1509, %f1412, %f1490;
	fma.rn.f32 	%f1516, %f1509, %f1413, %f1511;
	fma.rn.f32 	%f1517, %f1509, %f1415, %f1493;
	fma.rn.f32 	%f1518, %f1509, %f1416, %f1512;
	ld.shared.v4.f32 	{%f1519, %f1520, %f1521, %f1522}, [%r93+5408];
	fma.rn.f32 	%f1523, %f1519, %f1409, %f1388;
	fma.rn.f32 	%f1524, %f1519, %f1410, %f1513;
	fma.rn.f32 	%f1525, %f1519, %f1411, %f1514;
	fma.rn.f32 	%f1526, %f1519, %f1412, %f1500;
	fma.rn.f32 	%f1527, %f1519, %f1413, %f1515;
	fma.rn.f32 	%f1528, %f1519, %f1414, %f1516;
	fma.rn.f32 	%f1529, %f1519, %f1415, %f1502;
	fma.rn.f32 	%f1530, %f1519, %f1416, %f1517;
	fma.rn.f32 	%f1531, %f1519, %f1417, %f1518;
	fma.rn.f32 	%f1532, %f1520, %f1409, %f1390;
	fma.rn.f32 	%f1533, %f1520, %f1410, %f1523;
	fma.rn.f32 	%f1534, %f1520, %f1411, %f1524;
	fma.rn.f32 	%f1535, %f1520, %f1412, %f1505;
	fma.rn.f32 	%f1536, %f1520, %f1413, %f1526;
	fma.rn.f32 	%f1537, %f1520, %f1414, %f1527;
	fma.rn.f32 	%f1538, %f1520, %f1415, %f1506;
	fma.rn.f32 	%f1539, %f1520, %f1416, %f1529;
	fma.rn.f32 	%f1540, %f1520, %f1417, %f1530;
	fma.rn.f32 	%f1541, %f1521, %f1410, %f1532;
	fma.rn.f32 	%f1542, %f1521, %f1411, %f1533;
	fma.rn.f32 	%f1543, %f1521, %f1413, %f1535;
	fma.rn.f32 	%f1544, %f1521, %f1414, %f1536;
	fma.rn.f32 	%f1545, %f1521, %f1416, %f1538;
	fma.rn.f32 	%f1546, %f1521, %f1417, %f1539;
	fma.rn.f32 	%f1547, %f1522, %f1411, %f1541;
	fma.rn.f32 	%f1548, %f1522, %f1414, %f1543;
	fma.rn.f32 	%f1549, %f1522, %f1417, %f1545;
	ld.shared.v4.f32 	{%f1550, %f1551, %f1552, %f1553}, [%r93+5520];
	fma.rn.f32 	%f1554, %f1550, %f1409, %f1402;
	fma.rn.f32 	%f1555, %f1550, %f1412, %f1525;
	fma.rn.f32 	%f1556, %f1550, %f1415, %f1528;
	fma.rn.f32 	%f1557, %f1551, %f1409, %f1405;
	fma.rn.f32 	%f1558, %f1551, %f1410, %f1554;
	fma.rn.f32 	%f1559, %f1551, %f1412, %f1534;
	fma.rn.f32 	%f1560, %f1551, %f1413, %f1555;
	fma.rn.f32 	%f1561, %f1551, %f1415, %f1537;
	fma.rn.f32 	%f1562, %f1551, %f1416, %f1556;
	fma.rn.f32 	%f1563, %f1552, %f1409, %f1407;
	fma.rn.f32 	%f1564, %f1552, %f1410, %f1557;
	fma.rn.f32 	%f1565, %f1552, %f1411, %f1558;
	fma.rn.f32 	%f1566, %f1552, %f1412, %f1542;
	fma.rn.f32 	%f1567, %f1552, %f1413, %f1559;
	fma.rn.f32 	%f1568, %f1552, %f1414, %f1560;
	fma.rn.f32 	%f1569, %f1552, %f1415, %f1544;
	fma.rn.f32 	%f1570, %f1552, %f1416, %f1561;
	fma.rn.f32 	%f1571, %f1552, %f1417, %f1562;
	fma.rn.f32 	%f1572, %f1553, %f1409, %f1408;
	fma.rn.f32 	%f1573, %f1553, %f1410, %f1563;
	fma.rn.f32 	%f1574, %f1553, %f1411, %f1564;
	fma.rn.f32 	%f1575, %f1553, %f1412, %f1547;
	fma.rn.f32 	%f1576, %f1553, %f1413, %f1566;
	fma.rn.f32 	%f1577, %f1553, %f1414, %f1567;
	fma.rn.f32 	%f1578, %f1553, %f1415, %f1548;
	fma.rn.f32 	%f1579, %f1553, %f1416, %f1569;
	fma.rn.f32 	%f1580, %f1553, %f1417, %f1570;
	ld.shared.v2.f32 	{%f1581, %f1582}, [%r93+5536];
	fma.rn.f32 	%f1583, %f1581, %f1410, %f1572;
	fma.rn.f32 	%f1584, %f1581, %f1411, %f1573;
	fma.rn.f32 	%f1585, %f1581, %f1413, %f1575;
	fma.rn.f32 	%f1586, %f1581, %f1414, %f1576;
	fma.rn.f32 	%f1587, %f1581, %f1416, %f1578;
	fma.rn.f32 	%f1588, %f1581, %f1417, %f1579;
	fma.rn.f32 	%f1589, %f1582, %f1411, %f1583;
	fma.rn.f32 	%f1590, %f1582, %f1414, %f1585;
	fma.rn.f32 	%f1591, %f1582, %f1417, %f1587;
	ld.shared.v2.f32 	{%f1592, %f1593}, [%r93+5640];
	fma.rn.f32 	%f1594, %f1592, %f1412, %f1565;
	fma.rn.f32 	%f1595, %f1592, %f1415, %f1568;
	fma.rn.f32 	%f1596, %f1593, %f1412, %f1574;
	fma.rn.f32 	%f1597, %f1593, %f1413, %f1594;
	fma.rn.f32 	%f1598, %f1593, %f1415, %f1577;
	fma.rn.f32 	%f1599, %f1593, %f1416, %f1595;
	ld.shared.v4.f32 	{%f1600, %f1601, %f1602, %f1603}, [%r93+5648];
	fma.rn.f32 	%f1604, %f1600, %f1412, %f1584;
	fma.rn.f32 	%f1605, %f1600, %f1413, %f1596;
	fma.rn.f32 	%f1606, %f1600, %f1414, %f1597;
	fma.rn.f32 	%f1607, %f1600, %f1415, %f1586;
	fma.rn.f32 	%f1608, %f1600, %f1416, %f1598;
	fma.rn.f32 	%f1609, %f1600, %f1417, %f1599;
	fma.rn.f32 	%f1610, %f1601, %f1412, %f1589;
	fma.rn.f32 	%f1611, %f1601, %f1413, %f1604;
	fma.rn.f32 	%f1612, %f1601, %f1414, %f1605;
	fma.rn.f32 	%f1613, %f1601, %f1415, %f1590;
	fma.rn.f32 	%f1614, %f1601, %f1416, %f1607;
	fma.rn.f32 	%f1615, %f1601, %f1417, %f1608;
	fma.rn.f32 	%f1616, %f1602, %f1413, %f1610;
	fma.rn.f32 	%f1617, %f1602, %f1414, %f1611;
	fma.rn.f32 	%f1618, %f1602, %f1416, %f1613;
	fma.rn.f32 	%f1619, %f1602, %f1417, %f1614;
	fma.rn.f32 	%f1620, %f1603, %f1414, %f1616;
	fma.rn.f32 	%f1621, %f1603, %f1417, %f1618;
	ld.shared.v4.f32 	{%f1622, %f1623, %f1624, %f1625}, [%r93+5760];
	fma.rn.f32 	%f1626, %f1622, %f1415, %f1606;
	fma.rn.f32 	%f1627, %f1623, %f1415, %f1612;
	fma.rn.f32 	%f1628, %f1623, %f1416, %f1626;
	fma.rn.f32 	%f1629, %f1624, %f1415, %f1617;
	fma.rn.f32 	%f1630, %f1624, %f1416, %f1627;
	fma.rn.f32 	%f1631, %f1624, %f1417, %f1628;
	fma.rn.f32 	%f1632, %f1625, %f1415, %f1620;
	fma.rn.f32 	%f1633, %f1625, %f1416, %f1629;
	fma.rn.f32 	%f1634, %f1625, %f1417, %f1630;
	ld.shared.v2.f32 	{%f1635, %f1636}, [%r93+5776];
	fma.rn.f32 	%f1637, %f1635, %f1416, %f1632;
	fma.rn.f32 	%f1638, %f1635, %f1417, %f1633;
	fma.rn.f32 	%f1639, %f1636, %f1417, %f1637;
	add.s32 	%r144, %r86, 6048;
	mul.wide.u32 	%rd121, %r144, 4;
	add.s64 	%rd122, %rd10, %rd121;
	ld.global.nc.f32 	%f1640, [%rd122];
	add.s32 	%r145, %r86, 6144;
	mul.wide.u32 	%rd123, %r145, 4;
	add.s64 	%rd124, %rd10, %rd123;
	ld.global.nc.f32 	%f1641, [%rd124];
	add.s32 	%r146, %r86, 6240;
	mul.wide.u32 	%rd125, %r146, 4;
	add.s64 	%rd126, %rd10, %rd125;
	ld.global.nc.f32 	%f1642, [%rd126];
	add.s32 	%r147, %r86, 6336;
	mul.wide.u32 	%rd127, %r147, 4;
	add.s64 	%rd128, %rd10, %rd127;
	ld.global.nc.f32 	%f1643, [%rd128];
	add.s32 	%r148, %r86, 6432;
	mul.wide.u32 	%rd129, %r148, 4;
	add.s64 	%rd130, %rd10, %rd129;
	ld.global.nc.f32 	%f1644, [%rd130];
	add.s32 	%r149, %r86, 6528;
	mul.wide.u32 	%rd131, %r149, 4;
	add.s64 	%rd132, %rd10, %rd131;
	ld.global.nc.f32 	%f1645, [%rd132];
	add.s32 	%r150, %r86, 6624;
	mul.wide.u32 	%rd133, %r150, 4;
	add.s64 	%rd134, %rd10, %rd133;
	ld.global.nc.f32 	%f1646, [%rd134];
	add.s32 	%r151, %r86, 6720;
	mul.wide.u32 	%rd135, %r151, 4;
	add.s64 	%rd136, %rd10, %rd135;
	ld.global.nc.f32 	%f1647, [%rd136];
	add.s32 	%r152, %r86, 6816;
	mul.wide.u32 	%rd137, %r152, 4;
	add.s64 	%rd138, %rd10, %rd137;
	ld.global.nc.f32 	%f1648, [%rd138];
	ld.shared.v2.f32 	{%f1649, %f1650}, [%r93+5880];
	fma.rn.f32 	%f1651, %f1649, %f1640, %f1487;
	fma.rn.f32 	%f1652, %f1650, %f1640, %f1496;
	fma.rn.f32 	%f1653, %f1650, %f1641, %f1651;
	ld.shared.v4.f32 	{%f1654, %f1655, %f1656, %f1657}, [%r93+5888];
	fma.rn.f32 	%f1658, %f1654, %f1640, %f1504;
	fma.rn.f32 	%f1659, %f1654, %f1641, %f1652;
	fma.rn.f32 	%f1660, %f1654, %f1642, %f1653;
	fma.rn.f32 	%f1661, %f1655, %f1640, %f1507;
	fma.rn.f32 	%f1662, %f1655, %f1641, %f1658;
	fma.rn.f32 	%f1663, %f1655, %f1642, %f1659;
	fma.rn.f32 	%f1664, %f1656, %f1641, %f1661;
	fma.rn.f32 	%f1665, %f1656, %f1642, %f1662;
	fma.rn.f32 	%f1666, %f1657, %f1642, %f1664;
	ld.shared.v4.f32 	{%f1667, %f1668, %f1669, %f1670}, [%r93+6000];
	fma.rn.f32 	%f1671, %f1667, %f1640, %f1531;
	fma.rn.f32 	%f1672, %f1667, %f1643, %f1660;
	fma.rn.f32 	%f1673, %f1668, %f1640, %f1540;
	fma.rn.f32 	%f1674, %f1668, %f1641, %f1671;
	fma.rn.f32 	%f1675, %f1668, %f1643, %f1663;
	fma.rn.f32 	%f1676, %f1668, %f1644, %f1672;
	fma.rn.f32 	%f1677, %f1669, %f1640, %f1546;
	fma.rn.f32 	%f1678, %f1669, %f1641, %f1673;
	fma.rn.f32 	%f1679, %f1669, %f1642, %f1674;
	fma.rn.f32 	%f1680, %f1669, %f1643, %f1665;
	fma.rn.f32 	%f1681, %f1669, %f1644, %f1675;
	fma.rn.f32 	%f1682, %f1669, %f1645, %f1676;
	fma.rn.f32 	%f1683, %f1670, %f1640, %f1549;
	fma.rn.f32 	%f1684, %f1670, %f1641, %f1677;
	fma.rn.f32 	%f1685, %f1670, %f1642, %f1678;
	fma.rn.f32 	%f1686, %f1670, %f1643, %f1666;
	fma.rn.f32 	%f1687, %f1670, %f1644, %f1680;
	fma.rn.f32 	%f1688, %f1670, %f1645, %f1681;
	ld.shared.v2.f32 	{%f1689, %f1690}, [%r93+6016];
	fma.rn.f32 	%f1691, %f1689, %f1641, %f1683;
	fma.rn.f32 	%f1692, %f1689, %f1642, %f1684;
	fma.rn.f32 	%f1693, %f1689, %f1644, %f1686;
	fma.rn.f32 	%f1694, %f1689, %f1645, %f1687;
	fma.rn.f32 	%f1695, %f1690, %f1642, %f1691;
	fma.rn.f32 	%f1696, %f1690, %f1645, %f1693;
	ld.shared.v2.f32 	{%f1697, %f1698}, [%r93+6120];
	fma.rn.f32 	%f1699, %f1697, %f1640, %f1571;
	fma.rn.f32 	%f1700, %f1697, %f1643, %f1679;
	fma.rn.f32 	%f1701, %f1697, %f1646, %f1682;
	fma.rn.f32 	%f1702, %f1698, %f1640, %f1580;
	fma.rn.f32 	%f1703, %f1698, %f1641, %f1699;
	fma.rn.f32 	%f1704, %f1698, %f1643, %f1685;
	fma.rn.f32 	%f1705, %f1698, %f1644, %f1700;
	fma.rn.f32 	%f1706, %f1698, %f1646, %f1688;
	fma.rn.f32 	%f1707, %f1698, %f1647, %f1701;
	ld.shared.v4.f32 	{%f1708, %f1709, %f1710, %f1711}, [%r93+6128];
	fma.rn.f32 	%f1712, %f1708, %f1640, %f1588;
	fma.rn.f32 	%f1713, %f1708, %f1641, %f1702;
	fma.rn.f32 	%f1714, %f1708, %f1642, %f1703;
	fma.rn.f32 	%f1715, %f1708, %f1643, %f1692;
	fma.rn.f32 	%f1716, %f1708, %f1644, %f1704;
	fma.rn.f32 	%f1717, %f1708, %f1645, %f1705;
	fma.rn.f32 	%f1718, %f1708, %f1646, %f1694;
	fma.rn.f32 	%f1719, %f1708, %f1647, %f1706;
	fma.rn.f32 	%f1720, %f1708, %f1648, %f1707;
	fma.rn.f32 	%f1721, %f1709, %f1640, %f1591;
	fma.rn.f32 	%f1722, %f1709, %f1641, %f1712;
	fma.rn.f32 	%f1723, %f1709, %f1642, %f1713;
	fma.rn.f32 	%f1724, %f1709, %f1643, %f1695;
	fma.rn.f32 	%f1725, %f1709, %f1644, %f1715;
	fma.rn.f32 	%f1726, %f1709, %f1645, %f1716;
	fma.rn.f32 	%f1727, %f1709, %f1646, %f1696;
	fma.rn.f32 	%f1728, %f1709, %f1647, %f1718;
	fma.rn.f32 	%f1729, %f1709, %f1648, %f1719;
	fma.rn.f32 	%f1730, %f1710, %f1641, %f1721;
	fma.rn.f32 	%f1731, %f1710, %f1642, %f1722;
	fma.rn.f32 	%f1732, %f1710, %f1644, %f1724;
	fma.rn.f32 	%f1733, %f1710, %f1645, %f1725;
	fma.rn.f32 	%f1734, %f1710, %f1647, %f1727;
	fma.rn.f32 	%f1735, %f1710, %f1648, %f1728;
	fma.rn.f32 	%f1736, %f1711, %f1642, %f1730;
	fma.rn.f32 	%f1737, %f1711, %f1645, %f1732;
	fma.rn.f32 	%f1738, %f1711, %f1648, %f1734;
	ld.shared.v4.f32 	{%f1739, %f1740, %f1741, %f1742}, [%r93+6240];
	fma.rn.f32 	%f1743, %f1739, %f1640, %f1609;
	fma.rn.f32 	%f1744, %f1739, %f1643, %f1714;
	fma.rn.f32 	%f1745, %f1739, %f1646, %f1717;
	fma.rn.f32 	%f1746, %f1740, %f1640, %f1615;
	fma.rn.f32 	%f1747, %f1740, %f1641, %f1743;
	fma.rn.f32 	%f1748, %f1740, %f1643, %f1723;
	fma.rn.f32 	%f1749, %f1740, %f1644, %f1744;
	fma.rn.f32 	%f1750, %f1740, %f1646, %f1726;
	fma.rn.f32 	%f1751, %f1740, %f1647, %f1745;
	fma.rn.f32 	%f1752, %f1741, %f1640, %f1619;
	fma.rn.f32 	%f1753, %f1741, %f1641, %f1746;
	fma.rn.f32 	%f1754, %f1741, %f1642, %f1747;
	fma.rn.f32 	%f1755, %f1741, %f1643, %f1731;
	fma.rn.f32 	%f1756, %f1741, %f1644, %f1748;
	fma.rn.f32 	%f1757, %f1741, %f1645, %f1749;
	fma.rn.f32 	%f1758, %f1741, %f1646, %f1733;
	fma.rn.f32 	%f1759, %f1741, %f1647, %f1750;
	fma.rn.f32 	%f1760, %f1741, %f1648, %f1751;
	fma.rn.f32 	%f1761, %f1742, %f1640, %f1621;
	fma.rn.f32 	%f1762, %f1742, %f1641, %f1752;
	fma.rn.f32 	%f1763, %f1742, %f1642, %f1753;
	fma.rn.f32 	%f1764, %f1742, %f1643, %f1736;
	fma.rn.f32 	%f1765, %f1742, %f1644, %f1755;
	fma.rn.f32 	%f1766, %f1742, %f1645, %f1756;
	fma.rn.f32 	%f1767, %f1742, %f1646, %f1737;
	fma.rn.f32 	%f1768, %f1742, %f1647, %f1758;
	fma.rn.f32 	%f1769, %f1742, %f1648, %f1759;
	ld.shared.v2.f32 	{%f1770, %f1771}, [%r93+6256];
	fma.rn.f32 	%f1772, %f1770, %f1641, %f1761;
	fma.rn.f32 	%f1773, %f1770, %f1642, %f1762;
	fma.rn.f32 	%f1774, %f1770, %f1644, %f1764;
	fma.rn.f32 	%f1775, %f1770, %f1645, %f1765;
	fma.rn.f32 	%f1776, %f1770, %f1647, %f1767;
	fma.rn.f32 	%f1777, %f1770, %f1648, %f1768;
	fma.rn.f32 	%f1778, %f1771, %f1642, %f1772;
	fma.rn.f32 	%f1779, %f1771, %f1645, %f1774;
	fma.rn.f32 	%f1780, %f1771, %f1648, %f1776;
	ld.shared.v2.f32 	{%f1781, %f1782}, [%r93+6360];
	fma.rn.f32 	%f1783, %f1781, %f1640, %f1631;
	fma.rn.f32 	%f1784, %f1781, %f1643, %f1754;
	fma.rn.f32 	%f1785, %f1781, %f1646, %f1757;
	fma.rn.f32 	%f1786, %f1782, %f1640, %f1634;
	fma.rn.f32 	%f1787, %f1782, %f1641, %f1783;
	fma.rn.f32 	%f1788, %f1782, %f1643, %f1763;
	fma.rn.f32 	%f1789, %f1782, %f1644, %f1784;
	fma.rn.f32 	%f1790, %f1782, %f1646, %f1766;
	fma.rn.f32 	%f1791, %f1782, %f1647, %f1785;
	ld.shared.v4.f32 	{%f1792, %f1793, %f1794, %f1795}, [%r93+6368];
	fma.rn.f32 	%f1796, %f1792, %f1640, %f1638;
	fma.rn.f32 	%f1797, %f1792, %f1641, %f1786;
	fma.rn.f32 	%f1798, %f1792, %f1642, %f1787;
	fma.rn.f32 	%f1799, %f1792, %f1643, %f1773;
	fma.rn.f32 	%f1800, %f1792, %f1644, %f1788;
	fma.rn.f32 	%f1801, %f1792, %f1645, %f1789;
	fma.rn.f32 	%f1802, %f1792, %f1646, %f1775;
	fma.rn.f32 	%f1803, %f1792, %f1647, %f1790;
	fma.rn.f32 	%f1804, %f1792, %f1648, %f1791;
	fma.rn.f32 	%f1805, %f1793, %f1640, %f1639;
	fma.rn.f32 	%f1806, %f1793, %f1641, %f1796;
	fma.rn.f32 	%f1807, %f1793, %f1642, %f1797;
	fma.rn.f32 	%f1808, %f1793, %f1643, %f1778;
	fma.rn.f32 	%f1809, %f1793, %f1644, %f1799;
	fma.rn.f32 	%f1810, %f1793, %f1645, %f1800;
	fma.rn.f32 	%f1811, %f1793, %f1646, %f1779;
	fma.rn.f32 	%f1812, %f1793, %f1647, %f1802;
	fma.rn.f32 	%f1813, %f1793, %f1648, %f1803;
	fma.rn.f32 	%f1814, %f1794, %f1641, %f1805;
	fma.rn.f32 	%f1815, %f1794, %f1642, %f1806;
	fma.rn.f32 	%f1816, %f1794, %f1644, %f1808;
	fma.rn.f32 	%f1817, %f1794, %f1645, %f1809;
	fma.rn.f32 	%f1818, %f1794, %f1647, %f1811;
	fma.rn.f32 	%f1819, %f1794, %f1648, %f1812;
	fma.rn.f32 	%f1820, %f1795, %f1642, %f1814;
	fma.rn.f32 	%f1821, %f1795, %f1645, %f1816;
	fma.rn.f32 	%f1822, %f1795, %f1648, %f1818;
	ld.shared.v4.f32 	{%f1823, %f1824, %f1825, %f1826}, [%r93+6480];
	fma.rn.f32 	%f1827, %f1823, %f1643, %f1798;
	fma.rn.f32 	%f1828, %f1823, %f1646, %f1801;
	fma.rn.f32 	%f1829, %f1824, %f1643, %f1807;
	fma.rn.f32 	%f1830, %f1824, %f1644, %f1827;
	fma.rn.f32 	%f1831, %f1824, %f1646, %f1810;
	fma.rn.f32 	%f1832, %f1824, %f1647, %f1828;
	fma.rn.f32 	%f1833, %f1825, %f1643, %f1815;
	fma.rn.f32 	%f1834, %f1825, %f1644, %f1829;
	fma.rn.f32 	%f1835, %f1825, %f1645, %f1830;
	fma.rn.f32 	%f1836, %f1825, %f1646, %f1817;
	fma.rn.f32 	%f1837, %f1825, %f1647, %f1831;
	fma.rn.f32 	%f1838, %f1825, %f1648, %f1832;
	fma.rn.f32 	%f1839, %f1826, %f1643, %f1820;
	fma.rn.f32 	%f1840, %f1826, %f1644, %f1833;
	fma.rn.f32 	%f1841, %f1826, %f1645, %f1834;
	fma.rn.f32 	%f1842, %f1826, %f1646, %f1821;
	fma.rn.f32 	%f1843, %f1826, %f1647, %f1836;
	fma.rn.f32 	%f1844, %f1826, %f1648, %f1837;
	ld.shared.v2.f32 	{%f1845, %f1846}, [%r93+6496];
	fma.rn.f32 	%f1847, %f1845, %f1644, %f1839;
	fma.rn.f32 	%f1848, %f1845, %f1645, %f1840;
	fma.rn.f32 	%f1849, %f1845, %f1647, %f1842;
	fma.rn.f32 	%f1850, %f1845, %f1648, %f1843;
	fma.rn.f32 	%f1851, %f1846, %f1645, %f1847;
	fma.rn.f32 	%f1852, %f1846, %f1648, %f1849;
	ld.shared.v2.f32 	{%f1853, %f1854}, [%r93+6600];
	fma.rn.f32 	%f1855, %f1853, %f1646, %f1835;
	fma.rn.f32 	%f1856, %f1854, %f1646, %f1841;
	fma.rn.f32 	%f1857, %f1854, %f1647, %f1855;
	ld.shared.v4.f32 	{%f1858, %f1859, %f1860, %f1861}, [%r93+6608];
	fma.rn.f32 	%f1862, %f1858, %f1646, %f1848;
	fma.rn.f32 	%f1863, %f1858, %f1647, %f1856;
	fma.rn.f32 	%f1864, %f1858, %f1648, %f1857;
	fma.rn.f32 	%f1865, %f1859, %f1646, %f1851;
	fma.rn.f32 	%f1866, %f1859, %f1647, %f1862;
	fma.rn.f32 	%f1867, %f1859, %f1648, %f1863;
	fma.rn.f32 	%f1868, %f1860, %f1647, %f1865;
	fma.rn.f32 	%f1869, %f1860, %f1648, %f1866;
	fma.rn.f32 	%f1870, %f1861, %f1648, %f1868;
	add.s32 	%r153, %r86, 6912;
	mul.wide.u32 	%rd139, %r153, 4;
	add.s64 	%rd140, %rd10, %rd139;
	ld.global.nc.f32 	%f1871, [%rd140];
	ld.global.nc.f32 	%f1872, [%rd140+384];
	add.s32 	%r154, %r86, 7104;
	mul.wide.u32 	%rd141, %r154, 4;
	add.s64 	%rd142, %rd10, %rd141;
	ld.global.nc.f32 	%f1873, [%rd142];
	add.s32 	%r155, %r86, 7200;
	mul.wide.u32 	%rd143, %r155, 4;
	add.s64 	%rd144, %rd10, %rd143;
	ld.global.nc.f32 	%f1874, [%rd144];
	add.s32 	%r156, %r86, 7296;
	mul.wide.u32 	%rd145, %r156, 4;
	add.s64 	%rd146, %rd10, %rd145;
	ld.global.nc.f32 	%f1875, [%rd146];
	add.s32 	%r157, %r86, 7392;
	mul.wide.u32 	%rd147, %r157, 4;
	add.s64 	%rd148, %rd10, %rd147;
	ld.global.nc.f32 	%f1876, [%rd148];
	add.s32 	%r158, %r86, 7488;
	mul.wide.u32 	%rd149, %r158, 4;
	add.s64 	%rd150, %rd10, %rd149;
	ld.global.nc.f32 	%f1877, [%rd150];
	add.s32 	%r159, %r86, 7584;
	mul.wide.u32 	%rd151, %r159, 4;
	add.s64 	%rd152, %rd10, %rd151;
	ld.global.nc.f32 	%f1878, [%rd152];
	add.s32 	%r160, %r86, 7680;
	mul.wide.u32 	%rd153, %r160, 4;
	add.s64 	%rd154, %rd10, %rd153;
	ld.global.nc.f32 	%f1879, [%rd154];
	ld.shared.v4.f32 	{%f1880, %f1881, %f1882, %f1883}, [%r93+6720];
	fma.rn.f32 	%f1884, %f1880, %f1871, %f1720;
	fma.rn.f32 	%f1885, %f1881, %f1871, %f1729;
	fma.rn.f32 	%f1886, %f1881, %f1872, %f1884;
	fma.rn.f32 	%f1887, %f1882, %f1871, %f1735;
	fma.rn.f32 	%f1888, %f1882, %f1872, %f1885;
	fma.rn.f32 	%f1889, %f1882, %f1873, %f1886;
	fma.rn.f32 	%f1890, %f1883, %f1871, %f1738;
	fma.rn.f32 	%f1891, %f1883, %f1872, %f1887;
	fma.rn.f32 	%f1892, %f1883, %f1873, %f1888;
	ld.shared.v2.f32 	{%f1893, %f1894}, [%r93+6736];
	fma.rn.f32 	%f1895, %f1893, %f1872, %f1890;
	fma.rn.f32 	%f1896, %f1893, %f1873, %f1891;
	fma.rn.f32 	%f1897, %f1894, %f1873, %f1895;
	ld.shared.v2.f32 	{%f1898, %f1899}, [%r93+6840];
	fma.rn.f32 	%f1900, %f1898, %f1871, %f1760;
	fma.rn.f32 	%f1901, %f1898, %f1874, %f1889;
	fma.rn.f32 	%f1902, %f1899, %f1871, %f1769;
	fma.rn.f32 	%f1903, %f1899, %f1872, %f1900;
	fma.rn.f32 	%f1904, %f1899, %f1874, %f1892;
	fma.rn.f32 	%f1905, %f1899, %f1875, %f1901;
	ld.shared.v4.f32 	{%f1906, %f1907, %f1908, %f1909}, [%r93+6848];
	fma.rn.f32 	%f1910, %f1906, %f1871, %f1777;
	fma.rn.f32 	%f1911, %f1906, %f1872, %f1902;
	fma.rn.f32 	%f1912, %f1906, %f1873, %f1903;
	fma.rn.f32 	%f1913, %f1906, %f1874, %f1896;
	fma.rn.f32 	%f1914, %f1906, %f1875, %f1904;
	fma.rn.f32 	%f1915, %f1906, %f1876, %f1905;
	fma.rn.f32 	%f1916, %f1907, %f1871, %f1780;
	fma.rn.f32 	%f1917, %f1907, %f1872, %f1910;
	fma.rn.f32 	%f1918, %f1907, %f1873, %f1911;
	fma.rn.f32 	%f1919, %f1907, %f1874, %f1897;
	fma.rn.f32 	%f1920, %f1907, %f1875, %f1913;
	fma.rn.f32 	%f1921, %f1907, %f1876, %f1914;
	fma.rn.f32 	%f1922, %f1908, %f1872, %f1916;
	fma.rn.f32 	%f1923, %f1908, %f1873, %f1917;
	fma.rn.f32 	%f1924, %f1908, %f1875, %f1919;
	fma.rn.f32 	%f1925, %f1908, %f1876, %f1920;
	fma.rn.f32 	%f1926, %f1909, %f1873, %f1922;
	fma.rn.f32 	%f1927, %f1909, %f1876, %f1924;
	ld.shared.v4.f32 	{%f1928, %f1929, %f1930, %f1931}, [%r93+6960];
	fma.rn.f32 	%f1932, %f1928, %f1871, %f1804;
	fma.rn.f32 	%f1933, %f1928, %f1874, %f1912;
	fma.rn.f32 	%f1934, %f1928, %f1877, %f1915;
	fma.rn.f32 	%f1935, %f1929, %f1871, %f1813;
	fma.rn.f32 	%f1936, %f1929, %f1872, %f1932;
	fma.rn.f32 	%f1937, %f1929, %f1874, %f1918;
	fma.rn.f32 	%f1938, %f1929, %f1875, %f1933;
	fma.rn.f32 	%f1939, %f1929, %f1877, %f1921;
	fma.rn.f32 	%f1940, %f1929, %f1878, %f1934;
	fma.rn.f32 	%f1941, %f1930, %f1871, %f1819;
	fma.rn.f32 	%f1942, %f1930, %f1872, %f1935;
	fma.rn.f32 	%f1943, %f1930, %f1873, %f1936;
	fma.rn.f32 	%f1944, %f1930, %f1874, %f1923;
	fma.rn.f32 	%f1945, %f1930, %f1875, %f1937;
	fma.rn.f32 	%f1946, %f1930, %f1876, %f1938;
	fma.rn.f32 	%f1947, %f1930, %f1877, %f1925;
	fma.rn.f32 	%f1948, %f1930, %f1878, %f1939;
	fma.rn.f32 	%f1949, %f1930, %f1879, %f1940;
	fma.rn.f32 	%f1950, %f1931, %f1871, %f1822;
	fma.rn.f32 	%f1951, %f1931, %f1872, %f1941;
	fma.rn.f32 	%f1952, %f1931, %f1873, %f1942;
	fma.rn.f32 	%f1953, %f1931, %f1874, %f1926;
	fma.rn.f32 	%f1954, %f1931, %f1875, %f1944;
	fma.rn.f32 	%f1955, %f1931, %f1876, %f1945;
	fma.rn.f32 	%f1956, %f1931, %f1877, %f1927;
	fma.rn.f32 	%f1957, %f1931, %f1878, %f1947;
	fma.rn.f32 	%f1958, %f1931, %f1879, %f1948;
	ld.shared.v2.f32 	{%f1959, %f1960}, [%r93+6976];
	fma.rn.f32 	%f1961, %f1959, %f1872, %f1950;
	fma.rn.f32 	%f1962, %f1959, %f1873, %f1951;
	fma.rn.f32 	%f1963, %f1959, %f1875, %f1953;
	fma.rn.f32 	%f1964, %f1959, %f1876, %f1954;
	fma.rn.f32 	%f1965, %f1959, %f1878, %f1956;
	fma.rn.f32 	%f1966, %f1959, %f1879, %f1957;
	fma.rn.f32 	%f1967, %f1960, %f1873, %f1961;
	fma.rn.f32 	%f1968, %f1960, %f1876, %f1963;
	fma.rn.f32 	%f1969, %f1960, %f1879, %f1965;
	ld.shared.v2.f32 	{%f1970, %f1971}, [%r93+7080];
	fma.rn.f32 	%f1972, %f1970, %f1871, %f1838;
	fma.rn.f32 	%f1973, %f1970, %f1874, %f1943;
	fma.rn.f32 	%f1974, %f1970, %f1877, %f1946;
	fma.rn.f32 	%f1975, %f1971, %f1871, %f1844;
	fma.rn.f32 	%f1976, %f1971, %f1872, %f1972;
	fma.rn.f32 	%f1977, %f1971, %f1874, %f1952;
	fma.rn.f32 	%f1978, %f1971, %f1875, %f1973;
	fma.rn.f32 	%f1979, %f1971, %f1877, %f1955;
	fma.rn.f32 	%f1980, %f1971, %f1878, %f1974;
	ld.shared.v4.f32 	{%f1981, %f1982, %f1983, %f1984}, [%r93+7088];
	fma.rn.f32 	%f1985, %f1981, %f1871, %f1850;
	fma.rn.f32 	%f1986, %f1981, %f1872, %f1975;
	fma.rn.f32 	%f1987, %f1981, %f1873, %f1976;
	fma.rn.f32 	%f1988, %f1981, %f1874, %f1962;
	fma.rn.f32 	%f1989, %f1981, %f1875, %f1977;
	fma.rn.f32 	%f1990, %f1981, %f1876, %f1978;
	fma.rn.f32 	%f1991, %f1981, %f1877, %f1964;
	fma.rn.f32 	%f1992, %f1981, %f1878, %f1979;
	fma.rn.f32 	%f1993, %f1981, %f1879, %f1980;
	fma.rn.f32 	%f1994, %f1982, %f1871, %f1852;
	fma.rn.f32 	%f1995, %f1982, %f1872, %f1985;
	fma.rn.f32 	%f1996, %f1982, %f1873, %f1986;
	fma.rn.f32 	%f1997, %f1982, %f1874, %f1967;
	fma.rn.f32 	%f1998, %f1982, %f1875, %f1988;
	fma.rn.f32 	%f1999, %f1982, %f1876, %f1989;
	fma.rn.f32 	%f2000, %f1982, %f1877, %f1968;
	fma.rn.f32 	%f2001, %f1982, %f1878, %f1991;
	fma.rn.f32 	%f2002, %f1982, %f1879, %f1992;
	fma.rn.f32 	%f2003, %f1983, %f1872, %f1994;
	fma.rn.f32 	%f2004, %f1983, %f1873, %f1995;
	fma.rn.f32 	%f2005, %f1983, %f1875, %f1997;
	fma.rn.f32 	%f2006, %f1983, %f1876, %f1998;
	fma.rn.f32 	%f2007, %f1983, %f1878, %f2000;
	fma.rn.f32 	%f2008, %f1983, %f1879, %f2001;
	fma.rn.f32 	%f2009, %f1984, %f1873, %f2003;
	fma.rn.f32 	%f2010, %f1984, %f1876, %f2005;
	fma.rn.f32 	%f2011, %f1984, %f1879, %f2007;
	ld.shared.v4.f32 	{%f2012, %f2013, %f2014, %f2015}, [%r93+7200];
	fma.rn.f32 	%f2016, %f2012, %f1871, %f1864;
	fma.rn.f32 	%f2017, %f2012, %f1874, %f1987;
	fma.rn.f32 	%f2018, %f2012, %f1877, %f1990;
	fma.rn.f32 	%f2019, %f2013, %f1871, %f1867;
	fma.rn.f32 	%f2020, %f2013, %f1872, %f2016;
	fma.rn.f32 	%f2021, %f2013, %f1874, %f1996;
	fma.rn.f32 	%f2022, %f2013, %f1875, %f2017;
	fma.rn.f32 	%f2023, %f2013, %f1877, %f1999;
	fma.rn.f32 	%f2024, %f2013, %f1878, %f2018;
	fma.rn.f32 	%f2025, %f2014, %f1871, %f1869;
	fma.rn.f32 	%f2026, %f2014, %f1872, %f2019;
	fma.rn.f32 	%f2027, %f2014, %f1873, %f2020;
	fma.rn.f32 	%f2028, %f2014, %f1874, %f2004;
	fma.rn.f32 	%f2029, %f2014, %f1875, %f2021;
	fma.rn.f32 	%f2030, %f2014, %f1876, %f2022;
	fma.rn.f32 	%f2031, %f2014, %f1877, %f2006;
	fma.rn.f32 	%f2032, %f2014, %f1878, %f2023;
	fma.rn.f32 	%f2033, %f2014, %f1879, %f2024;
	fma.rn.f32 	%f2034, %f2015, %f1871, %f1870;
	fma.rn.f32 	%f2035, %f2015, %f1872, %f2025;
	fma.rn.f32 	%f2036, %f2015, %f1873, %f2026;
	fma.rn.f32 	%f2037, %f2015, %f1874, %f2009;
	fma.rn.f32 	%f2038, %f2015, %f1875, %f2028;
	fma.rn.f32 	%f2039, %f2015, %f1876, %f2029;
	fma.rn.f32 	%f2040, %f2015, %f1877, %f2010;
	fma.rn.f32 	%f2041, %f2015, %f1878, %f2031;
	fma.rn.f32 	%f2042, %f2015, %f1879, %f2032;
	ld.shared.v2.f32 	{%f2043, %f2044}, [%r93+7216];
	fma.rn.f32 	%f2045, %f2043, %f1872, %f2034;
	fma.rn.f32 	%f2046, %f2043, %f1873, %f2035;
	fma.rn.f32 	%f2047, %f2043, %f1875, %f2037;
	fma.rn.f32 	%f2048, %f2043, %f1876, %f2038;
	fma.rn.f32 	%f2049, %f2043, %f1878, %f2040;
	fma.rn.f32 	%f2050, %f2043, %f1879, %f2041;
	fma.rn.f32 	%f2051, %f2044, %f1873, %f2045;
	fma.rn.f32 	%f2052, %f2044, %f1876, %f2047;
	fma.rn.f32 	%f2053, %f2044, %f1879, %f2049;
	ld.shared.v2.f32 	{%f2054, %f2055}, [%r93+7320];
	fma.rn.f32 	%f2056, %f2054, %f1874, %f2027;
	fma.rn.f32 	%f2057, %f2054, %f1877, %f2030;
	fma.rn.f32 	%f2058, %f2055, %f1874, %f2036;
	fma.rn.f32 	%f2059, %f2055, %f1875, %f2056;
	fma.rn.f32 	%f2060, %f2055, %f1877, %f2039;
	fma.rn.f32 	%f2061, %f2055, %f1878, %f2057;
	ld.shared.v4.f32 	{%f2062, %f2063, %f2064, %f2065}, [%r93+7328];
	fma.rn.f32 	%f2066, %f2062, %f1874, %f2046;
	fma.rn.f32 	%f2067, %f2062, %f1875, %f2058;
	fma.rn.f32 	%f2068, %f2062, %f1876, %f2059;
	fma.rn.f32 	%f2069, %f2062, %f1877, %f2048;
	fma.rn.f32 	%f2070, %f2062, %f1878, %f2060;
	fma.rn.f32 	%f2071, %f2062, %f1879, %f2061;
	fma.rn.f32 	%f2072, %f2063, %f1874, %f2051;
	fma.rn.f32 	%f2073, %f2063, %f1875, %f2066;
	fma.rn.f32 	%f2074, %f2063, %f1876, %f2067;
	fma.rn.f32 	%f2075, %f2063, %f1877, %f2052;
	fma.rn.f32 	%f2076, %f2063, %f1878, %f2069;
	fma.rn.f32 	%f2077, %f2063, %f1879, %f2070;
	fma.rn.f32 	%f2078, %f2064, %f1875, %f2072;
	fma.rn.f32 	%f2079, %f2064, %f1876, %f2073;
	fma.rn.f32 	%f2080, %f2064, %f1878, %f2075;
	fma.rn.f32 	%f2081, %f2064, %f1879, %f2076;
	fma.rn.f32 	%f2082, %f2065, %f1876, %f2078;
	fma.rn.f32 	%f2083, %f2065, %f1879, %f2080;
	ld.shared.v4.f32 	{%f2084, %f2085, %f2086, %f2087}, [%r93+7440];
	fma.rn.f32 	%f2088, %f2084, %f1877, %f2068;
	fma.rn.f32 	%f2089, %f2085, %f1877, %f2074;
	fma.rn.f32 	%f2090, %f2085, %f1878, %f2088;
	fma.rn.f32 	%f2091, %f2086, %f1877, %f2079;
	fma.rn.f32 	%f2092, %f2086, %f1878, %f2089;
	fma.rn.f32 	%f2093, %f2086, %f1879, %f2090;
	fma.rn.f32 	%f2094, %f2087, %f1877, %f2082;
	fma.rn.f32 	%f2095, %f2087, %f1878, %f2091;
	fma.rn.f32 	%f2096, %f2087, %f1879, %f2092;
	ld.shared.v2.f32 	{%f2097, %f2098}, [%r93+7456];
	fma.rn.f32 	%f2099, %f2097, %f1878, %f2094;
	fma.rn.f32 	%f2100, %f2097, %f1879, %f2095;
	fma.rn.f32 	%f2101, %f2098, %f1879, %f2099;
	add.s32 	%r161, %r86, 7776;
	mul.wide.u32 	%rd155, %r161, 4;
	add.s64 	%rd156, %rd10, %rd155;
	ld.global.nc.f32 	%f2102, [%rd156];
	ld.global.nc.f32 	%f2103, [%rd156+384];
	ld.global.nc.f32 	%f2104, [%rd156+768];
	add.s32 	%r162, %r86, 8064;
	mul.wide.u32 	%rd157, %r162, 4;
	add.s64 	%rd158, %rd10, %rd157;
	ld.global.nc.f32 	%f2105, [%rd158];
	add.s32 	%r163, %r86, 8160;
	mul.wide.u32 	%rd159, %r163, 4;
	add.s64 	%rd160, %rd10, %rd159;
	ld.global.nc.f32 	%f2106, [%rd160];
	add.s32 	%r164, %r86, 8256;
	mul.wide.u32 	%rd161, %r164, 4;
	add.s64 	%rd162, %rd10, %rd161;
	ld.global.nc.f32 	%f2107, [%rd162];
	add.s32 	%r165, %r86, 8352;
	mul.wide.u32 	%rd163, %r165, 4;
	add.s64 	%rd164, %rd10, %rd163;
	ld.global.nc.f32 	%f2108, [%rd164];
	add.s32 	%r166, %r86, 8448;
	mul.wide.u32 	%rd165, %r166, 4;
	add.s64 	%rd166, %rd10, %rd165;
	ld.global.nc.f32 	%f2109, [%rd166];
	add.s32 	%r167, %r86, 8544;
	mul.wide.u32 	%rd167, %r167, 4;
	add.s64 	%rd168, %rd10, %rd167;
	ld.global.nc.f32 	%f2110, [%rd168];
	ld.shared.v2.f32 	{%f2111, %f2112}, [%r93+7560];
	fma.rn.f32 	%f2113, %f2111, %f2102, %f1949;
	fma.rn.f32 	%f2114, %f2112, %f2102, %f1958;
	fma.rn.f32 	%f2115, %f2112, %f2103, %f2113;
	ld.shared.v4.f32 	{%f2116, %f2117, %f2118, %f2119}, [%r93+7568];
	fma.rn.f32 	%f2120, %f2116, %f2102, %f1966;
	fma.rn.f32 	%f2121, %f2116, %f2103, %f2114;
	fma.rn.f32 	%f2122, %f2116, %f2104, %f2115;
	fma.rn.f32 	%f2123, %f2117, %f2102, %f1969;
	fma.rn.f32 	%f2124, %f2117, %f2103, %f2120;
	fma.rn.f32 	%f2125, %f2117, %f2104, %f2121;
	fma.rn.f32 	%f2126, %f2118, %f2103, %f2123;
	fma.rn.f32 	%f2127, %f2118, %f2104, %f2124;
	fma.rn.f32 	%f2128, %f2119, %f2104, %f2126;
	ld.shared.v4.f32 	{%f2129, %f2130, %f2131, %f2132}, [%r93+7680];
	fma.rn.f32 	%f2133, %f2129, %f2102, %f1993;
	fma.rn.f32 	%f2134, %f2129, %f2105, %f2122;
	fma.rn.f32 	%f2135, %f2130, %f2102, %f2002;
	fma.rn.f32 	%f2136, %f2130, %f2103, %f2133;
	fma.rn.f32 	%f2137, %f2130, %f2105, %f2125;
	fma.rn.f32 	%f2138, %f2130, %f2106, %f2134;
	fma.rn.f32 	%f2139, %f2131, %f2102, %f2008;
	fma.rn.f32 	%f2140, %f2131, %f2103, %f2135;
	fma.rn.f32 	%f2141, %f2131, %f2104, %f2136;
	fma.rn.f32 	%f2142, %f2131, %f2105, %f2127;
	fma.rn.f32 	%f2143, %f2131, %f2106, %f2137;
	fma.rn.f32 	%f2144, %f2131, %f2107, %f2138;
	fma.rn.f32 	%f2145, %f2132, %f2102, %f2011;
	fma.rn.f32 	%f2146, %f2132, %f2103, %f2139;
	fma.rn.f32 	%f2147, %f2132, %f2104, %f2140;
	fma.rn.f32 	%f2148, %f2132, %f2105, %f2128;
	fma.rn.f32 	%f2149, %f2132, %f2106, %f2142;
	fma.rn.f32 	%f2150, %f2132, %f2107, %f2143;
	ld.shared.v2.f32 	{%f2151, %f2152}, [%r93+7696];
	fma.rn.f32 	%f2153, %f2151, %f2103, %f2145;
	fma.rn.f32 	%f2154, %f2151, %f2104, %f2146;
	fma.rn.f32 	%f2155, %f2151, %f2106, %f2148;
	fma.rn.f32 	%f2156, %f2151, %f2107, %f2149;
	fma.rn.f32 	%f2157, %f2152, %f2104, %f2153;
	fma.rn.f32 	%f2158, %f2152, %f2107, %f2155;
	ld.shared.v2.f32 	{%f2159, %f2160}, [%r93+7800];
	fma.rn.f32 	%f2161, %f2159, %f2102, %f2033;
	fma.rn.f32 	%f2162, %f2159, %f2105, %f2141;
	fma.rn.f32 	%f2163, %f2159, %f2108, %f2144;
	fma.rn.f32 	%f2164, %f2160, %f2102, %f2042;
	fma.rn.f32 	%f2165, %f2160, %f2103, %f2161;
	fma.rn.f32 	%f2166, %f2160, %f2105, %f2147;
	fma.rn.f32 	%f2167, %f2160, %f2106, %f2162;
	fma.rn.f32 	%f2168, %f2160, %f2108, %f2150;
	fma.rn.f32 	%f2169, %f2160, %f2109, %f2163;
	ld.shared.v4.f32 	{%f2170, %f2171, %f2172, %f2173}, [%r93+7808];
	fma.rn.f32 	%f2174, %f2170, %f2102, %f2050;
	fma.rn.f32 	%f2175, %f2170, %f2103, %f2164;
	fma.rn.f32 	%f2176, %f2170, %f2104, %f2165;
	fma.rn.f32 	%f2177, %f2170, %f2105, %f2154;
	fma.rn.f32 	%f2178, %f2170, %f2106, %f2166;
	fma.rn.f32 	%f2179, %f2170, %f2107, %f2167;
	fma.rn.f32 	%f2180, %f2170, %f2108, %f2156;
	fma.rn.f32 	%f2181, %f2170, %f2109, %f2168;
	fma.rn.f32 	%f2182, %f2170, %f2110, %f2169;
	fma.rn.f32 	%f2183, %f2171, %f2102, %f2053;
	fma.rn.f32 	%f2184, %f2171, %f2103, %f2174;
	fma.rn.f32 	%f2185, %f2171, %f2104, %f2175;
	fma.rn.f32 	%f2186, %f2171, %f2105, %f2157;
	fma.rn.f32 	%f2187, %f2171, %f2106, %f2177;
	fma.rn.f32 	%f2188, %f2171, %f2107, %f2178;
	fma.rn.f32 	%f2189, %f2171, %f2108, %f2158;
	fma.rn.f32 	%f2190, %f2171, %f2109, %f2180;
	fma.rn.f32 	%f2191, %f2171, %f2110, %f2181;
	fma.rn.f32 	%f2192, %f2172, %f2103, %f2183;
	fma.rn.f32 	%f2193, %f2172, %f2104, %f2184;
	fma.rn.f32 	%f2194, %f2172, %f2106, %f2186;
	fma.rn.f32 	%f2195, %f2172, %f2107, %f2187;
	fma.rn.f32 	%f2196, %f2172, %f2109, %f2189;
	fma.rn.f32 	%f2197, %f2172, %f2110, %f2190;
	fma.rn.f32 	%f2198, %f2173, %f2104, %f2192;
	fma.rn.f32 	%f2199, %f2173, %f2107, %f2194;
	fma.rn.f32 	%f2200, %f2173, %f2110, %f2196;
	ld.shared.v4.f32 	{%f2201, %f2202, %f2203, %f2204}, [%r93+7920];
	fma.rn.f32 	%f2205, %f2201, %f2102, %f2071;
	fma.rn.f32 	%f2206, %f2201, %f2105, %f2176;
	fma.rn.f32 	%f2207, %f2201, %f2108, %f2179;
	fma.rn.f32 	%f2208, %f2202, %f2102, %f2077;
	fma.rn.f32 	%f2209, %f2202, %f2103, %f2205;
	fma.rn.f32 	%f2210, %f2202, %f2105, %f2185;
	fma.rn.f32 	%f2211, %f2202, %f2106, %f2206;
	fma.rn.f32 	%f2212, %f2202, %f2108, %f2188;
	fma.rn.f32 	%f2213, %f2202, %f2109, %f2207;
	fma.rn.f32 	%f2214, %f2203, %f2102, %f2081;
	fma.rn.f32 	%f2215, %f2203, %f2103, %f2208;
	fma.rn.f32 	%f2216, %f2203, %f2104, %f2209;
	fma.rn.f32 	%f2217, %f2203, %f2105, %f2193;
	fma.rn.f32 	%f2218, %f2203, %f2106, %f2210;
	fma.rn.f32 	%f2219, %f2203, %f2107, %f2211;
	fma.rn.f32 	%f2220, %f2203, %f2108, %f2195;
	fma.rn.f32 	%f2221, %f2203, %f2109, %f2212;
	fma.rn.f32 	%f2222, %f2203, %f2110, %f2213;
	fma.rn.f32 	%f2223, %f2204, %f2102, %f2083;
	fma.rn.f32 	%f2224, %f2204, %f2103, %f2214;
	fma.rn.f32 	%f2225, %f2204, %f2104, %f2215;
	fma.rn.f32 	%f2226, %f2204, %f2105, %f2198;
	fma.rn.f32 	%f2227, %f2204, %f2106, %f2217;
	fma.rn.f32 	%f2228, %f2204, %f2107, %f2218;
	fma.rn.f32 	%f2229, %f2204, %f2108, %f2199;
	fma.rn.f32 	%f2230, %f2204, %f2109, %f2220;
	fma.rn.f32 	%f2231, %f2204, %f2110, %f2221;
	ld.shared.v2.f32 	{%f2232, %f2233}, [%r93+7936];
	fma.rn.f32 	%f2234, %f2232, %f2103, %f2223;
	fma.rn.f32 	%f2235, %f2232, %f2104, %f2224;
	fma.rn.f32 	%f2236, %f2232, %f2106, %f2226;
	fma.rn.f32 	%f2237, %f2232, %f2107, %f2227;
	fma.rn.f32 	%f2238, %f2232, %f2109, %f2229;
	fma.rn.f32 	%f2239, %f2232, %f2110, %f2230;
	fma.rn.f32 	%f2240, %f2233, %f2104, %f2234;
	fma.rn.f32 	%f2241, %f2233, %f2107, %f2236;
	fma.rn.f32 	%f2242, %f2233, %f2110, %f2238;
	ld.shared.v2.f32 	{%f2243, %f2244}, [%r93+8040];
	fma.rn.f32 	%f2245, %f2243, %f2102, %f2093;
	fma.rn.f32 	%f2246, %f2243, %f2105, %f2216;
	fma.rn.f32 	%f2247, %f2243, %f2108, %f2219;
	fma.rn.f32 	%f2248, %f2244, %f2102, %f2096;
	fma.rn.f32 	%f2249, %f2244, %f2103, %f2245;
	fma.rn.f32 	%f2250, %f2244, %f2105, %f2225;
	fma.rn.f32 	%f2251, %f2244, %f2106, %f2246;
	fma.rn.f32 	%f2252, %f2244, %f2108, %f2228;
	fma.rn.f32 	%f2253, %f2244, %f2109, %f2247;
	ld.shared.v4.f32 	{%f2254, %f2255, %f2256, %f2257}, [%r93+8048];
	fma.rn.f32 	%f2258, %f2254, %f2102, %f2100;
	fma.rn.f32 	%f2259, %f2254, %f2103, %f2248;
	fma.rn.f32 	%f2260, %f2254, %f2104, %f2249;
	fma.rn.f32 	%f2261, %f2254, %f2105, %f2235;
	fma.rn.f32 	%f2262, %f2254, %f2106, %f2250;
	fma.rn.f32 	%f2263, %f2254, %f2107, %f2251;
	fma.rn.f32 	%f2264, %f2254, %f2108, %f2237;
	fma.rn.f32 	%f2265, %f2254, %f2109, %f2252;
	fma.rn.f32 	%f2266, %f2254, %f2110, %f2253;
	fma.rn.f32 	%f2267, %f2255, %f2102, %f2101;
	fma.rn.f32 	%f2268, %f2255, %f2103, %f2258;
	fma.rn.f32 	%f2269, %f2255, %f2104, %f2259;
	fma.rn.f32 	%f2270, %f2255, %f2105, %f2240;
	fma.rn.f32 	%f2271, %f2255, %f2106, %f2261;
	fma.rn.f32 	%f2272, %f2255, %f2107, %f2262;
	fma.rn.f32 	%f2273, %f2255, %f2108, %f2241;
	fma.rn.f32 	%f2274, %f2255, %f2109, %f2264;
	fma.rn.f32 	%f2275, %f2255, %f2110, %f2265;
	fma.rn.f32 	%f2276, %f2256, %f2103, %f2267;
	fma.rn.f32 	%f2277, %f2256, %f2104, %f2268;
	fma.rn.f32 	%f2278, %f2256, %f2106, %f2270;
	fma.rn.f32 	%f2279, %f2256, %f2107, %f2271;
	fma.rn.f32 	%f2280, %f2256, %f2109, %f2273;
	fma.rn.f32 	%f2281, %f2256, %f2110, %f2274;
	fma.rn.f32 	%f2282, %f2257, %f2104, %f2276;
	fma.rn.f32 	%f2283, %f2257, %f2107, %f2278;
	fma.rn.f32 	%f2284, %f2257, %f2110, %f2280;
	ld.shared.v4.f32 	{%f2285, %f2286, %f2287, %f2288}, [%r93+8160];
	fma.rn.f32 	%f2289, %f2285, %f2105, %f2260;
	fma.rn.f32 	%f2290, %f2285, %f2108, %f2263;
	fma.rn.f32 	%f2291, %f2286, %f2105, %f2269;
	fma.rn.f32 	%f2292, %f2286, %f2106, %f2289;
	fma.rn.f32 	%f2293, %f2286, %f2108, %f2272;
	fma.rn.f32 	%f2294, %f2286, %f2109, %f2290;
	fma.rn.f32 	%f2295, %f2287, %f2105, %f2277;
	fma.rn.f32 	%f2296, %f2287, %f2106, %f2291;
	fma.rn.f32 	%f2297, %f2287, %f2107, %f2292;
	fma.rn.f32 	%f2298, %f2287, %f2108, %f2279;
	fma.rn.f32 	%f2299, %f2287, %f2109, %f2293;
	fma.rn.f32 	%f2300, %f2287, %f2110, %f2294;
	fma.rn.f32 	%f2301, %f2288, %f2105, %f2282;
	fma.rn.f32 	%f2302, %f2288, %f2106, %f2295;
	fma.rn.f32 	%f2303, %f2288, %f2107, %f2296;
	fma.rn.f32 	%f2304, %f2288, %f2108, %f2283;
	fma.rn.f32 	%f2305, %f2288, %f2109, %f2298;
	fma.rn.f32 	%f2306, %f2288, %f2110, %f2299;
	ld.shared.v2.f32 	{%f2307, %f2308}, [%r93+8176];
	fma.rn.f32 	%f2309, %f2307, %f2106, %f2301;
	fma.rn.f32 	%f2310, %f2307, %f2107, %f2302;
	fma.rn.f32 	%f2311, %f2307, %f2109, %f2304;
	fma.rn.f32 	%f2312, %f2307, %f2110, %f2305;
	fma.rn.f32 	%f2313, %f2308, %f2107, %f2309;
	fma.rn.f32 	%f2314, %f2308, %f2110, %f2311;
	ld.shared.v2.f32 	{%f2315, %f2316}, [%r93+8280];
	fma.rn.f32 	%f2317, %f2315, %f2108, %f2297;
	fma.rn.f32 	%f2318, %f2316, %f2108, %f2303;
	fma.rn.f32 	%f2319, %f2316, %f2109, %f2317;
	ld.shared.v4.f32 	{%f2320, %f2321, %f2322, %f2323}, [%r93+8288];
	fma.rn.f32 	%f2324, %f2320, %f2108, %f2310;
	fma.rn.f32 	%f2325, %f2320, %f2109, %f2318;
	fma.rn.f32 	%f2326, %f2320, %f2110, %f2319;
	fma.rn.f32 	%f2327, %f2321, %f2108, %f2313;
	fma.rn.f32 	%f2328, %f2321, %f2109, %f2324;
	fma.rn.f32 	%f2329, %f2321, %f2110, %f2325;
	fma.rn.f32 	%f2330, %f2322, %f2109, %f2327;
	fma.rn.f32 	%f2331, %f2322, %f2110, %f2328;
	fma.rn.f32 	%f2332, %f2323, %f2110, %f2330;
	add.s32 	%r168, %r86, 8640;
	mul.wide.u32 	%rd169, %r168, 4;
	add.s64 	%rd170, %rd10, %rd169;
	ld.global.nc.f32 	%f2333, [%rd170];
	add.s32 	%r169, %r86, 8736;
	mul.wide.u32 	%rd171, %r169, 4;
	add.s64 	%rd172, %rd10, %rd171;
	ld.global.nc.f32 	%f2334, [%rd172];
	add.s32 	%r170, %r86, 8832;
	mul.wide.u32 	%rd173, %r170, 4;
	add.s64 	%rd174, %rd10, %rd173;
	ld.global.nc.f32 	%f2335, [%rd174];
	add.s32 	%r171, %r86, 8928;
	mul.wide.u32 	%rd175, %r171, 4;
	add.s64 	%rd176, %rd10, %rd175;
	ld.global.nc.f32 	%f2336, [%rd176];
	add.s32 	%r172, %r86, 9024;
	mul.wide.u32 	%rd177, %r172, 4;
	add.s64 	%rd178, %rd10, %rd177;
	ld.global.nc.f32 	%f2337, [%rd178];
	add.s32 	%r173, %r86, 9120;
	mul.wide.u32 	%rd179, %r173, 4;
	add.s64 	%rd180, %rd10, %rd179;
	ld.global.nc.f32 	%f2338, [%rd180];
	add.s32 	%r174, %r86, 9216;
	mul.wide.u32 	%rd181, %r174, 4;
	add.s64 	%rd182, %rd10, %rd181;
	ld.global.nc.f32 	%f2339, [%rd182];
	add.s32 	%r175, %r86, 9312;
	mul.wide.u32 	%rd183, %r175, 4;
	add.s64 	%rd184, %rd10, %rd183;
	ld.global.nc.f32 	%f2340, [%rd184];
	add.s32 	%r176, %r86, 9408;
	mul.wide.u32 	%rd185, %r176, 4;
	add.s64 	%rd186, %rd10, %rd185;
	ld.global.nc.f32 	%f2341, [%rd186];
	ld.shared.v4.f32 	{%f2342, %f2343, %f2344, %f2345}, [%r93+8400];
	fma.rn.f32 	%f2346, %f2342, %f2333, %f2182;
	fma.rn.f32 	%f2347, %f2343, %f2333, %f2191;
	fma.rn.f32 	%f2348, %f2343, %f2334, %f2346;
	fma.rn.f32 	%f2349, %f2344, %f2333, %f2197;
	fma.rn.f32 	%f2350, %f2344, %f2334, %f2347;
	fma.rn.f32 	%f2351, %f2344, %f2335, %f2348;
	fma.rn.f32 	%f2352, %f2345, %f2333, %f2200;
	fma.rn.f32 	%f2353, %f2345, %f2334, %f2349;
	fma.rn.f32 	%f2354, %f2345, %f2335, %f2350;
	ld.shared.v2.f32 	{%f2355, %f2356}, [%r93+8416];
	fma.rn.f32 	%f2357, %f2355, %f2334, %f2352;
	fma.rn.f32 	%f2358, %f2355, %f2335, %f2353;
	fma.rn.f32 	%f2359, %f2356, %f2335, %f2357;
	ld.shared.v2.f32 	{%f2360, %f2361}, [%r93+8520];
	fma.rn.f32 	%f2362, %f2360, %f2333, %f2222;
	fma.rn.f32 	%f2363, %f2360, %f2336, %f2351;
	fma.rn.f32 	%f2364, %f2361, %f2333, %f2231;
	fma.rn.f32 	%f2365, %f2361, %f2334, %f2362;
	fma.rn.f32 	%f2366, %f2361, %f2336, %f2354;
	fma.rn.f32 	%f2367, %f2361, %f2337, %f2363;
	ld.shared.v4.f32 	{%f2368, %f2369, %f2370, %f2371}, [%r93+8528];
	fma.rn.f32 	%f2372, %f2368, %f2333, %f2239;
	fma.rn.f32 	%f2373, %f2368, %f2334, %f2364;
	fma.rn.f32 	%f2374, %f2368, %f2335, %f2365;
	fma.rn.f32 	%f2375, %f2368, %f2336, %f2358;
	fma.rn.f32 	%f2376, %f2368, %f2337, %f2366;
	fma.rn.f32 	%f2377, %f2368, %f2338, %f2367;
	fma.rn.f32 	%f2378, %f2369, %f2333, %f2242;
	fma.rn.f32 	%f2379, %f2369, %f2334, %f2372;
	fma.rn.f32 	%f2380, %f2369, %f2335, %f2373;
	fma.rn.f32 	%f2381, %f2369, %f2336, %f2359;
	fma.rn.f32 	%f2382, %f2369, %f2337, %f2375;
	fma.rn.f32 	%f2383, %f2369, %f2338, %f2376;
	fma.rn.f32 	%f2384, %f2370, %f2334, %f2378;
	fma.rn.f32 	%f2385, %f2370, %f2335, %f2379;
	fma.rn.f32 	%f2386, %f2370, %f2337, %f2381;
	fma.rn.f32 	%f2387, %f2370, %f2338, %f2382;
	fma.rn.f32 	%f2388, %f2371, %f2335, %f2384;
	fma.rn.f32 	%f2389, %f2371, %f2338, %f2386;
	ld.shared.v4.f32 	{%f2390, %f2391, %f2392, %f2393}, [%r93+8640];
	fma.rn.f32 	%f2394, %f2390, %f2333, %f2266;
	fma.rn.f32 	%f2395, %f2390, %f2336, %f2374;
	fma.rn.f32 	%f2396, %f2390, %f2339, %f2377;
	fma.rn.f32 	%f2397, %f2391, %f2333, %f2275;
	fma.rn.f32 	%f2398, %f2391, %f2334, %f2394;
	fma.rn.f32 	%f2399, %f2391, %f2336, %f2380;
	fma.rn.f32 	%f2400, %f2391, %f2337, %f2395;
	fma.rn.f32 	%f2401, %f2391, %f2339, %f2383;
	fma.rn.f32 	%f2402, %f2391, %f2340, %f2396;
	fma.rn.f32 	%f2403, %f2392, %f2333, %f2281;
	fma.rn.f32 	%f2404, %f2392, %f2334, %f2397;
	fma.rn.f32 	%f2405, %f2392, %f2335, %f2398;
	fma.rn.f32 	%f2406, %f2392, %f2336, %f2385;
	fma.rn.f32 	%f2407, %f2392, %f2337, %f2399;
	fma.rn.f32 	%f2408, %f2392, %f2338, %f2400;
	fma.rn.f32 	%f2409, %f2392, %f2339, %f2387;
	fma.rn.f32 	%f2410, %f2392, %f2340, %f2401;
	fma.rn.f32 	%f2411, %f2392, %f2341, %f2402;
	fma.rn.f32 	%f2412, %f2393, %f2333, %f2284;
	fma.rn.f32 	%f2413, %f2393, %f2334, %f2403;
	fma.rn.f32 	%f2414, %f2393, %f2335, %f2404;
	fma.rn.f32 	%f2415, %f2393, %f2336, %f2388;
	fma.rn.f32 	%f2416, %f2393, %f2337, %f2406;
	fma.rn.f32 	%f2417, %f2393, %f2338, %f2407;
	fma.rn.f32 	%f2418, %f2393, %f2339, %f2389;
	fma.rn.f32 	%f2419, %f2393, %f2340, %f2409;
	fma.rn.f32 	%f2420, %f2393, %f2341, %f2410;
	ld.shared.v2.f32 	{%f2421, %f2422}, [%r93+8656];
	fma.rn.f32 	%f2423, %f2421, %f2334, %f2412;
	fma.rn.f32 	%f2424, %f2421, %f2335, %f2413;
	fma.rn.f32 	%f2425, %f2421, %f2337, %f2415;
	fma.rn.f32 	%f2426, %f2421, %f2338, %f2416;
	fma.rn.f32 	%f2427, %f2421, %f2340, %f2418;
	fma.rn.f32 	%f2428, %f2421, %f2341, %f2419;
	fma.rn.f32 	%f2429, %f2422, %f2335, %f2423;
	fma.rn.f32 	%f2430, %f2422, %f2338, %f2425;
	fma.rn.f32 	%f2431, %f2422, %f2341, %f2427;
	ld.shared.v2.f32 	{%f2432, %f2433}, [%r93+8760];
	fma.rn.f32 	%f2434, %f2432, %f2333, %f2300;
	fma.rn.f32 	%f2435, %f2432, %f2336, %f2405;
	fma.rn.f32 	%f2436, %f2432, %f2339, %f2408;
	fma.rn.f32 	%f2437, %f2433, %f2333, %f2306;
	fma.rn.f32 	%f2438, %f2433, %f2334, %f2434;
	fma.rn.f32 	%f2439, %f2433, %f2336, %f2414;
	fma.rn.f32 	%f2440, %f2433, %f2337, %f2435;
	fma.rn.f32 	%f2441, %f2433, %f2339, %f2417;
	fma.rn.f32 	%f2442, %f2433, %f2340, %f2436;
	ld.shared.v4.f32 	{%f2443, %f2444, %f2445, %f2446}, [%r93+8768];
	fma.rn.f32 	%f2447, %f2443, %f2333, %f2312;
	fma.rn.f32 	%f2448, %f2443, %f2334, %f2437;
	fma.rn.f32 	%f2449, %f2443, %f2335, %f2438;
	fma.rn.f32 	%f2450, %f2443, %f2336, %f2424;
	fma.rn.f32 	%f2451, %f2443, %f2337, %f2439;
	fma.rn.f32 	%f2452, %f2443, %f2338, %f2440;
	fma.rn.f32 	%f2453, %f2443, %f2339, %f2426;
	fma.rn.f32 	%f2454, %f2443, %f2340, %f2441;
	fma.rn.f32 	%f2455, %f2443, %f2341, %f2442;
	fma.rn.f32 	%f2456, %f2444, %f2333, %f2314;
	fma.rn.f32 	%f2457, %f2444, %f2334, %f2447;
	fma.rn.f32 	%f2458, %f2444, %f2335, %f2448;
	fma.rn.f32 	%f2459, %f2444, %f2336, %f2429;
	fma.rn.f32 	%f2460, %f2444, %f2337, %f2450;
	fma.rn.f32 	%f2461, %f2444, %f2338, %f2451;
	fma.rn.f32 	%f2462, %f2444, %f2339, %f2430;
	fma.rn.f32 	%f2463, %f2444, %f2340, %f2453;
	fma.rn.f32 	%f2464, %f2444, %f2341, %f2454;
	fma.rn.f32 	%f2465, %f2445, %f2334, %f2456;
	fma.rn.f32 	%f2466, %f2445, %f2335, %f2457;
	fma.rn.f32 	%f2467, %f2445, %f2337, %f2459;
	fma.rn.f32 	%f2468, %f2445, %f2338, %f2460;
	fma.rn.f32 	%f2469, %f2445, %f2340, %f2462;
	fma.rn.f32 	%f2470, %f2445, %f2341, %f2463;
	fma.rn.f32 	%f2471, %f2446, %f2335, %f2465;
	fma.rn.f32 	%f2472, %f2446, %f2338, %f2467;
	fma.rn.f32 	%f2473, %f2446, %f2341, %f2469;
	ld.shared.v4.f32 	{%f2474, %f2475, %f2476, %f2477}, [%r93+8880];
	fma.rn.f32 	%f2478, %f2474, %f2333, %f2326;
	fma.rn.f32 	%f2479, %f2474, %f2336, %f2449;
	fma.rn.f32 	%f2480, %f2474, %f2339, %f2452;
	fma.rn.f32 	%f2481, %f2475, %f2333, %f2329;
	fma.rn.f32 	%f2482, %f2475, %f2334, %f2478;
	fma.rn.f32 	%f2483, %f2475, %f2336, %f2458;
	fma.rn.f32 	%f2484, %f2475, %f2337, %f2479;
	fma.rn.f32 	%f2485, %f2475, %f2339, %f2461;
	fma.rn.f32 	%f2486, %f2475, %f2340, %f2480;
	fma.rn.f32 	%f2487, %f2476, %f2333, %f2331;
	fma.rn.f32 	%f2488, %f2476, %f2334, %f2481;
	fma.rn.f32 	%f2489, %f2476, %f2335, %f2482;
	fma.rn.f32 	%f2490, %f2476, %f2336, %f2466;
	fma.rn.f32 	%f2491, %f2476, %f2337, %f2483;
	fma.rn.f32 	%f2492, %f2476, %f2338, %f2484;
	fma.rn.f32 	%f2493, %f2476, %f2339, %f2468;
	fma.rn.f32 	%f2494, %f2476, %f2340, %f2485;
	fma.rn.f32 	%f2495, %f2476, %f2341, %f2486;
	fma.rn.f32 	%f2496, %f2477, %f2333, %f2332;
	fma.rn.f32 	%f2497, %f2477, %f2334, %f2487;
	fma.rn.f32 	%f2498, %f2477, %f2335, %f2488;
	fma.rn.f32 	%f2499, %f2477, %f2336, %f2471;
	fma.rn.f32 	%f2500, %f2477, %f2337, %f2490;
	fma.rn.f32 	%f2501, %f2477, %f2338, %f2491;
	fma.rn.f32 	%f2502, %f2477, %f2339, %f2472;
	fma.rn.f32 	%f2503, %f2477, %f2340, %f2493;
	fma.rn.f32 	%f2504, %f2477, %f2341, %f2494;
	ld.shared.v2.f32 	{%f2505, %f2506}, [%r93+8896];
	fma.rn.f32 	%f2507, %f2505, %f2334, %f2496;
	fma.rn.f32 	%f2508, %f2505, %f2335, %f2497;
	fma.rn.f32 	%f2509, %f2505, %f2337, %f2499;
	fma.rn.f32 	%f2510, %f2505, %f2338, %f2500;
	fma.rn.f32 	%f2511, %f2505, %f2340, %f2502;
	fma.rn.f32 	%f2512, %f2505, %f2341, %f2503;
	fma.rn.f32 	%f2513, %f2506, %f2335, %f2507;
	fma.rn.f32 	%f2514, %f2506, %f2338, %f2509;
	fma.rn.f32 	%f2515, %f2506, %f2341, %f2511;
	ld.shared.v2.f32 	{%f2516, %f2517}, [%r93+9000];
	fma.rn.f32 	%f2518, %f2516, %f2336, %f2489;
	fma.rn.f32 	%f2519, %f2516, %f2339, %f2492;
	fma.rn.f32 	%f2520, %f2517, %f2336, %f2498;
	fma.rn.f32 	%f2521, %f2517, %f2337, %f2518;
	fma.rn.f32 	%f2522, %f2517, %f2339, %f2501;
	fma.rn.f32 	%f2523, %f2517, %f2340, %f2519;
	ld.shared.v4.f32 	{%f2524, %f2525, %f2526, %f2527}, [%r93+9008];
	fma.rn.f32 	%f2528, %f2524, %f2336, %f2508;
	fma.rn.f32 	%f2529, %f2524, %f2337, %f2520;
	fma.rn.f32 	%f2530, %f2524, %f2338, %f2521;
	fma.rn.f32 	%f2531, %f2524, %f2339, %f2510;
	fma.rn.f32 	%f2532, %f2524, %f2340, %f2522;
	fma.rn.f32 	%f2533, %f2524, %f2341, %f2523;
	fma.rn.f32 	%f2534, %f2525, %f2336, %f2513;
	fma.rn.f32 	%f2535, %f2525, %f2337, %f2528;
	fma.rn.f32 	%f2536, %f2525, %f2338, %f2529;
	fma.rn.f32 	%f2537, %f2525, %f2339, %f2514;
	fma.rn.f32 	%f2538, %f2525, %f2340, %f2531;
	fma.rn.f32 	%f2539, %f2525, %f2341, %f2532;
	fma.rn.f32 	%f2540, %f2526, %f2337, %f2534;
	fma.rn.f32 	%f2541, %f2526, %f2338, %f2535;
	fma.rn.f32 	%f2542, %f2526, %f2340, %f2537;
	fma.rn.f32 	%f2543, %f2526, %f2341, %f2538;
	fma.rn.f32 	%f2544, %f2527, %f2338, %f2540;
	fma.rn.f32 	%f2545, %f2527, %f2341, %f2542;
	ld.shared.v4.f32 	{%f2546, %f2547, %f2548, %f2549}, [%r93+9120];
	fma.rn.f32 	%f2550, %f2546, %f2339, %f2530;
	fma.rn.f32 	%f2551, %f2547, %f2339, %f2536;
	fma.rn.f32 	%f2552, %f2547, %f2340, %f2550;
	fma.rn.f32 	%f2553, %f2548, %f2339, %f2541;
	fma.rn.f32 	%f2554, %f2548, %f2340, %f2551;
	fma.rn.f32 	%f2555, %f2548, %f2341, %f2552;
	fma.rn.f32 	%f2556, %f2549, %f2339, %f2544;
	fma.rn.f32 	%f2557, %f2549, %f2340, %f2553;
	fma.rn.f32 	%f2558, %f2549, %f2341, %f2554;
	ld.shared.v2.f32 	{%f2559, %f2560}, [%r93+9136];
	fma.rn.f32 	%f2561, %f2559, %f2340, %f2556;
	fma.rn.f32 	%f2562, %f2559, %f2341, %f2557;
	fma.rn.f32 	%f2563, %f2560, %f2341, %f2561;
	add.s32 	%r177, %r86, 9504;
	mul.wide.u32 	%rd187, %r177, 4;
	add.s64 	%rd188, %rd10, %rd187;
	ld.global.nc.f32 	%f2564, [%rd188];
	add.s32 	%r178, %r86, 9600;
	mul.wide.u32 	%rd189, %r178, 4;
	add.s64 	%rd190, %rd10, %rd189;
	ld.global.nc.f32 	%f2565, [%rd190];
	add.s32 	%r179, %r86, 9696;
	mul.wide.u32 	%rd191, %r179, 4;
	add.s64 	%rd192, %rd10, %rd191;
	ld.global.nc.f32 	%f2566, [%rd192];
	add.s32 	%r180, %r86, 9792;
	mul.wide.u32 	%rd193, %r180, 4;
	add.s64 	%rd194, %rd10, %rd193;
	ld.global.nc.f32 	%f2567, [%rd194];
	add.s32 	%r181, %r86, 9888;
	mul.wide.u32 	%rd195, %r181, 4;
	add.s64 	%rd196, %rd10, %rd195;
	ld.global.nc.f32 	%f2568, [%rd196];
	add.s32 	%r182, %r86, 9984;
	mul.wide.u32 	%rd197, %r182, 4;
	add.s64 	%rd198, %rd10, %rd197;
	ld.global.nc.f32 	%f2569, [%rd198];
	add.s32 	%r183, %r86, 10080;
	mul.wide.u32 	%rd199, %r183, 4;
	add.s64 	%rd200, %rd10, %rd199;
	ld.global.nc.f32 	%f2570, [%rd200];
	add.s32 	%r184, %r86, 10176;
	mul.wide.u32 	%rd201, %r184, 4;
	add.s64 	%rd202, %rd10, %rd201;
	ld.global.nc.f32 	%f2571, [%rd202];
	add.s32 	%r185, %r86, 10272;
	mul.wide.u32 	%rd203, %r185, 4;
	add.s64 	%rd204, %rd10, %rd203;
	ld.global.nc.f32 	%f2572, [%rd204];
	ld.shared.v2.f32 	{%f2573, %f2574}, [%r93+9240];
	fma.rn.f32 	%f2575, %f2573, %f2564, %f2411;
	fma.rn.f32 	%f2576, %f2574, %f2564, %f2420;
	fma.rn.f32 	%f2577, %f2574, %f2565, %f2575;
	ld.shared.v4.f32 	{%f2578, %f2579, %f2580, %f2581}, [%r93+9248];
	fma.rn.f32 	%f2582, %f2578, %f2564, %f2428;
	fma.rn.f32 	%f2583, %f2578, %f2565, %f2576;
	fma.rn.f32 	%f2584, %f2578, %f2566, %f2577;
	fma.rn.f32 	%f2585, %f2579, %f2564, %f2431;
	fma.rn.f32 	%f2586, %f2579, %f2565, %f2582;
	fma.rn.f32 	%f2587, %f2579, %f2566, %f2583;
	fma.rn.f32 	%f2588, %f2580, %f2565, %f2585;
	fma.rn.f32 	%f2589, %f2580, %f2566, %f2586;
	fma.rn.f32 	%f2590, %f2581, %f2566, %f2588;
	ld.shared.v4.f32 	{%f2591, %f2592, %f2593, %f2594}, [%r93+9360];
	fma.rn.f32 	%f2595, %f2591, %f2564, %f2455;
	fma.rn.f32 	%f2596, %f2591, %f2567, %f2584;
	fma.rn.f32 	%f2597, %f2592, %f2564, %f2464;
	fma.rn.f32 	%f2598, %f2592, %f2565, %f2595;
	fma.rn.f32 	%f2599, %f2592, %f2567, %f2587;
	fma.rn.f32 	%f2600, %f2592, %f2568, %f2596;
	fma.rn.f32 	%f2601, %f2593, %f2564, %f2470;
	fma.rn.f32 	%f2602, %f2593, %f2565, %f2597;
	fma.rn.f32 	%f2603, %f2593, %f2566, %f2598;
	fma.rn.f32 	%f2604, %f2593, %f2567, %f2589;
	fma.rn.f32 	%f2605, %f2593, %f2568, %f2599;
	fma.rn.f32 	%f2606, %f2593, %f2569, %f2600;
	fma.rn.f32 	%f2607, %f2594, %f2564, %f2473;
	fma.rn.f32 	%f2608, %f2594, %f2565, %f2601;
	fma.rn.f32 	%f2609, %f2594, %f2566, %f2602;
	fma.rn.f32 	%f2610, %f2594, %f2567, %f2590;
	fma.rn.f32 	%f2611, %f2594, %f2568, %f2604;
	fma.rn.f32 	%f2612, %f2594, %f2569, %f2605;
	ld.shared.v2.f32 	{%f2613, %f2614}, [%r93+9376];
	fma.rn.f32 	%f2615, %f2613, %f2565, %f2607;
	fma.rn.f32 	%f2616, %f2613, %f2566, %f2608;
	fma.rn.f32 	%f2617, %f2613, %f2568, %f2610;
	fma.rn.f32 	%f2618, %f2613, %f2569, %f2611;
	fma.rn.f32 	%f2619, %f2614, %f2566, %f2615;
	fma.rn.f32 	%f2620, %f2614, %f2569, %f2617;
	ld.shared.v2.f32 	{%f2621, %f2622}, [%r93+9480];
	fma.rn.f32 	%f2623, %f2621, %f2564, %f2495;
	fma.rn.f32 	%f2624, %f2621, %f2567, %f2603;
	fma.rn.f32 	%f2625, %f2621, %f2570, %f2606;
	fma.rn.f32 	%f2626, %f2622, %f2564, %f2504;
	fma.rn.f32 	%f2627, %f2622, %f2565, %f2623;
	fma.rn.f32 	%f2628, %f2622, %f2567, %f2609;
	fma.rn.f32 	%f2629, %f2622, %f2568, %f2624;
	fma.rn.f32 	%f2630, %f2622, %f2570, %f2612;
	fma.rn.f32 	%f2631, %f2622, %f2571, %f2625;
	ld.shared.v4.f32 	{%f2632, %f2633, %f2634, %f2635}, [%r93+9488];
	fma.rn.f32 	%f2636, %f2632, %f2564, %f2512;
	fma.rn.f32 	%f2637, %f2632, %f2565, %f2626;
	fma.rn.f32 	%f2638, %f2632, %f2566, %f2627;
	fma.rn.f32 	%f2639, %f2632, %f2567, %f2616;
	fma.rn.f32 	%f2640, %f2632, %f2568, %f2628;
	fma.rn.f32 	%f2641, %f2632, %f2569, %f2629;
	fma.rn.f32 	%f2642, %f2632, %f2570, %f2618;
	fma.rn.f32 	%f2643, %f2632, %f2571, %f2630;
	fma.rn.f32 	%f2644, %f2632, %f2572, %f2631;
	fma.rn.f32 	%f2645, %f2633, %f2564, %f2515;
	fma.rn.f32 	%f2646, %f2633, %f2565, %f2636;
	fma.rn.f32 	%f2647, %f2633, %f2566, %f2637;
	fma.rn.f32 	%f2648, %f2633, %f2567, %f2619;
	fma.rn.f32 	%f2649, %f2633, %f2568, %f2639;
	fma.rn.f32 	%f2650, %f2633, %f2569, %f2640;
	fma.rn.f32 	%f2651, %f2633, %f2570, %f2620;
	fma.rn.f32 	%f2652, %f2633, %f2571, %f2642;
	fma.rn.f32 	%f2653, %f2633, %f2572, %f2643;
	fma.rn.f32 	%f2654, %f2634, %f2565, %f2645;
	fma.rn.f32 	%f2655, %f2634, %f2566, %f2646;
	fma.rn.f32 	%f2656, %f2634, %f2568, %f2648;
	fma.rn.f32 	%f2657, %f2634, %f2569, %f2649;
	fma.rn.f32 	%f2658, %f2634, %f2571, %f2651;
	fma.rn.f32 	%f2659, %f2634, %f2572, %f2652;
	fma.rn.f32 	%f2660, %f2635, %f2566, %f2654;
	fma.rn.f32 	%f2661, %f2635, %f2569, %f2656;
	fma.rn.f32 	%f2662, %f2635, %f2572, %f2658;
	ld.shared.v4.f32 	{%f2663, %f2664, %f2665, %f2666}, [%r93+9600];
	fma.rn.f32 	%f2667, %f2663, %f2564, %f2533;
	fma.rn.f32 	%f2668, %f2663, %f2567, %f2638;
	fma.rn.f32 	%f2669, %f2663, %f2570, %f2641;
	fma.rn.f32 	%f2670, %f2664, %f2564, %f2539;
	fma.rn.f32 	%f2671, %f2664, %f2565, %f2667;
	fma.rn.f32 	%f2672, %f2664, %f2567, %f2647;
	fma.rn.f32 	%f2673, %f2664, %f2568, %f2668;
	fma.rn.f32 	%f2674, %f2664, %f2570, %f2650;
	fma.rn.f32 	%f2675, %f2664, %f2571, %f2669;
	fma.rn.f32 	%f2676, %f2665, %f2564, %f2543;
	fma.rn.f32 	%f2677, %f2665, %f2565, %f2670;
	fma.rn.f32 	%f2678, %f2665, %f2566, %f2671;
	fma.rn.f32 	%f2679, %f2665, %f2567, %f2655;
	fma.rn.f32 	%f2680, %f2665, %f2568, %f2672;
	fma.rn.f32 	%f2681, %f2665, %f2569, %f2673;
	fma.rn.f32 	%f2682, %f2665, %f2570, %f2657;
	fma.rn.f32 	%f2683, %f2665, %f2571, %f2674;
	fma.rn.f32 	%f2684, %f2665, %f2572, %f2675;
	fma.rn.f32 	%f2685, %f2666, %f2564, %f2545;
	fma.rn.f32 	%f2686, %f2666, %f2565, %f2676;
	fma.rn.f32 	%f2687, %f2666, %f2566, %f2677;
	fma.rn.f32 	%f2688, %f2666, %f2567, %f2660;
	fma.rn.f32 	%f2689, %f2666, %f2568, %f2679;
	fma.rn.f32 	%f2690, %f2666, %f2569, %f2680;
	fma.rn.f32 	%f2691, %f2666, %f2570, %f2661;
	fma.rn.f32 	%f2692, %f2666, %f2571, %f2682;
	fma.rn.f32 	%f2693, %f2666, %f2572, %f2683;
	ld.shared.v2.f32 	{%f2694, %f2695}, [%r93+9616];
	fma.rn.f32 	%f2696, %f2694, %f2565, %f2685;
	fma.rn.f32 	%f2697, %f2694, %f2566, %f2686;
	fma.rn.f32 	%f2698, %f2694, %f2568, %f2688;
	fma.rn.f32 	%f2699, %f2694, %f2569, %f2689;
	fma.rn.f32 	%f2700, %f2694, %f2571, %f2691;
	fma.rn.f32 	%f2701, %f2694, %f2572, %f2692;
	fma.rn.f32 	%f2702, %f2695, %f2566, %f2696;
	fma.rn.f32 	%f2703, %f2695, %f2569, %f2698;
	fma.rn.f32 	%f2704, %f2695, %f2572, %f2700;
	ld.shared.v2.f32 	{%f2705, %f2706}, [%r93+9720];
	fma.rn.f32 	%f2707, %f2705, %f2564, %f2555;
	fma.rn.f32 	%f2708, %f2705, %f2567, %f2678;
	fma.rn.f32 	%f2709, %f2705, %f2570, %f2681;
	fma.rn.f32 	%f2710, %f2706, %f2564, %f2558;
	fma.rn.f32 	%f2711, %f2706, %f2565, %f2707;
	fma.rn.f32 	%f2712, %f2706, %f2567, %f2687;
	fma.rn.f32 	%f2713, %f2706, %f2568, %f2708;
	fma.rn.f32 	%f2714, %f2706, %f2570, %f2690;
	fma.rn.f32 	%f2715, %f2706, %f2571, %f2709;
	ld.shared.v4.f32 	{%f2716, %f2717, %f2718, %f2719}, [%r93+9728];
	fma.rn.f32 	%f2720, %f2716, %f2564, %f2562;
	fma.rn.f32 	%f2721, %f2716, %f2565, %f2710;
	fma.rn.f32 	%f2722, %f2716, %f2566, %f2711;
	fma.rn.f32 	%f2723, %f2716, %f2567, %f2697;
	fma.rn.f32 	%f2724, %f2716, %f2568, %f2712;
	fma.rn.f32 	%f2725, %f2716, %f2569, %f2713;
	fma.rn.f32 	%f2726, %f2716, %f2570, %f2699;
	fma.rn.f32 	%f2727, %f2716, %f2571, %f2714;
	fma.rn.f32 	%f2728, %f2716, %f2572, %f2715;
	fma.rn.f32 	%f2729, %f2717, %f2564, %f2563;
	fma.rn.f32 	%f2730, %f2717, %f2565, %f2720;
	fma.rn.f32 	%f2731, %f2717, %f2566, %f2721;
	fma.rn.f32 	%f2732, %f2717, %f2567, %f2702;
	fma.rn.f32 	%f2733, %f2717, %f2568, %f2723;
	fma.rn.f32 	%f2734, %f2717, %f2569, %f2724;
	fma.rn.f32 	%f2735, %f2717, %f2570, %f2703;
	fma.rn.f32 	%f2736, %f2717, %f2571, %f2726;
	fma.rn.f32 	%f2737, %f2717, %f2572, %f2727;
	fma.rn.f32 	%f2738, %f2718, %f2565, %f2729;
	fma.rn.f32 	%f2739, %f2718, %f2566, %f2730;
	fma.rn.f32 	%f2740, %f2718, %f2568, %f2732;
	fma.rn.f32 	%f2741, %f2718, %f2569, %f2733;
	fma.rn.f32 	%f2742, %f2718, %f2571, %f2735;
	fma.rn.f32 	%f2743, %f2718, %f2572, %f2736;
	fma.rn.f32 	%f2744, %f2719, %f2566, %f2738;
	fma.rn.f32 	%f2745, %f2719, %f2569, %f2740;
	fma.rn.f32 	%f2746, %f2719, %f2572, %f2742;
	ld.shared.v4.f32 	{%f2747, %f2748, %f2749, %f2750}, [%r93+9840];
	fma.rn.f32 	%f2751, %f2747, %f2567, %f2722;
	fma.rn.f32 	%f2752, %f2747, %f2570, %f2725;
	fma.rn.f32 	%f2753, %f2748, %f2567, %f2731;
	fma.rn.f32 	%f2754, %f2748, %f2568, %f2751;
	fma.rn.f32 	%f2755, %f2748, %f2570, %f2734;
	fma.rn.f32 	%f2756, %f2748, %f2571, %f2752;
	fma.rn.f32 	%f2757, %f2749, %f2567, %f2739;
	fma.rn.f32 	%f2758, %f2749, %f2568, %f2753;
	fma.rn.f32 	%f2759, %f2749, %f2569, %f2754;
	fma.rn.f32 	%f2760, %f2749, %f2570, %f2741;
	fma.rn.f32 	%f2761, %f2749, %f2571, %f2755;
	fma.rn.f32 	%f2762, %f2749, %f2572, %f2756;
	fma.rn.f32 	%f2763, %f2750, %f2567, %f2744;
	fma.rn.f32 	%f2764, %f2750, %f2568, %f2757;
	fma.rn.f32 	%f2765, %f2750, %f2569, %f2758;
	fma.rn.f32 	%f2766, %f2750, %f2570, %f2745;
	fma.rn.f32 	%f2767, %f2750, %f2571, %f2760;
	fma.rn.f32 	%f2768, %f2750, %f2572, %f2761;
	ld.shared.v2.f32 	{%f2769, %f2770}, [%r93+9856];
	fma.rn.f32 	%f2771, %f2769, %f2568, %f2763;
	fma.rn.f32 	%f2772, %f2769, %f2569, %f2764;
	fma.rn.f32 	%f2773, %f2769, %f2571, %f2766;
	fma.rn.f32 	%f2774, %f2769, %f2572, %f2767;
	fma.rn.f32 	%f2775, %f2770, %f2569, %f2771;
	fma.rn.f32 	%f2776, %f2770, %f2572, %f2773;
	ld.shared.v2.f32 	{%f2777, %f2778}, [%r93+9960];
	fma.rn.f32 	%f2779, %f2777, %f2570, %f2759;
	fma.rn.f32 	%f2780, %f2778, %f2570, %f2765;
	fma.rn.f32 	%f2781, %f2778, %f2571, %f2779;
	ld.shared.v4.f32 	{%f2782, %f2783, %f2784, %f2785}, [%r93+9968];
	fma.rn.f32 	%f2786, %f2782, %f2570, %f2772;
	fma.rn.f32 	%f2787, %f2782, %f2571, %f2780;
	fma.rn.f32 	%f2788, %f2782, %f2572, %f2781;
	fma.rn.f32 	%f2789, %f2783, %f2570, %f2775;
	fma.rn.f32 	%f2790, %f2783, %f2571, %f2786;
	fma.rn.f32 	%f2791, %f2783, %f2572, %f2787;
	fma.rn.f32 	%f2792, %f2784, %f2571, %f2789;
	fma.rn.f32 	%f2793, %f2784, %f2572, %f2790;
	fma.rn.f32 	%f2794, %f2785, %f2572, %f2792;
	add.s32 	%r186, %r86, 10368;
	mul.wide.u32 	%rd205, %r186, 4;
	add.s64 	%rd206, %rd10, %rd205;
	ld.global.nc.f32 	%f2795, [%rd206];
	ld.global.nc.f32 	%f2796, [%rd206+384];
	ld.global.nc.f32 	%f2797, [%rd206+768];
	add.s32 	%r187, %r86, 10656;
	mul.wide.u32 	%rd207, %r187, 4;
	add.s64 	%rd208, %rd10, %rd207;
	ld.global.nc.f32 	%f2798, [%rd208];
	add.s32 	%r188, %r86, 10752;
	mul.wide.u32 	%rd209, %r188, 4;
	add.s64 	%rd210, %rd10, %rd209;
	ld.global.nc.f32 	%f2799, [%rd210];
	add.s32 	%r189, %r86, 10848;
	mul.wide.u32 	%rd211, %r189, 4;
	add.s64 	%rd212, %rd10, %rd211;
	ld.global.nc.f32 	%f2800, [%rd212];
	add.s32 	%r190, %r86, 10944;
	mul.wide.u32 	%rd213, %r190, 4;
	add.s64 	%rd214, %rd10, %rd213;
	ld.global.nc.f32 	%f2801, [%rd214];
	add.s32 	%r191, %r86, 11040;
	mul.wide.u32 	%rd215, %r191, 4;
	add.s64 	%rd216, %rd10, %rd215;
	ld.global.nc.f32 	%f2802, [%rd216];
	add.s32 	%r192, %r86, 11136;
	mul.wide.u32 	%rd217, %r192, 4;
	add.s64 	%rd218, %rd10, %rd217;
	ld.global.nc.f32 	%f2803, [%rd218];
	ld.shared.v4.f32 	{%f2804, %f2805, %f2806, %f2807}, [%r93+10080];
	fma.rn.f32 	%f2808, %f2804, %f2795, %f2644;
	fma.rn.f32 	%f2809, %f2805, %f2795, %f2653;
	fma.rn.f32 	%f2810, %f2805, %f2796, %f2808;
	fma.rn.f32 	%f2811, %f2806, %f2795, %f2659;
	fma.rn.f32 	%f2812, %f2806, %f2796, %f2809;
	fma.rn.f32 	%f2813, %f2806, %f2797, %f2810;
	fma.rn.f32 	%f2814, %f2807, %f2795, %f2662;
	fma.rn.f32 	%f2815, %f2807, %f2796, %f2811;
	fma.rn.f32 	%f2816, %f2807, %f2797, %f2812;
	ld.shared.v2.f32 	{%f2817, %f2818}, [%r93+10096];
	fma.rn.f32 	%f2819, %f2817, %f2796, %f2814;
	fma.rn.f32 	%f2820, %f2817, %f2797, %f2815;
	fma.rn.f32 	%f2821, %f2818, %f2797, %f2819;
	ld.shared.v2.f32 	{%f2822, %f2823}, [%r93+10200];
	fma.rn.f32 	%f2824, %f2822, %f2795, %f2684;
	fma.rn.f32 	%f2825, %f2822, %f2798, %f2813;
	fma.rn.f32 	%f2826, %f2823, %f2795, %f2693;
	fma.rn.f32 	%f2827, %f2823, %f2796, %f2824;
	fma.rn.f32 	%f2828, %f2823, %f2798, %f2816;
	fma.rn.f32 	%f2829, %f2823, %f2799, %f2825;
	ld.shared.v4.f32 	{%f2830, %f2831, %f2832, %f2833}, [%r93+10208];
	fma.rn.f32 	%f2834, %f2830, %f2795, %f2701;
	fma.rn.f32 	%f2835, %f2830, %f2796, %f2826;
	fma.rn.f32 	%f2836, %f2830, %f2797, %f2827;
	fma.rn.f32 	%f2837, %f2830, %f2798, %f2820;
	fma.rn.f32 	%f2838, %f2830, %f2799, %f2828;
	fma.rn.f32 	%f2839, %f2830, %f2800, %f2829;
	fma.rn.f32 	%f2840, %f2831, %f2795, %f2704;
	fma.rn.f32 	%f2841, %f2831, %f2796, %f2834;
	fma.rn.f32 	%f2842, %f2831, %f2797, %f2835;
	fma.rn.f32 	%f2843, %f2831, %f2798, %f2821;
	fma.rn.f32 	%f2844, %f2831, %f2799, %f2837;
	fma.rn.f32 	%f2845, %f2831, %f2800, %f2838;
	fma.rn.f32 	%f2846, %f2832, %f2796, %f2840;
	fma.rn.f32 	%f2847, %f2832, %f2797, %f2841;
	fma.rn.f32 	%f2848, %f2832, %f2799, %f2843;
	fma.rn.f32 	%f2849, %f2832, %f2800, %f2844;
	fma.rn.f32 	%f2850, %f2833, %f2797, %f2846;
	fma.rn.f32 	%f2851, %f2833, %f2800, %f2848;
	ld.shared.v4.f32 	{%f2852, %f2853, %f2854, %f2855}, [%r93+10320];
	fma.rn.f32 	%f2856, %f2852, %f2795, %f2728;
	fma.rn.f32 	%f2857, %f2852, %f2798, %f2836;
	fma.rn.f32 	%f2858, %f2852, %f2801, %f2839;
	fma.rn.f32 	%f2859, %f2853, %f2795, %f2737;
	fma.rn.f32 	%f2860, %f2853, %f2796, %f2856;
	fma.rn.f32 	%f2861, %f2853, %f2798, %f2842;
	fma.rn.f32 	%f2862, %f2853, %f2799, %f2857;
	fma.rn.f32 	%f2863, %f2853, %f2801, %f2845;
	fma.rn.f32 	%f2864, %f2853, %f2802, %f2858;
	fma.rn.f32 	%f2865, %f2854, %f2795, %f2743;
	fma.rn.f32 	%f2866, %f2854, %f2796, %f2859;
	fma.rn.f32 	%f2867, %f2854, %f2797, %f2860;
	fma.rn.f32 	%f2868, %f2854, %f2798, %f2847;
	fma.rn.f32 	%f2869, %f2854, %f2799, %f2861;
	fma.rn.f32 	%f2870, %f2854, %f2800, %f2862;
	fma.rn.f32 	%f2871, %f2854, %f2801, %f2849;
	fma.rn.f32 	%f2872, %f2854, %f2802, %f2863;
	fma.rn.f32 	%f2873, %f2854, %f2803, %f2864;
	fma.rn.f32 	%f2874, %f2855, %f2795, %f2746;
	fma.rn.f32 	%f2875, %f2855, %f2796, %f2865;
	fma.rn.f32 	%f2876, %f2855, %f2797, %f2866;
	fma.rn.f32 	%f2877, %f2855, %f2798, %f2850;
	fma.rn.f32 	%f2878, %f2855, %f2799, %f2868;
	fma.rn.f32 	%f2879, %f2855, %f2800, %f2869;
	fma.rn.f32 	%f2880, %f2855, %f2801, %f2851;
	fma.rn.f32 	%f2881, %f2855, %f2802, %f2871;
	fma.rn.f32 	%f2882, %f2855, %f2803, %f2872;
	ld.shared.v2.f32 	{%f2883, %f2884}, [%r93+10336];
	fma.rn.f32 	%f2885, %f2883, %f2796, %f2874;
	fma.rn.f32 	%f2886, %f2883, %f2797, %f2875;
	fma.rn.f32 	%f2887, %f2883, %f2799, %f2877;
	fma.rn.f32 	%f2888, %f2883, %f2800, %f2878;
	fma.rn.f32 	%f2889, %f2883, %f2802, %f2880;
	fma.rn.f32 	%f2890, %f2883, %f2803, %f2881;
	fma.rn.f32 	%f2891, %f2884, %f2797, %f2885;
	fma.rn.f32 	%f2892, %f2884, %f2800, %f2887;
	fma.rn.f32 	%f2893, %f2884, %f2803, %f2889;
	ld.shared.v2.f32 	{%f2894, %f2895}, [%r93+10440];
	fma.rn.f32 	%f2896, %f2894, %f2795, %f2762;
	fma.rn.f32 	%f2897, %f2894, %f2798, %f2867;
	fma.rn.f32 	%f2898, %f2894, %f2801, %f2870;
	fma.rn.f32 	%f2899, %f2895, %f2795, %f2768;
	fma.rn.f32 	%f2900, %f2895, %f2796, %f2896;
	fma.rn.f32 	%f2901, %f2895, %f2798, %f2876;
	fma.rn.f32 	%f2902, %f2895, %f2799, %f2897;
	fma.rn.f32 	%f2903, %f2895, %f2801, %f2879;
	fma.rn.f32 	%f2904, %f2895, %f2802, %f2898;
	ld.shared.v4.f32 	{%f2905, %f2906, %f2907, %f2908}, [%r93+10448];
	fma.rn.f32 	%f2909, %f2905, %f2795, %f2774;
	fma.rn.f32 	%f2910, %f2905, %f2796, %f2899;
	fma.rn.f32 	%f2911, %f2905, %f2797, %f2900;
	fma.rn.f32 	%f2912, %f2905, %f2798, %f2886;
	fma.rn.f32 	%f2913, %f2905, %f2799, %f2901;
	fma.rn.f32 	%f2914, %f2905, %f2800, %f2902;
	fma.rn.f32 	%f2915, %f2905, %f2801, %f2888;
	fma.rn.f32 	%f2916, %f2905, %f2802, %f2903;
	fma.rn.f32 	%f2917, %f2905, %f2803, %f2904;
	fma.rn.f32 	%f2918, %f2906, %f2795, %f2776;
	fma.rn.f32 	%f2919, %f2906, %f2796, %f2909;
	fma.rn.f32 	%f2920, %f2906, %f2797, %f2910;
	fma.rn.f32 	%f2921, %f2906, %f2798, %f2891;
	fma.rn.f32 	%f2922, %f2906, %f2799, %f2912;
	fma.rn.f32 	%f2923, %f2906, %f2800, %f2913;
	fma.rn.f32 	%f2924, %f2906, %f2801, %f2892;
	fma.rn.f32 	%f2925, %f2906, %f2802, %f2915;
	fma.rn.f32 	%f2926, %f2906, %f2803, %f2916;
	fma.rn.f32 	%f2927, %f2907, %f2796, %f2918;
	fma.rn.f32 	%f2928, %f2907, %f2797, %f2919;
	fma.rn.f32 	%f2929, %f2907, %f2799, %f2921;
	fma.rn.f32 	%f2930, %f2907, %f2800, %f2922;
	fma.rn.f32 	%f2931, %f2907, %f2802, %f2924;
	fma.rn.f32 	%f2932, %f2907, %f2803, %f2925;
	fma.rn.f32 	%f2933, %f2908, %f2797, %f2927;
	fma.rn.f32 	%f2934, %f2908, %f2800, %f2929;
	fma.rn.f32 	%f2935, %f2908, %f2803, %f2931;
	ld.shared.v4.f32 	{%f2936, %f2937, %f2938, %f2939}, [%r93+10560];
	fma.rn.f32 	%f2940, %f2936, %f2795, %f2788;
	fma.rn.f32 	%f2941, %f2936, %f2798, %f2911;
	fma.rn.f32 	%f2942, %f2936, %f2801, %f2914;
	fma.rn.f32 	%f2943, %f2937, %f2795, %f2791;
	fma.rn.f32 	%f2944, %f2937, %f2796, %f2940;
	fma.rn.f32 	%f2945, %f2937, %f2798, %f2920;
	fma.rn.f32 	%f2946, %f2937, %f2799, %f2941;
	fma.rn.f32 	%f2947, %f2937, %f2801, %f2923;
	fma.rn.f32 	%f2948, %f2937, %f2802, %f2942;
	fma.rn.f32 	%f2949, %f2938, %f2795, %f2793;
	fma.rn.f32 	%f2950, %f2938, %f2796, %f2943;
	fma.rn.f32 	%f2951, %f2938, %f2797, %f2944;
	fma.rn.f32 	%f2952, %f2938, %f2798, %f2928;
	fma.rn.f32 	%f2953, %f2938, %f2799, %f2945;
	fma.rn.f32 	%f2954, %f2938, %f2800, %f2946;
	fma.rn.f32 	%f2955, %f2938, %f2801, %f2930;
	fma.rn.f32 	%f2956, %f2938, %f2802, %f2947;
	fma.rn.f32 	%f2957, %f2938, %f2803, %f2948;
	fma.rn.f32 	%f2958, %f2939, %f2795, %f2794;
	fma.rn.f32 	%f2959, %f2939, %f2796, %f2949;
	fma.rn.f32 	%f2960, %f2939, %f2797, %f2950;
	fma.rn.f32 	%f2961, %f2939, %f2798, %f2933;
	fma.rn.f32 	%f2962, %f2939, %f2799, %f2952;
	fma.rn.f32 	%f2963, %f2939, %f2800, %f2953;
	fma.rn.f32 	%f2964, %f2939, %f2801, %f2934;
	fma.rn.f32 	%f2965, %f2939, %f2802, %f2955;
	fma.rn.f32 	%f2966, %f2939, %f2803, %f2956;
	ld.shared.v2.f32 	{%f2967, %f2968}, [%r93+10576];
	fma.rn.f32 	%f2969, %f2967, %f2796, %f2958;
	fma.rn.f32 	%f2970, %f2967, %f2797, %f2959;
	fma.rn.f32 	%f2971, %f2967, %f2799, %f2961;
	fma.rn.f32 	%f2972, %f2967, %f2800, %f2962;
	fma.rn.f32 	%f2973, %f2967, %f2802, %f2964;
	fma.rn.f32 	%f2974, %f2967, %f2803, %f2965;
	fma.rn.f32 	%f2975, %f2968, %f2797, %f2969;
	fma.rn.f32 	%f2976, %f2968, %f2800, %f2971;
	fma.rn.f32 	%f2977, %f2968, %f2803, %f2973;
	ld.shared.v2.f32 	{%f2978, %f2979}, [%r93+10680];
	fma.rn.f32 	%f2980, %f2978, %f2798, %f2951;
	fma.rn.f32 	%f2981, %f2978, %f2801, %f2954;
	fma.rn.f32 	%f2982, %f2979, %f2798, %f2960;
	fma.rn.f32 	%f2983, %f2979, %f2799, %f2980;
	fma.rn.f32 	%f2984, %f2979, %f2801, %f2963;
	fma.rn.f32 	%f2985, %f2979, %f2802, %f2981;
	ld.shared.v4.f32 	{%f2986, %f2987, %f2988, %f2989}, [%r93+10688];
	fma.rn.f32 	%f2990, %f2986, %f2798, %f2970;
	fma.rn.f32 	%f2991, %f2986, %f2799, %f2982;
	fma.rn.f32 	%f2992, %f2986, %f2800, %f2983;
	fma.rn.f32 	%f2993, %f2986, %f2801, %f2972;
	fma.rn.f32 	%f2994, %f2986, %f2802, %f2984;
	fma.rn.f32 	%f2995, %f2986, %f2803, %f2985;
	fma.rn.f32 	%f2996, %f2987, %f2798, %f2975;
	fma.rn.f32 	%f2997, %f2987, %f2799, %f2990;
	fma.rn.f32 	%f2998, %f2987, %f2800, %f2991;
	fma.rn.f32 	%f2999, %f2987, %f2801, %f2976;
	fma.rn.f32 	%f3000, %f2987, %f2802, %f2993;
	fma.rn.f32 	%f3001, %f2987, %f2803, %f2994;
	fma.rn.f32 	%f3002, %f2988, %f2799, %f2996;
	fma.rn.f32 	%f3003, %f2988, %f2800, %f2997;
	fma.rn.f32 	%f3004, %f2988, %f2802, %f2999;
	fma.rn.f32 	%f3005, %f2988, %f2803, %f3000;
	fma.rn.f32 	%f3006, %f2989, %f2800, %f3002;
	fma.rn.f32 	%f3007, %f2989, %f2803, %f3004;
	ld.shared.v4.f32 	{%f3008, %f3009, %f3010, %f3011}, [%r93+10800];
	fma.rn.f32 	%f3012, %f3008, %f2801, %f2992;
	fma.rn.f32 	%f3013, %f3009, %f2801, %f2998;
	fma.rn.f32 	%f3014, %f3009, %f2802, %f3012;
	fma.rn.f32 	%f3015, %f3010, %f2801, %f3003;
	fma.rn.f32 	%f3016, %f3010, %f2802, %f3013;
	fma.rn.f32 	%f3017, %f3010, %f2803, %f3014;
	fma.rn.f32 	%f3018, %f3011, %f2801, %f3006;
	fma.rn.f32 	%f3019, %f3011, %f2802, %f3015;
	fma.rn.f32 	%f3020, %f3011, %f2803, %f3016;
	ld.shared.v2.f32 	{%f3021, %f3022}, [%r93+10816];
	fma.rn.f32 	%f3023, %f3021, %f2802, %f3018;
	fma.rn.f32 	%f3024, %f3021, %f2803, %f3019;
	fma.rn.f32 	%f3025, %f3022, %f2803, %f3023;
	add.s32 	%r193, %r86, 11232;
	mul.wide.u32 	%rd219, %r193, 4;
	add.s64 	%rd220, %rd10, %rd219;
	ld.global.nc.f32 	%f3026, [%rd220];
	add.s32 	%r194, %r86, 11328;
	mul.wide.u32 	%rd221, %r194, 4;
	add.s64 	%rd222, %rd10, %rd221;
	ld.global.nc.f32 	%f3027, [%rd222];
	add.s32 	%r195, %r86, 11424;
	mul.wide.u32 	%rd223, %r195, 4;
	add.s64 	%rd224, %rd10, %rd223;
	ld.global.nc.f32 	%f3028, [%rd224];
	add.s32 	%r196, %r86, 11520;
	mul.wide.u32 	%rd225, %r196, 4;
	add.s64 	%rd226, %rd10, %rd225;
	ld.global.nc.f32 	%f3029, [%rd226];
	add.s32 	%r197, %r86, 11616;
	mul.wide.u32 	%rd227, %r197, 4;
	add.s64 	%rd228, %rd10, %rd227;
	ld.global.nc.f32 	%f3030, [%rd228];
	add.s32 	%r198, %r86, 11712;
	mul.wide.u32 	%rd229, %r198, 4;
	add.s64 	%rd230, %rd10, %rd229;
	ld.global.nc.f32 	%f3031, [%rd230];
	add.s32 	%r199, %r86, 11808;
	mul.wide.u32 	%rd231, %r199, 4;
	add.s64 	%rd232, %rd10, %rd231;
	ld.global.nc.f32 	%f3032, [%rd232];
	add.s32 	%r200, %r86, 11904;
	mul.wide.u32 	%rd233, %r200, 4;
	add.s64 	%rd234, %rd10, %rd233;
	ld.global.nc.f32 	%f3033, [%rd234];
	add.s32 	%r201, %r86, 12000;
	mul.wide.u32 	%rd235, %r201, 4;
	add.s64 	%rd236, %rd10, %rd235;
	ld.global.nc.f32 	%f3034, [%rd236];
	ld.shared.v2.f32 	{%f3035, %f3036}, [%r93+10920];
	fma.rn.f32 	%f3037, %f3035, %f3026, %f2873;
	fma.rn.f32 	%f3038, %f3036, %f3026, %f2882;
	fma.rn.f32 	%f3039, %f3036, %f3027, %f3037;
	ld.shared.v4.f32 	{%f3040, %f3041, %f3042, %f3043}, [%r93+10928];
	fma.rn.f32 	%f3044, %f3040, %f3026, %f2890;
	fma.rn.f32 	%f3045, %f3040, %f3027, %f3038;
	fma.rn.f32 	%f3046, %f3040, %f3028, %f3039;
	fma.rn.f32 	%f3047, %f3041, %f3026, %f2893;
	fma.rn.f32 	%f3048, %f3041, %f3027, %f3044;
	fma.rn.f32 	%f3049, %f3041, %f3028, %f3045;
	fma.rn.f32 	%f3050, %f3042, %f3027, %f3047;
	fma.rn.f32 	%f3051, %f3042, %f3028, %f3048;
	fma.rn.f32 	%f3052, %f3043, %f3028, %f3050;
	ld.shared.v4.f32 	{%f3053, %f3054, %f3055, %f3056}, [%r93+11040];
	fma.rn.f32 	%f3057, %f3053, %f3026, %f2917;
	fma.rn.f32 	%f3058, %f3053, %f3029, %f3046;
	fma.rn.f32 	%f3059, %f3054, %f3026, %f2926;
	fma.rn.f32 	%f3060, %f3054, %f3027, %f3057;
	fma.rn.f32 	%f3061, %f3054, %f3029, %f3049;
	fma.rn.f32 	%f3062, %f3054, %f3030, %f3058;
	fma.rn.f32 	%f3063, %f3055, %f3026, %f2932;
	fma.rn.f32 	%f3064, %f3055, %f3027, %f3059;
	fma.rn.f32 	%f3065, %f3055, %f3028, %f3060;
	fma.rn.f32 	%f3066, %f3055, %f3029, %f3051;
	fma.rn.f32 	%f3067, %f3055, %f3030, %f3061;
	fma.rn.f32 	%f3068, %f3055, %f3031, %f3062;
	fma.rn.f32 	%f3069, %f3056, %f3026, %f2935;
	fma.rn.f32 	%f3070, %f3056, %f3027, %f3063;
	fma.rn.f32 	%f3071, %f3056, %f3028, %f3064;
	fma.rn.f32 	%f3072, %f3056, %f3029, %f3052;
	fma.rn.f32 	%f3073, %f3056, %f3030, %f3066;
	fma.rn.f32 	%f3074, %f3056, %f3031, %f3067;
	ld.shared.v2.f32 	{%f3075, %f3076}, [%r93+11056];
	fma.rn.f32 	%f3077, %f3075, %f3027, %f3069;
	fma.rn.f32 	%f3078, %f3075, %f3028, %f3070;
	fma.rn.f32 	%f3079, %f3075, %f3030, %f3072;
	fma.rn.f32 	%f3080, %f3075, %f3031, %f3073;
	fma.rn.f32 	%f3081, %f3076, %f3028, %f3077;
	fma.rn.f32 	%f3082, %f3076, %f3031, %f3079;
	ld.shared.v2.f32 	{%f3083, %f3084}, [%r93+11160];
	fma.rn.f32 	%f3085, %f3083, %f3026, %f2957;
	fma.rn.f32 	%f3086, %f3083, %f3029, %f3065;
	fma.rn.f32 	%f3087, %f3083, %f3032, %f3068;
	fma.rn.f32 	%f3088, %f3084, %f3026, %f2966;
	fma.rn.f32 	%f3089, %f3084, %f3027, %f3085;
	fma.rn.f32 	%f3090, %f3084, %f3029, %f3071;
	fma.rn.f32 	%f3091, %f3084, %f3030, %f3086;
	fma.rn.f32 	%f3092, %f3084, %f3032, %f3074;
	fma.rn.f32 	%f3093, %f3084, %f3033, %f3087;
	ld.shared.v4.f32 	{%f3094, %f3095, %f3096, %f3097}, [%r93+11168];
	fma.rn.f32 	%f3098, %f3094, %f3026, %f2974;
	fma.rn.f32 	%f3099, %f3094, %f3027, %f3088;
	fma.rn.f32 	%f3100, %f3094, %f3028, %f3089;
	fma.rn.f32 	%f3101, %f3094, %f3029, %f3078;
	fma.rn.f32 	%f3102, %f3094, %f3030, %f3090;
	fma.rn.f32 	%f3103, %f3094, %f3031, %f3091;
	fma.rn.f32 	%f3104, %f3094, %f3032, %f3080;
	fma.rn.f32 	%f3105, %f3094, %f3033, %f3092;
	fma.rn.f32 	%f3106, %f3094, %f3034, %f3093;
	fma.rn.f32 	%f3107, %f3095, %f3026, %f2977;
	fma.rn.f32 	%f3108, %f3095, %f3027, %f3098;
	fma.rn.f32 	%f3109, %f3095, %f3028, %f3099;
	fma.rn.f32 	%f3110, %f3095, %f3029, %f3081;
	fma.rn.f32 	%f3111, %f3095, %f3030, %f3101;
	fma.rn.f32 	%f3112, %f3095, %f3031, %f3102;
	fma.rn.f32 	%f3113, %f3095, %f3032, %f3082;
	fma.rn.f32 	%f3114, %f3095, %f3033, %f3104;
	fma.rn.f32 	%f3115, %f3095, %f3034, %f3105;
	fma.rn.f32 	%f3116, %f3096, %f3027, %f3107;
	fma.rn.f32 	%f3117, %f3096, %f3028, %f3108;
	fma.rn.f32 	%f3118, %f3096, %f3030, %f3110;
	fma.rn.f32 	%f3119, %f3096, %f3031, %f3111;
	fma.rn.f32 	%f3120, %f3096, %f3033, %f3113;
	fma.rn.f32 	%f3121, %f3096, %f3034, %f3114;
	fma.rn.f32 	%f3122, %f3097, %f3028, %f3116;
	fma.rn.f32 	%f3123, %f3097, %f3031, %f3118;
	fma.rn.f32 	%f3124, %f3097, %f3034, %f3120;
	ld.shared.v4.f32 	{%f3125, %f3126, %f3127, %f3128}, [%r93+11280];
	fma.rn.f32 	%f3129, %f3125, %f3026, %f2995;
	fma.rn.f32 	%f3130, %f3125, %f3029, %f3100;
	fma.rn.f32 	%f3131, %f3125, %f3032, %f3103;
	fma.rn.f32 	%f3132, %f3126, %f3026, %f3001;
	fma.rn.f32 	%f3133, %f3126, %f3027, %f3129;
	fma.rn.f32 	%f3134, %f3126, %f3029, %f3109;
	fma.rn.f32 	%f3135, %f3126, %f3030, %f3130;
	fma.rn.f32 	%f3136, %f3126, %f3032, %f3112;
	fma.rn.f32 	%f3137, %f3126, %f3033, %f3131;
	fma.rn.f32 	%f3138, %f3127, %f3026, %f3005;
	fma.rn.f32 	%f3139, %f3127, %f3027, %f3132;
	fma.rn.f32 	%f3140, %f3127, %f3028, %f3133;
	fma.rn.f32 	%f3141, %f3127, %f3029, %f3117;
	fma.rn.f32 	%f3142, %f3127, %f3030, %f3134;
	fma.rn.f32 	%f3143, %f3127, %f3031, %f3135;
	fma.rn.f32 	%f3144, %f3127, %f3032, %f3119;
	fma.rn.f32 	%f3145, %f3127, %f3033, %f3136;
	fma.rn.f32 	%f3146, %f3127, %f3034, %f3137;
	fma.rn.f32 	%f3147, %f3128, %f3026, %f3007;
	fma.rn.f32 	%f3148, %f3128, %f3027, %f3138;
	fma.rn.f32 	%f3149, %f3128, %f3028, %f3139;
	fma.rn.f32 	%f3150, %f3128, %f3029, %f3122;
	fma.rn.f32 	%f3151, %f3128, %f3030, %f3141;
	fma.rn.f32 	%f3152, %f3128, %f3031, %f3142;
	fma.rn.f32 	%f3153, %f3128, %f3032, %f3123;
	fma.rn.f32 	%f3154, %f3128, %f3033, %f3144;
	fma.rn.f32 	%f3155, %f3128, %f3034, %f3145;
	ld.shared.v2.f32 	{%f3156, %f3157}, [%r93+11296];
	fma.rn.f32 	%f3158, %f3156, %f3027, %f3147;
	fma.rn.f32 	%f3159, %f3156, %f3028, %f3148;
	fma.rn.f32 	%f3160, %f3156, %f3030, %f3150;
	fma.rn.f32 	%f3161, %f3156, %f3031, %f3151;
	fma.rn.f32 	%f3162, %f3156, %f3033, %f3153;
	fma.rn.f32 	%f3163, %f3156, %f3034, %f3154;
	fma.rn.f32 	%f3164, %f3157, %f3028, %f3158;
	fma.rn.f32 	%f3165, %f3157, %f3031, %f3160;
	fma.rn.f32 	%f3166, %f3157, %f3034, %f3162;
	ld.shared.v2.f32 	{%f3167, %f3168}, [%r93+11400];
	fma.rn.f32 	%f3169, %f3167, %f3026, %f3017;
	fma.rn.f32 	%f3170, %f3167, %f3029, %f3140;
	fma.rn.f32 	%f3171, %f3167, %f3032, %f3143;
	fma.rn.f32 	%f3172, %f3168, %f3026, %f3020;
	fma.rn.f32 	%f3173, %f3168, %f3027, %f3169;
	fma.rn.f32 	%f3174, %f3168, %f3029, %f3149;
	fma.rn.f32 	%f3175, %f3168, %f3030, %f3170;
	fma.rn.f32 	%f3176, %f3168, %f3032, %f3152;
	fma.rn.f32 	%f3177, %f3168, %f3033, %f3171;
	ld.shared.v4.f32 	{%f3178, %f3179, %f3180, %f3181}, [%r93+11408];
	fma.rn.f32 	%f3182, %f3178, %f3026, %f3024;
	fma.rn.f32 	%f3183, %f3178, %f3027, %f3172;
	fma.rn.f32 	%f3184, %f3178, %f3028, %f3173;
	fma.rn.f32 	%f3185, %f3178, %f3029, %f3159;
	fma.rn.f32 	%f3186, %f3178, %f3030, %f3174;
	fma.rn.f32 	%f3187, %f3178, %f3031, %f3175;
	fma.rn.f32 	%f3188, %f3178, %f3032, %f3161;
	fma.rn.f32 	%f3189, %f3178, %f3033, %f3176;
	fma.rn.f32 	%f3190, %f3178, %f3034, %f3177;
	fma.rn.f32 	%f3191, %f3179, %f3026, %f3025;
	fma.rn.f32 	%f3192, %f3179, %f3027, %f3182;
	fma.rn.f32 	%f3193, %f3179, %f3028, %f3183;
	fma.rn.f32 	%f3194, %f3179, %f3029, %f3164;
	fma.rn.f32 	%f3195, %f3179, %f3030, %f3185;
	fma.rn.f32 	%f3196, %f3179, %f3031, %f3186;
	fma.rn.f32 	%f3197, %f3179, %f3032, %f3165;
	fma.rn.f32 	%f3198, %f3179, %f3033, %f3188;
	fma.rn.f32 	%f3199, %f3179, %f3034, %f3189;
	fma.rn.f32 	%f3200, %f3180, %f3027, %f3191;
	fma.rn.f32 	%f3201, %f3180, %f3028, %f3192;
	fma.rn.f32 	%f3202, %f3180, %f3030, %f3194;
	fma.rn.f32 	%f3203, %f3180, %f3031, %f3195;
	fma.rn.f32 	%f3204, %f3180, %f3033, %f3197;
	fma.rn.f32 	%f3205, %f3180, %f3034, %f3198;
	fma.rn.f32 	%f3206, %f3181, %f3028, %f3200;
	fma.rn.f32 	%f3207, %f3181, %f3031, %f3202;
	fma.rn.f32 	%f3208, %f3181, %f3034, %f3204;
	ld.shared.v4.f32 	{%f3209, %f3210, %f3211, %f3212}, [%r93+11520];
	fma.rn.f32 	%f3213, %f3209, %f3029, %f3184;
	fma.rn.f32 	%f3214, %f3209, %f3032, %f3187;
	fma.rn.f32 	%f3215, %f3210, %f3029, %f3193;
	fma.rn.f32 	%f3216, %f3210, %f3030, %f3213;
	fma.rn.f32 	%f3217, %f3210, %f3032, %f3196;
	fma.rn.f32 	%f3218, %f3210, %f3033, %f3214;
	fma.rn.f32 	%f3219, %f3211, %f3029, %f3201;
	fma.rn.f32 	%f3220, %f3211, %f3030, %f3215;
	fma.rn.f32 	%f3221, %f3211, %f3031, %f3216;
	fma.rn.f32 	%f3222, %f3211, %f3032, %f3203;
	fma.rn.f32 	%f3223, %f3211, %f3033, %f3217;
	fma.rn.f32 	%f3224, %f3211, %f3034, %f3218;
	fma.rn.f32 	%f3225, %f3212, %f3029, %f3206;
	fma.rn.f32 	%f3226, %f3212, %f3030, %f3219;
	fma.rn.f32 	%f3227, %f3212, %f3031, %f3220;
	fma.rn.f32 	%f3228, %f3212, %f3032, %f3207;
	fma.rn.f32 	%f3229, %f3212, %f3033, %f3222;
	fma.rn.f32 	%f3230, %f3212, %f3034, %f3223;
	ld.shared.v2.f32 	{%f3231, %f3232}, [%r93+11536];
	fma.rn.f32 	%f3233, %f3231, %f3030, %f3225;
	fma.rn.f32 	%f3234, %f3231, %f3031, %f3226;
	fma.rn.f32 	%f3235, %f3231, %f3033, %f3228;
	fma.rn.f32 	%f3236, %f3231, %f3034, %f3229;
	fma.rn.f32 	%f3237, %f3232, %f3031, %f3233;
	fma.rn.f32 	%f3238, %f3232, %f3034, %f3235;
	ld.shared.v2.f32 	{%f3239, %f3240}, [%r93+11640];
	fma.rn.f32 	%f3241, %f3239, %f3032, %f3221;
	fma.rn.f32 	%f3242, %f3240, %f3032, %f3227;
	fma.rn.f32 	%f3243, %f3240, %f3033, %f3241;
	ld.shared.v4.f32 	{%f3244, %f3245, %f3246, %f3247}, [%r93+11648];
	fma.rn.f32 	%f3248, %f3244, %f3032, %f3234;
	fma.rn.f32 	%f3249, %f3244, %f3033, %f3242;
	fma.rn.f32 	%f3250, %f3244, %f3034, %f3243;
	fma.rn.f32 	%f3251, %f3245, %f3032, %f3237;
	fma.rn.f32 	%f3252, %f3245, %f3033, %f3248;
	fma.rn.f32 	%f3253, %f3245, %f3034, %f3249;
	fma.rn.f32 	%f3254, %f3246, %f3033, %f3251;
	fma.rn.f32 	%f3255, %f3246, %f3034, %f3252;
	fma.rn.f32 	%f3256, %f3247, %f3034, %f3254;
	add.s32 	%r202, %r86, 12096;
	mul.wide.u32 	%rd237, %r202, 4;
	add.s64 	%rd238, %rd10, %rd237;
	ld.global.nc.f32 	%f3257, [%rd238];
	add.s32 	%r203, %r86, 12192;
	mul.wide.u32 	%rd239, %r203, 4;
	add.s64 	%rd240, %rd10, %rd239;
	ld.global.nc.f32 	%f3258, [%rd240];
	add.s32 	%r204, %r86, 12288;
	mul.wide.u32 	%rd241, %r204, 4;
	add.s64 	%rd242, %rd10, %rd241;
	ld.global.nc.f32 	%f3259, [%rd242];
	add.s32 	%r205, %r86, 12384;
	mul.wide.u32 	%rd243, %r205, 4;
	add.s64 	%rd244, %rd10, %rd243;
	ld.global.nc.f32 	%f3260, [%rd244];
	add.s32 	%r206, %r86, 12480;
	mul.wide.u32 	%rd245, %r206, 4;
	add.s64 	%rd246, %rd10, %rd245;
	ld.global.nc.f32 	%f3261, [%rd246];
	add.s32 	%r207, %r86, 12576;
	mul.wide.u32 	%rd247, %r207, 4;
	add.s64 	%rd248, %rd10, %rd247;
	ld.global.nc.f32 	%f3262, [%rd248];
	add.s32 	%r208, %r86, 12672;
	mul.wide.u32 	%rd249, %r208, 4;
	add.s64 	%rd250, %rd10, %rd249;
	ld.global.nc.f32 	%f3263, [%rd250];
	add.s32 	%r209, %r86, 12768;
	mul.wide.u32 	%rd251, %r209, 4;
	add.s64 	%rd252, %rd10, %rd251;
	ld.global.nc.f32 	%f3264, [%rd252];
	add.s32 	%r210, %r86, 12864;
	mul.wide.u32 	%rd253, %r210, 4;
	add.s64 	%rd254, %rd10, %rd253;
	ld.global.nc.f32 	%f3265, [%rd254];
	ld.shared.v4.f32 	{%f3266, %f3267, %f3268, %f3269}, [%r93+11760];
	fma.rn.f32 	%f3270, %f3266, %f3257, %f3106;
	fma.rn.f32 	%f3271, %f3267, %f3257, %f3115;
	fma.rn.f32 	%f3272, %f3267, %f3258, %f3270;
	fma.rn.f32 	%f3273, %f3268, %f3257, %f3121;
	fma.rn.f32 	%f3274, %f3268, %f3258, %f3271;
	fma.rn.f32 	%f3275, %f3268, %f3259, %f3272;
	fma.rn.f32 	%f3276, %f3269, %f3257, %f3124;
	fma.rn.f32 	%f3277, %f3269, %f3258, %f3273;
	fma.rn.f32 	%f3278, %f3269, %f3259, %f3274;
	ld.shared.v2.f32 	{%f3279, %f3280}, [%r93+11776];
	fma.rn.f32 	%f3281, %f3279, %f3258, %f3276;
	fma.rn.f32 	%f3282, %f3279, %f3259, %f3277;
	fma.rn.f32 	%f3283, %f3280, %f3259, %f3281;
	ld.shared.v2.f32 	{%f3284, %f3285}, [%r93+11880];
	fma.rn.f32 	%f3286, %f3284, %f3257, %f3146;
	fma.rn.f32 	%f3287, %f3284, %f3260, %f3275;
	fma.rn.f32 	%f3288, %f3285, %f3257, %f3155;
	fma.rn.f32 	%f3289, %f3285, %f3258, %f3286;
	fma.rn.f32 	%f3290, %f3285, %f3260, %f3278;
	fma.rn.f32 	%f3291, %f3285, %f3261, %f3287;
	ld.shared.v4.f32 	{%f3292, %f3293, %f3294, %f3295}, [%r93+11888];
	fma.rn.f32 	%f3296, %f3292, %f3257, %f3163;
	fma.rn.f32 	%f3297, %f3292, %f3258, %f3288;
	fma.rn.f32 	%f3298, %f3292, %f3259, %f3289;
	fma.rn.f32 	%f3299, %f3292, %f3260, %f3282;
	fma.rn.f32 	%f3300, %f3292, %f3261, %f3290;
	fma.rn.f32 	%f3301, %f3292, %f3262, %f3291;
	fma.rn.f32 	%f3302, %f3293, %f3257, %f3166;
	fma.rn.f32 	%f3303, %f3293, %f3258, %f3296;
	fma.rn.f32 	%f3304, %f3293, %f3259, %f3297;
	fma.rn.f32 	%f3305, %f3293, %f3260, %f3283;
	fma.rn.f32 	%f3306, %f3293, %f3261, %f3299;
	fma.rn.f32 	%f3307, %f3293, %f3262, %f3300;
	fma.rn.f32 	%f3308, %f3294, %f3258, %f3302;
	fma.rn.f32 	%f3309, %f3294, %f3259, %f3303;
	fma.rn.f32 	%f3310, %f3294, %f3261, %f3305;
	fma.rn.f32 	%f3311, %f3294, %f3262, %f3306;
	fma.rn.f32 	%f3312, %f3295, %f3259, %f3308;
	fma.rn.f32 	%f3313, %f3295, %f3262, %f3310;
	ld.shared.v4.f32 	{%f3314, %f3315, %f3316, %f3317}, [%r93+12000];
	fma.rn.f32 	%f3318, %f3314, %f3257, %f3190;
	fma.rn.f32 	%f3319, %f3314, %f3260, %f3298;
	fma.rn.f32 	%f3320, %f3314, %f3263, %f3301;
	fma.rn.f32 	%f3321, %f3315, %f3257, %f3199;
	fma.rn.f32 	%f3322, %f3315, %f3258, %f3318;
	fma.rn.f32 	%f3323, %f3315, %f3260, %f3304;
	fma.rn.f32 	%f3324, %f3315, %f3261, %f3319;
	fma.rn.f32 	%f3325, %f3315, %f3263, %f3307;
	fma.rn.f32 	%f3326, %f3315, %f3264, %f3320;
	fma.rn.f32 	%f3327, %f3316, %f3257, %f3205;
	fma.rn.f32 	%f3328, %f3316, %f3258, %f3321;
	fma.rn.f32 	%f3329, %f3316, %f3259, %f3322;
	fma.rn.f32 	%f3330, %f3316, %f3260, %f3309;
	fma.rn.f32 	%f3331, %f3316, %f3261, %f3323;
	fma.rn.f32 	%f3332, %f3316, %f3262, %f3324;
	fma.rn.f32 	%f3333, %f3316, %f3263, %f3311;
	fma.rn.f32 	%f3334, %f3316, %f3264, %f3325;
	fma.rn.f32 	%f3335, %f3316, %f3265, %f3326;
	fma.rn.f32 	%f3336, %f3317, %f3257, %f3208;
	fma.rn.f32 	%f3337, %f3317, %f3258, %f3327;
	fma.rn.f32 	%f3338, %f3317, %f3259, %f3328;
	fma.rn.f32 	%f3339, %f3317, %f3260, %f3312;
	fma.rn.f32 	%f3340, %f3317, %f3261, %f3330;
	fma.rn.f32 	%f3341, %f3317, %f3262, %f3331;
	fma.rn.f32 	%f3342, %f3317, %f3263, %f3313;
	fma.rn.f32 	%f3343, %f3317, %f3264, %f3333;
	fma.rn.f32 	%f3344, %f3317, %f3265, %f3334;
	ld.shared.v2.f32 	{%f3345, %f3346}, [%r93+12016];
	fma.rn.f32 	%f3347, %f3345, %f3258, %f3336;
	fma.rn.f32 	%f3348, %f3345, %f3259, %f3337;
	fma.rn.f32 	%f3349, %f3345, %f3261, %f3339;
	fma.rn.f32 	%f3350, %f3345, %f3262, %f3340;
	fma.rn.f32 	%f3351, %f3345, %f3264, %f3342;
	fma.rn.f32 	%f3352, %f3345, %f3265, %f3343;
	fma.rn.f32 	%f3353, %f3346, %f3259, %f3347;
	fma.rn.f32 	%f3354, %f3346, %f3262, %f3349;
	fma.rn.f32 	%f3355, %f3346, %f3265, %f3351;
	ld.shared.v2.f32 	{%f3356, %f3357}, [%r93+12120];
	fma.rn.f32 	%f3358, %f3356, %f3257, %f3224;
	fma.rn.f32 	%f3359, %f3356, %f3260, %f3329;
	fma.rn.f32 	%f3360, %f3356, %f3263, %f3332;
	fma.rn.f32 	%f3361, %f3357, %f3257, %f3230;
	fma.rn.f32 	%f3362, %f3357, %f3258, %f3358;
	fma.rn.f32 	%f3363, %f3357, %f3260, %f3338;
	fma.rn.f32 	%f3364, %f3357, %f3261, %f3359;
	fma.rn.f32 	%f3365, %f3357, %f3263, %f3341;
	fma.rn.f32 	%f3366, %f3357, %f3264, %f3360;
	ld.shared.v4.f32 	{%f3367, %f3368, %f3369, %f3370}, [%r93+12128];
	fma.rn.f32 	%f3371, %f3367, %f3257, %f3236;
	fma.rn.f32 	%f3372, %f3367, %f3258, %f3361;
	fma.rn.f32 	%f3373, %f3367, %f3259, %f3362;
	fma.rn.f32 	%f3374, %f3367, %f3260, %f3348;
	fma.rn.f32 	%f3375, %f3367, %f3261, %f3363;
	fma.rn.f32 	%f3376, %f3367, %f3262, %f3364;
	fma.rn.f32 	%f3377, %f3367, %f3263, %f3350;
	fma.rn.f32 	%f3378, %f3367, %f3264, %f3365;
	fma.rn.f32 	%f3379, %f3367, %f3265, %f3366;
	fma.rn.f32 	%f3380, %f3368, %f3257, %f3238;
	fma.rn.f32 	%f3381, %f3368, %f3258, %f3371;
	fma.rn.f32 	%f3382, %f3368, %f3259, %f3372;
	fma.rn.f32 	%f3383, %f3368, %f3260, %f3353;
	fma.rn.f32 	%f3384, %f3368, %f3261, %f3374;
	fma.rn.f32 	%f3385, %f3368, %f3262, %f3375;
	fma.rn.f32 	%f3386, %f3368, %f3263, %f3354;
	fma.rn.f32 	%f3387, %f3368, %f3264, %f3377;
	fma.rn.f32 	%f3388, %f3368, %f3265, %f3378;
	fma.rn.f32 	%f3389, %f3369, %f3258, %f3380;
	fma.rn.f32 	%f3390, %f3369, %f3259, %f3381;
	fma.rn.f32 	%f3391, %f3369, %f3261, %f3383;
	fma.rn.f32 	%f3392, %f3369, %f3262, %f3384;
	fma.rn.f32 	%f3393, %f3369, %f3264, %f3386;
	fma.rn.f32 	%f3394, %f3369, %f3265, %f3387;
	fma.rn.f32 	%f3395, %f3370, %f3259, %f3389;
	fma.rn.f32 	%f3396, %f3370, %f3262, %f3391;
	fma.rn.f32 	%f3397, %f3370, %f3265, %f3393;
	ld.shared.v4.f32 	{%f3398, %f3399, %f3400, %f3401}, [%r93+12240];
	fma.rn.f32 	%f3402, %f3398, %f3257, %f3250;
	fma.rn.f32 	%f3403, %f3398, %f3260, %f3373;
	fma.rn.f32 	%f3404, %f3398, %f3263, %f3376;
	fma.rn.f32 	%f3405, %f3399, %f3257, %f3253;
	fma.rn.f32 	%f3406, %f3399, %f3258, %f3402;
	fma.rn.f32 	%f3407, %f3399, %f3260, %f3382;
	fma.rn.f32 	%f3408, %f3399, %f3261, %f3403;
	fma.rn.f32 	%f3409, %f3399, %f3263, %f3385;
	fma.rn.f32 	%f3410, %f3399, %f3264, %f3404;
	fma.rn.f32 	%f3411, %f3400, %f3257, %f3255;
	fma.rn.f32 	%f3412, %f3400, %f3258, %f3405;
	fma.rn.f32 	%f3413, %f3400, %f3259, %f3406;
	fma.rn.f32 	%f3414, %f3400, %f3260, %f3390;
	fma.rn.f32 	%f3415, %f3400, %f3261, %f3407;
	fma.rn.f32 	%f3416, %f3400, %f3262, %f3408;
	fma.rn.f32 	%f3417, %f3400, %f3263, %f3392;
	fma.rn.f32 	%f3418, %f3400, %f3264, %f3409;
	fma.rn.f32 	%f3419, %f3400, %f3265, %f3410;
	fma.rn.f32 	%f3420, %f3401, %f3257, %f3256;
	fma.rn.f32 	%f3421, %f3401, %f3258, %f3411;
	fma.rn.f32 	%f3422, %f3401, %f3259, %f3412;
	fma.rn.f32 	%f3423, %f3401, %f3260, %f3395;
	fma.rn.f32 	%f3424, %f3401, %f3261, %f3414;
	fma.rn.f32 	%f3425, %f3401, %f3262, %f3415;
	fma.rn.f32 	%f3426, %f3401, %f3263, %f3396;
	fma.rn.f32 	%f3427, %f3401, %f3264, %f3417;
	fma.rn.f32 	%f3428, %f3401, %f3265, %f3418;
	ld.shared.v2.f32 	{%f3429, %f3430}, [%r93+12256];
	fma.rn.f32 	%f3431, %f3429, %f3258, %f3420;
	fma.rn.f32 	%f3432, %f3429, %f3259, %f3421;
	fma.rn.f32 	%f3433, %f3429, %f3261, %f3423;
	fma.rn.f32 	%f3434, %f3429, %f3262, %f3424;
	fma.rn.f32 	%f3435, %f3429, %f3264, %f3426;
	fma.rn.f32 	%f3436, %f3429, %f3265, %f3427;
	fma.rn.f32 	%f3437, %f3430, %f3259, %f3431;
	fma.rn.f32 	%f3438, %f3430, %f3262, %f3433;
	fma.rn.f32 	%f3439, %f3430, %f3265, %f3435;
	ld.shared.v2.f32 	{%f3440, %f3441}, [%r93+12360];
	fma.rn.f32 	%f3442, %f3440, %f3260, %f3413;
	fma.rn.f32 	%f3443, %f3440, %f3263, %f3416;
	fma.rn.f32 	%f3444, %f3441, %f3260, %f3422;
	fma.rn.f32 	%f3445, %f3441, %f3261, %f3442;
	fma.rn.f32 	%f3446, %f3441, %f3263, %f3425;
	fma.rn.f32 	%f3447, %f3441, %f3264, %f3443;
	ld.shared.v4.f32 	{%f3448, %f3449, %f3450, %f3451}, [%r93+12368];
	fma.rn.f32 	%f3452, %f3448, %f3260, %f3432;
	fma.rn.f32 	%f3453, %f3448, %f3261, %f3444;
	fma.rn.f32 	%f3454, %f3448, %f3262, %f3445;
	fma.rn.f32 	%f3455, %f3448, %f3263, %f3434;
	fma.rn.f32 	%f3456, %f3448, %f3264, %f3446;
	fma.rn.f32 	%f3457, %f3448, %f3265, %f3447;
	fma.rn.f32 	%f3458, %f3449, %f3260, %f3437;
	fma.rn.f32 	%f3459, %f3449, %f3261, %f3452;
	fma.rn.f32 	%f3460, %f3449, %f3262, %f3453;
	fma.rn.f32 	%f3461, %f3449, %f3263, %f3438;
	fma.rn.f32 	%f3462, %f3449, %f3264, %f3455;
	fma.rn.f32 	%f3463, %f3449, %f3265, %f3456;
	fma.rn.f32 	%f3464, %f3450, %f3261, %f3458;
	fma.rn.f32 	%f3465, %f3450, %f3262, %f3459;
	fma.rn.f32 	%f3466, %f3450, %f3264, %f3461;
	fma.rn.f32 	%f3467, %f3450, %f3265, %f3462;
	fma.rn.f32 	%f3468, %f3451, %f3262, %f3464;
	fma.rn.f32 	%f3469, %f3451, %f3265, %f3466;
	ld.shared.v4.f32 	{%f3470, %f3471, %f3472, %f3473}, [%r93+12480];
	fma.rn.f32 	%f3474, %f3470, %f3263, %f3454;
	fma.rn.f32 	%f3475, %f3471, %f3263, %f3460;
	fma.rn.f32 	%f3476, %f3471, %f3264, %f3474;
	fma.rn.f32 	%f3477, %f3472, %f3263, %f3465;
	fma.rn.f32 	%f3478, %f3472, %f3264, %f3475;
	fma.rn.f32 	%f3479, %f3472, %f3265, %f3476;
	fma.rn.f32 	%f3480, %f3473, %f3263, %f3468;
	fma.rn.f32 	%f3481, %f3473, %f3264, %f3477;
	fma.rn.f32 	%f3482, %f3473, %f3265, %f3478;
	ld.shared.v2.f32 	{%f3483, %f3484}, [%r93+12496];
	fma.rn.f32 	%f3485, %f3483, %f3264, %f3480;
	fma.rn.f32 	%f3486, %f3483, %f3265, %f3481;
	fma.rn.f32 	%f3487, %f3484, %f3265, %f3485;
	add.s32 	%r211, %r86, 12960;
	mul.wide.u32 	%rd255, %r211, 4;
	add.s64 	%rd256, %rd10, %rd255;
	ld.global.nc.f32 	%f3488, [%rd256];
	add.s32 	%r212, %r86, 13056;
	mul.wide.u32 	%rd257, %r212, 4;
	add.s64 	%rd258, %rd10, %rd257;
	ld.global.nc.f32 	%f3489, [%rd258];
	add.s32 	%r213, %r86, 13152;
	mul.wide.u32 	%rd259, %r213, 4;
	add.s64 	%rd260, %rd10, %rd259;
	ld.global.nc.f32 	%f3490, [%rd260];
	add.s32 	%r214, %r86, 13248;
	mul.wide.u32 	%rd261, %r214, 4;
	add.s64 	%rd262, %rd10, %rd261;
	ld.global.nc.f32 	%f3491, [%rd262];
	add.s32 	%r215, %r86, 13344;
	mul.wide.u32 	%rd263, %r215, 4;
	add.s64 	%rd264, %rd10, %rd263;
	ld.global.nc.f32 	%f3492, [%rd264];
	add.s32 	%r216, %r86, 13440;
	mul.wide.u32 	%rd265, %r216, 4;
	add.s64 	%rd266, %rd10, %rd265;
	ld.global.nc.f32 	%f3493, [%rd266];
	add.s32 	%r217, %r86, 13536;
	mul.wide.u32 	%rd267, %r217, 4;
	add.s64 	%rd268, %rd10, %rd267;
	ld.global.nc.f32 	%f3494, [%rd268];
	add.s32 	%r218, %r86, 13632;
	mul.wide.u32 	%rd269, %r218, 4;
	add.s64 	%rd270, %rd10, %rd269;
	ld.global.nc.f32 	%f3495, [%rd270];
	add.s32 	%r219, %r86, 13728;
	mul.wide.u32 	%rd271, %r219, 4;
	add.s64 	%rd272, %rd10, %rd271;
	ld.global.nc.f32 	%f3496, [%rd272];
	ld.shared.v2.f32 	{%f3497, %f3498}, [%r93+12600];
	fma.rn.f32 	%f3499, %f3497, %f3488, %f3335;
	fma.rn.f32 	%f3500, %f3498, %f3488, %f3344;
	fma.rn.f32 	%f3501, %f3498, %f3489, %f3499;
	ld.shared.v4.f32 	{%f3502, %f3503, %f3504, %f3505}, [%r93+12608];
	fma.rn.f32 	%f3506, %f3502, %f3488, %f3352;
	fma.rn.f32 	%f3507, %f3502, %f3489, %f3500;
	fma.rn.f32 	%f3508, %f3502, %f3490, %f3501;
	fma.rn.f32 	%f3509, %f3503, %f3488, %f3355;
	fma.rn.f32 	%f3510, %f3503, %f3489, %f3506;
	fma.rn.f32 	%f3511, %f3503, %f3490, %f3507;
	fma.rn.f32 	%f3512, %f3504, %f3489, %f3509;
	fma.rn.f32 	%f3513, %f3504, %f3490, %f3510;
	fma.rn.f32 	%f3514, %f3505, %f3490, %f3512;
	ld.shared.v4.f32 	{%f3515, %f3516, %f3517, %f3518}, [%r93+12720];
	fma.rn.f32 	%f3519, %f3515, %f3488, %f3379;
	fma.rn.f32 	%f3520, %f3515, %f3491, %f3508;
	fma.rn.f32 	%f3521, %f3516, %f3488, %f3388;
	fma.rn.f32 	%f3522, %f3516, %f3489, %f3519;
	fma.rn.f32 	%f3523, %f3516, %f3491, %f3511;
	fma.rn.f32 	%f3524, %f3516, %f3492, %f3520;
	fma.rn.f32 	%f3525, %f3517, %f3488, %f3394;
	fma.rn.f32 	%f3526, %f3517, %f3489, %f3521;
	fma.rn.f32 	%f3527, %f3517, %f3490, %f3522;
	fma.rn.f32 	%f3528, %f3517, %f3491, %f3513;
	fma.rn.f32 	%f3529, %f3517, %f3492, %f3523;
	fma.rn.f32 	%f3530, %f3517, %f3493, %f3524;
	fma.rn.f32 	%f3531, %f3518, %f3488, %f3397;
	fma.rn.f32 	%f3532, %f3518, %f3489, %f3525;
	fma.rn.f32 	%f3533, %f3518, %f3490, %f3526;
	fma.rn.f32 	%f3534, %f3518, %f3491, %f3514;
	fma.rn.f32 	%f3535, %f3518, %f3492, %f3528;
	fma.rn.f32 	%f3536, %f3518, %f3493, %f3529;
	ld.shared.v2.f32 	{%f3537, %f3538}, [%r93+12736];
	fma.rn.f32 	%f3539, %f3537, %f3489, %f3531;
	fma.rn.f32 	%f3540, %f3537, %f3490, %f3532;
	fma.rn.f32 	%f3541, %f3537, %f3492, %f3534;
	fma.rn.f32 	%f3542, %f3537, %f3493, %f3535;
	fma.rn.f32 	%f3543, %f3538, %f3490, %f3539;
	fma.rn.f32 	%f3544, %f3538, %f3493, %f3541;
	ld.shared.v2.f32 	{%f3545, %f3546}, [%r93+12840];
	fma.rn.f32 	%f3547, %f3545, %f3488, %f3419;
	fma.rn.f32 	%f3548, %f3545, %f3491, %f3527;
	fma.rn.f32 	%f3549, %f3545, %f3494, %f3530;
	fma.rn.f32 	%f3550, %f3546, %f3488, %f3428;
	fma.rn.f32 	%f3551, %f3546, %f3489, %f3547;
	fma.rn.f32 	%f3552, %f3546, %f3491, %f3533;
	fma.rn.f32 	%f3553, %f3546, %f3492, %f3548;
	fma.rn.f32 	%f3554, %f3546, %f3494, %f3536;
	fma.rn.f32 	%f3555, %f3546, %f3495, %f3549;
	ld.shared.v4.f32 	{%f3556, %f3557, %f3558, %f3559}, [%r93+12848];
	fma.rn.f32 	%f3560, %f3556, %f3488, %f3436;
	fma.rn.f32 	%f3561, %f3556, %f3489, %f3550;
	fma.rn.f32 	%f3562, %f3556, %f3490, %f3551;
	fma.rn.f32 	%f3563, %f3556, %f3491, %f3540;
	fma.rn.f32 	%f3564, %f3556, %f3492, %f3552;
	fma.rn.f32 	%f3565, %f3556, %f3493, %f3553;
	fma.rn.f32 	%f3566, %f3556, %f3494, %f3542;
	fma.rn.f32 	%f3567, %f3556, %f3495, %f3554;
	fma.rn.f32 	%f1, %f3556, %f3496, %f3555;
	fma.rn.f32 	%f3568, %f3557, %f3488, %f3439;
	fma.rn.f32 	%f3569, %f3557, %f3489, %f3560;
	fma.rn.f32 	%f3570, %f3557, %f3490, %f3561;
	fma.rn.f32 	%f3571, %f3557, %f3491, %f3543;
	fma.rn.f32 	%f3572, %f3557, %f3492, %f3563;
	fma.rn.f32 	%f3573, %f3557, %f3493, %f3564;
	fma.rn.f32 	%f3574, %f3557, %f3494, %f3544;
	fma.rn.f32 	%f3575, %f3557, %f3495, %f3566;
	fma.rn.f32 	%f2, %f3557, %f3496, %f3567;
	fma.rn.f32 	%f3576, %f3558, %f3489, %f3568;
	fma.rn.f32 	%f3577, %f3558, %f3490, %f3569;
	fma.rn.f32 	%f3578, %f3558, %f3492, %f3571;
	fma.rn.f32 	%f3579, %f3558, %f3493, %f3572;
	fma.rn.f32 	%f3580, %f3558, %f3495, %f3574;
	fma.rn.f32 	%f3, %f3558, %f3496, %f3575;
	fma.rn.f32 	%f3581, %f3559, %f3490, %f3576;
	fma.rn.f32 	%f3582, %f3559, %f3493, %f3578;
	fma.rn.f32 	%f4, %f3559, %f3496, %f3580;
	ld.shared.v4.f32 	{%f3583, %f3584, %f3585, %f3586}, [%r93+12960];
	fma.rn.f32 	%f3587, %f3583, %f3488, %f3457;
	fma.rn.f32 	%f3588, %f3583, %f3491, %f3562;
	fma.rn.f32 	%f3589, %f3583, %f3494, %f3565;
	fma.rn.f32 	%f3590, %f3584, %f3488, %f3463;
	fma.rn.f32 	%f3591, %f3584, %f3489, %f3587;
	fma.rn.f32 	%f3592, %f3584, %f3491, %f3570;
	fma.rn.f32 	%f3593, %f3584, %f3492, %f3588;
	fma.rn.f32 	%f3594, %f3584, %f3494, %f3573;
	fma.rn.f32 	%f3595, %f3584, %f3495, %f3589;
	fma.rn.f32 	%f3596, %f3585, %f3488, %f3467;
	fma.rn.f32 	%f3597, %f3585, %f3489, %f3590;
	fma.rn.f32 	%f3598, %f3585, %f3490, %f3591;
	fma.rn.f32 	%f3599, %f3585, %f3491, %f3577;
	fma.rn.f32 	%f3600, %f3585, %f3492, %f3592;
	fma.rn.f32 	%f3601, %f3585, %f3493, %f3593;
	fma.rn.f32 	%f3602, %f3585, %f3494, %f3579;
	fma.rn.f32 	%f3603, %f3585, %f3495, %f3594;
	fma.rn.f32 	%f5, %f3585, %f3496, %f3595;
	fma.rn.f32 	%f3604, %f3586, %f3488, %f3469;
	fma.rn.f32 	%f3605, %f3586, %f3489, %f3596;
	fma.rn.f32 	%f3606, %f3586, %f3490, %f3597;
	fma.rn.f32 	%f3607, %f3586, %f3491, %f3581;
	fma.rn.f32 	%f3608, %f3586, %f3492, %f3599;
	fma.rn.f32 	%f3609, %f3586, %f3493, %f3600;
	fma.rn.f32 	%f3610, %f3586, %f3494, %f3582;
	fma.rn.f32 	%f3611, %f3586, %f3495, %f3602;
	fma.rn.f32 	%f6, %f3586, %f3496, %f3603;
	ld.shared.v2.f32 	{%f3612, %f3613}, [%r93+12976];
	fma.rn.f32 	%f3614, %f3612, %f3489, %f3604;
	fma.rn.f32 	%f3615, %f3612, %f3490, %f3605;
	fma.rn.f32 	%f3616, %f3612, %f3492, %f3607;
	fma.rn.f32 	%f3617, %f3612, %f3493, %f3608;
	fma.rn.f32 	%f3618, %f3612, %f3495, %f3610;
	fma.rn.f32 	%f7, %f3612, %f3496, %f3611;
	fma.rn.f32 	%f3619, %f3613, %f3490, %f3614;
	fma.rn.f32 	%f3620, %f3613, %f3493, %f3616;
	fma.rn.f32 	%f8, %f3613, %f3496, %f3618;
	ld.shared.v2.f32 	{%f3621, %f3622}, [%r93+13080];
	fma.rn.f32 	%f3623, %f3621, %f3488, %f3479;
	fma.rn.f32 	%f3624, %f3621, %f3491, %f3598;
	fma.rn.f32 	%f3625, %f3621, %f3494, %f3601;
	fma.rn.f32 	%f3626, %f3622, %f3488, %f3482;
	fma.rn.f32 	%f3627, %f3622, %f3489, %f3623;
	fma.rn.f32 	%f3628, %f3622, %f3491, %f3606;
	fma.rn.f32 	%f3629, %f3622, %f3492, %f3624;
	fma.rn.f32 	%f3630, %f3622, %f3494, %f3609;
	fma.rn.f32 	%f3631, %f3622, %f3495, %f3625;
	ld.shared.v4.f32 	{%f3632, %f3633, %f3634, %f3635}, [%r93+13088];
	fma.rn.f32 	%f3636, %f3632, %f3488, %f3486;
	fma.rn.f32 	%f3637, %f3632, %f3489, %f3626;
	fma.rn.f32 	%f3638, %f3632, %f3490, %f3627;
	fma.rn.f32 	%f3639, %f3632, %f3491, %f3615;
	fma.rn.f32 	%f3640, %f3632, %f3492, %f3628;
	fma.rn.f32 	%f3641, %f3632, %f3493, %f3629;
	fma.rn.f32 	%f3642, %f3632, %f3494, %f3617;
	fma.rn.f32 	%f3643, %f3632, %f3495, %f3630;
	fma.rn.f32 	%f9, %f3632, %f3496, %f3631;
	fma.rn.f32 	%f3644, %f3633, %f3488, %f3487;
	fma.rn.f32 	%f3645, %f3633, %f3489, %f3636;
	fma.rn.f32 	%f3646, %f3633, %f3490, %f3637;
	fma.rn.f32 	%f3647, %f3633, %f3491, %f3619;
	fma.rn.f32 	%f3648, %f3633, %f3492, %f3639;
	fma.rn.f32 	%f3649, %f3633, %f3493, %f3640;
	fma.rn.f32 	%f3650, %f3633, %f3494, %f3620;
	fma.rn.f32 	%f3651, %f3633, %f3495, %f3642;
	fma.rn.f32 	%f10, %f3633, %f3496, %f3643;
	fma.rn.f32 	%f3652, %f3634, %f3489, %f3644;
	fma.rn.f32 	%f3653, %f3634, %f3490, %f3645;
	fma.rn.f32 	%f3654, %f3634, %f3492, %f3647;
	fma.rn.f32 	%f3655, %f3634, %f3493, %f3648;
	fma.rn.f32 	%f3656, %f3634, %f3495, %f3650;
	fma.rn.f32 	%f11, %f3634, %f3496, %f3651;
	fma.rn.f32 	%f3657, %f3635, %f3490, %f3652;
	fma.rn.f32 	%f3658, %f3635, %f3493, %f3654;
	fma.rn.f32 	%f12, %f3635, %f3496, %f3656;
	ld.shared.v4.f32 	{%f3659, %f3660, %f3661, %f3662}, [%r93+13200];
	fma.rn.f32 	%f3663, %f3659, %f3491, %f3638;
	fma.rn.f32 	%f3664, %f3659, %f3494, %f3641;
	fma.rn.f32 	%f3665, %f3660, %f3491, %f3646;
	fma.rn.f32 	%f3666, %f3660, %f3492, %f3663;
	fma.rn.f32 	%f3667, %f3660, %f3494, %f3649;
	fma.rn.f32 	%f3668, %f3660, %f3495, %f3664;
	fma.rn.f32 	%f3669, %f3661, %f3491, %f3653;
	fma.rn.f32 	%f3670, %f3661, %f3492, %f3665;
	fma.rn.f32 	%f3671, %f3661, %f3493, %f3666;
	fma.rn.f32 	%f3672, %f3661, %f3494, %f3655;
	fma.rn.f32 	%f3673, %f3661, %f3495, %f3667;
	fma.rn.f32 	%f13, %f3661, %f3496, %f3668;
	fma.rn.f32 	%f3674, %f3662, %f3491, %f3657;
	fma.rn.f32 	%f3675, %f3662, %f3492, %f3669;
	fma.rn.f32 	%f3676, %f3662, %f3493, %f3670;
	fma.rn.f32 	%f3677, %f3662, %f3494, %f3658;
	fma.rn.f32 	%f3678, %f3662, %f3495, %f3672;
	fma.rn.f32 	%f14, %f3662, %f3496, %f3673;
	ld.shared.v2.f32 	{%f3679, %f3680}, [%r93+13216];
	fma.rn.f32 	%f3681, %f3679, %f3492, %f3674;
	fma.rn.f32 	%f3682, %f3679, %f3493, %f3675;
	fma.rn.f32 	%f3683, %f3679, %f3495, %f3677;
	fma.rn.f32 	%f15, %f3679, %f3496, %f3678;
	fma.rn.f32 	%f3684, %f3680, %f3493, %f3681;
	fma.rn.f32 	%f16, %f3680, %f3496, %f3683;
	ld.shared.v2.f32 	{%f3685, %f3686}, [%r93+13320];
	fma.rn.f32 	%f3687, %f3685, %f3494, %f3671;
	fma.rn.f32 	%f3688, %f3686, %f3494, %f3676;
	fma.rn.f32 	%f3689, %f3686, %f3495, %f3687;
	ld.shared.v4.f32 	{%f3690, %f3691, %f3692, %f3693}, [%r93+13328];
	fma.rn.f32 	%f3694, %f3690, %f3494, %f3682;
	fma.rn.f32 	%f3695, %f3690, %f3495, %f3688;
	fma.rn.f32 	%f17, %f3690, %f3496, %f3689;
	fma.rn.f32 	%f3696, %f3691, %f3494, %f3684;
	fma.rn.f32 	%f3697, %f3691, %f3495, %f3694;
	fma.rn.f32 	%f18, %f3691, %f3496, %f3695;
	fma.rn.f32 	%f3698, %f3692, %f3495, %f3696;
	fma.rn.f32 	%f19, %f3692, %f3496, %f3697;
	fma.rn.f32 	%f20, %f3693, %f3496, %f3698;
	mul.lo.s32 	%r220, %r2, 5;
	sub.s32 	%r221, 28, %r220;
	min.u32 	%r85, %r221, 5;
	setp.eq.s32 	%p12, %r85, 5;
	@%p12 bra 	$L__BB1_23;
	setp.eq.s32 	%p13, %r85, 4;
	@%p13 bra 	$L__BB1_21;
	setp.gt.u32 	%p14, %r42, 671;
	@%p14 bra 	$L__BB1_25;
	mad.lo.s32 	%r222, %r6, 784, %r43;
	mad.lo.s32 	%r223, %r2, 140, %r222;
	mul.wide.u32 	%rd273, %r223, 4;
	add.s64 	%rd274, %rd2, %rd273;
	atom.global.add.f32 	%f3699, [%rd274], %f1;
	atom.global.add.f32 	%f3700, [%rd274+4], %f2;
	atom.global.add.f32 	%f3701, [%rd274+8], %f3;
	atom.global.add.f32 	%f3702, [%rd274+12], %f4;
	atom.global.add.f32 	%f3703, [%rd274+112], %f5;
	atom.global.add.f32 	%f3704, [%rd274+116], %f6;
	atom.global.add.f32 	%f3705, [%rd274+120], %f7;
	atom.global.add.f32 	%f3706, [%rd274+124], %f8;
	atom.global.add.f32 	%f3707, [%rd274+224], %f9;
	atom.global.add.f32 	%f3708, [%rd274+228], %f10;
	atom.global.add.f32 	%f3709, [%rd274+232], %f11;
	atom.global.add.f32 	%f3710, [%rd274+236], %f12;
	bra.uni 	$L__BB1_25;
$L__BB1_21:
	setp.gt.u32 	%p15, %r42, 671;
	@%p15 bra 	$L__BB1_25;
	mad.lo.s32 	%r224, %r6, 784, %r43;
	mad.lo.s32 	%r225, %r2, 140, %r224;
	mul.wide.u32 	%rd275, %r225, 4;
	add.s64 	%rd276, %rd2, %rd275;
	atom.global.add.f32 	%f3711, [%rd276], %f1;
	atom.global.add.f32 	%f3712, [%rd276+4], %f2;
	atom.global.add.f32 	%f3713, [%rd276+8], %f3;
	atom.global.add.f32 	%f3714, [%rd276+12], %f4;
	atom.global.add.f32 	%f3715, [%rd276+112], %f5;
	atom.global.add.f32 	%f3716, [%rd276+116], %f6;
	atom.global.add.f32 	%f3717, [%rd276+120], %f7;
	atom.global.add.f32 	%f3718, [%rd276+124], %f8;
	atom.global.add.f32 	%f3719, [%rd276+224], %f9;
	atom.global.add.f32 	%f3720, [%rd276+228], %f10;
	atom.global.add.f32 	%f3721, [%rd276+232], %f11;
	atom.global.add.f32 	%f3722, [%rd276+236], %f12;
	atom.global.add.f32 	%f3723, [%rd276+336], %f13;
	atom.global.add.f32 	%f3724, [%rd276+340], %f14;
	atom.global.add.f32 	%f3725, [%rd276+344], %f15;
	atom.global.add.f32 	%f3726, [%rd276+348], %f16;
	bra.uni 	$L__BB1_25;
$L__BB1_23:
	setp.gt.u32 	%p16, %r42, 671;
	@%p16 bra 	$L__BB1_25;
	mad.lo.s32 	%r226, %r6, 784, %r43;
	mad.lo.s32 	%r227, %r2, 140, %r226;
	mul.wide.u32 	%rd277, %r227, 4;
	add.s64 	%rd278, %rd2, %rd277;
	atom.global.add.f32 	%f3727, [%rd278], %f1;
	atom.global.add.f32 	%f3728, [%rd278+4], %f2;
	atom.global.add.f32 	%f3729, [%rd278+8], %f3;
	atom.global.add.f32 	%f3730, [%rd278+12], %f4;
	atom.global.add.f32 	%f3731, [%rd278+112], %f5;
	atom.global.add.f32 	%f3732, [%rd278+116], %f6;
	atom.global.add.f32 	%f3733, [%rd278+120], %f7;
	atom.global.add.f32 	%f3734, [%rd278+124], %f8;
	atom.global.add.f32 	%f3735, [%rd278+224], %f9;
	atom.global.add.f32 	%f3736, [%rd278+228], %f10;
	atom.global.add.f32 	%f3737, [%rd278+232], %f11;
	atom.global.add.f32 	%f3738, [%rd278+236], %f12;
	atom.global.add.f32 	%f3739, [%rd278+336], %f13;
	atom.global.add.f32 	%f3740, [%rd278+340], %f14;
	atom.global.add.f32 	%f3741, [%rd278+344], %f15;
	atom.global.add.f32 	%f3742, [%rd278+348], %f16;
	atom.global.add.f32 	%f3743, [%rd278+448], %f17;
	atom.global.add.f32 	%f3744, [%rd278+452], %f18;
	atom.global.add.f32 	%f3745, [%rd278+456], %f19;
	atom.global.add.f32 	%f3746, [%rd278+460], %f20;
$L__BB1_25:
	ret;

}


// ===== COMPILED SASS (sm_100) =====

	.target	sm_100

	.elftype	@"ET_EXEC"


//--------------------- .note.nv.tkinfo           --------------------------
	.section	.note.nv.tkinfo,"",@"SHT_NOTE"
	.sectionflags	@"SHF_NOTE_NV_TKINFO"
	.tkinfo
        /*0018*/ 	.word	0x00000002
        /*0030*/ 	.string	""
        /*0030*/ 	.string	"ptxas"
        /*0030*/ 	.string	"Cuda compilation tools, release 13.0, V13.0.88"
        /*0030*/ 	.string	"Build cuda_13.0.r13.0/compiler.36424714_0"
        /*0030*/ 	.string	"-arch sm_100 -m 64 "



//--------------------- .note.nv.cuinfo           --------------------------
	.section	.note.nv.cuinfo,"",@"SHT_NOTE"
	.sectionflags	@"SHF_NOTE_NV_CUINFO"
        /*0018*/ 	.short	0x0002
        /*001a*/ 	.short	0x0064
        /*001c*/ 	.short	0x0082
	.zero		2


//--------------------- .nv.info                  --------------------------
	.section	.nv.info,"",@"SHT_CUDA_INFO"
	.align	4


	//----- nvinfo : EIATTR_REGCOUNT
	.align		4
        /*0000*/ 	.byte	0x04, 0x2f
        /*0002*/ 	.short	(.L_1 - .L_0)
	.align		4
.L_0:
        /*0004*/ 	.word	index@(default_function_kernel0)
        /*0008*/ 	.word	0x00000047


	//----- nvinfo : EIATTR_FRAME_SIZE
	.align		4
.L_1:
        /*000c*/ 	.byte	0x04, 0x11
        /*000e*/ 	.short	(.L_3 - .L_2)
	.align		4
.L_2:
        /*0010*/ 	.word	index@(default_function_kernel0)
        /*0014*/ 	.word	0x00000000


	//----- nvinfo : EIATTR_REGCOUNT
	.align		4
.L_3:
        /*0018*/ 	.byte	0x04, 0x2f
        /*001a*/ 	.short	(.L_5 - .L_4)
	.align		4
.L_4:
        /*001c*/ 	.word	index@(_Z6conv2dPfPKfS_)
        /*0020*/ 	.word	0x00000038


	//----- nvinfo : EIATTR_FRAME_SIZE
	.align		4
.L_5:
        /*0024*/ 	.byte	0x04, 0x11
        /*0026*/ 	.short	(.L_7 - .L_6)
	.align		4
.L_6:
        /*0028*/ 	.word	index@($__internal_0_$__cuda_sm20_div_u16)
        /*002c*/ 	.word	0x00000000


	//----- nvinfo : EIATTR_FRAME_SIZE
	.align		4
.L_7:
        /*0030*/ 	.byte	0x04, 0x11
        /*0032*/ 	.short	(.L_9 - .L_8)
	.align		4
.L_8:
        /*0034*/ 	.word	index@(_Z6conv2dPfPKfS_)
        /*0038*/ 	.word	0x00000000


	//----- nvinfo : EIATTR_MIN_STACK_SIZE
	.align		4
.L_9:
        /*003c*/ 	.byte	0x04, 0x12
        /*003e*/ 	.short	(.L_11 - .L_10)
	.align		4
.L_10:
        /*0040*/ 	.word	index@(_Z6conv2dPfPKfS_)
        /*0044*/ 	.word	0x00000000


	//----- nvinfo : EIATTR_MIN_STACK_SIZE
	.align		4
.L_11:
        /*0048*/ 	.byte	0x04, 0x12
        /*004a*/ 	.short	(.L_13 - .L_12)
	.align		4
.L_12:
        /*004c*/ 	.word	index@(default_function_kernel0)
        /*0050*/ 	.word	0x00000000
.L_13:


//--------------------- .nv.compat                --------------------------
	.section	.nv.compat,"",@"SHT_CUDA_COMPAT_INFO"
	.align	4
        /*0000*/ 	.byte	0x02, 0x09, 0x00, 0x00, 0x02, 0x02, 0x01, 0x00, 0x02, 0x05, 0x05, 0x00, 0x03, 0x07, 0x01, 0x01
        /*0010*/ 	.byte	0x02, 0x03, 0x00, 0x00, 0x02, 0x06, 0x01, 0x00, 0x04, 0x0b, 0x08, 0x00, 0x01, 0x00, 0x00, 0x00
        /*0020*/ 	.byte	0x00, 0x00, 0x00, 0x00


//--------------------- .nv.info._Z6conv2dPfPKfS_ --------------------------
	.section	.nv.info._Z6conv2dPfPKfS_,"",@"SHT_CUDA_INFO"
	.sectionflags	@""
	.align	4


	//----- nvinfo : EIATTR_CUDA_API_VERSION
	.align		4
        /*0000*/ 	.byte	0x04, 0x37
        /*0002*/ 	.short	(.L_15 - .L_14)
.L_14:
        /*0004*/ 	.word	0x00000082


	//----- nvinfo : EIATTR_KPARAM_INFO
	.align		4
.L_15:
        /*0008*/ 	.byte	0x04, 0x17
        /*000a*/ 	.short	(.L_17 - .L_16)
.L_16:
        /*000c*/ 	.word	0x00000000
        /*0010*/ 	.short	0x0002
        /*0012*/ 	.short	0x0010
        /*0014*/ 	.byte	0x00, 0xf5, 0x21, 0x00


	//----- nvinfo : EIATTR_KPARAM_INFO
	.align		4
.L_17:
        /*0018*/ 	.byte	0x04, 0x17
        /*001a*/ 	.short	(.L_19 - .L_18)
.L_18:
        /*001c*/ 	.word	0x00000000
        /*0020*/ 	.short	0x0001
        /*0022*/ 	.short	0x0008
        /*0024*/ 	.byte	0x00, 0xf5, 0x21, 0x00


	//----- nvinfo : EIATTR_KPARAM_INFO
	.align		4
.L_19:
        /*0028*/ 	.byte	0x04, 0x17
        /*002a*/ 	.short	(.L_21 - .L_20)
.L_20:
        /*002c*/ 	.word	0x00000000
        /*0030*/ 	.short	0x0000
        /*0032*/ 	.short	0x0000
        /*0034*/ 	.byte	0x00, 0xf5, 0x21, 0x00


	//----- nvinfo : EIATTR_SPARSE_MMA_MASK
	.align		4
.L_21:
        /*0038*/ 	.byte	0x03, 0x50
        /*003a*/ 	.short	0x0000


	//----- nvinfo : EIATTR_MAXREG_COUNT
	.align		4
        /*003c*/ 	.byte	0x03, 0x1b
        /*003e*/ 	.short	0x00ff


	//----- nvinfo : EIATTR_NUM_BARRIERS
	.align		4
        /*0040*/ 	.byte	0x02, 0x4c
        /*0042*/ 	.byte	0x01
	.zero		1


	//----- nvinfo : EIATTR_MERCURY_ISA_VERSION
	.align		4
        /*0044*/ 	.byte	0x03, 0x5f
        /*0046*/ 	.short	0x0101


	//----- nvinfo : EIATTR_VRC_CTA_INIT_COUNT
	.align		4
        /*0048*/ 	.byte	0x02, 0x4a
	.zero		1
	.zero		1


	//----- nvinfo : EIATTR_EXIT_INSTR_OFFSETS
	.align		4
        /*004c*/ 	.byte	0x04, 0x1c
        /*004e*/ 	.short	(.L_23 - .L_22)


	//   ....[0]....
.L_22:
        /*0050*/ 	.word	0x0000f4f0


	//   ....[1]....
        /*0054*/ 	.word	0x0000f610


	//   ....[2]....
        /*0058*/ 	.word	0x0000f630


	//   ....[3]....
        /*005c*/ 	.word	0x0000f790


	//   ....[4]....
        /*0060*/ 	.word	0x0000f7b0


	//   ....[5]....
        /*0064*/ 	.word	0x0000f950


	//----- nvinfo : EIATTR_CRS_STACK_SIZE
	.align		4
.L_23:
        /*0068*/ 	.byte	0x04, 0x1e
        /*006a*/ 	.short	(.L_25 - .L_24)
.L_24:
        /*006c*/ 	.word	0x00000000


	//----- nvinfo : EIATTR_CBANK_PARAM_SIZE
	.align		4
.L_25:
        /*0070*/ 	.byte	0x03, 0x19
        /*0072*/ 	.short	0x0018


	//----- nvinfo : EIATTR_PARAM_CBANK
	.align		4
        /*0074*/ 	.byte	0x04, 0x0a
        /*0076*/ 	.short	(.L_27 - .L_26)
	.align		4
.L_26:
        /*0078*/ 	.word	index@(.nv.constant0._Z6conv2dPfPKfS_)
        /*007c*/ 	.short	0x0380
        /*007e*/ 	.short	0x0018


	//----- nvinfo : EIATTR_SW_WAR
	.align		4
.L_27:
        /*0080*/ 	.byte	0x04, 0x36
        /*0082*/ 	.short	(.L_29 - .L_28)
.L_28:
        /*0084*/ 	.word	0x00000008
.L_29:


//--------------------- .nv.info.default_function_kernel0 --------------------------
	.section	.nv.info.default_function_kernel0,"",@"SHT_CUDA_INFO"
	.sectionflags	@""
	.align	4


	//----- nvinfo : EIATTR_CUDA_API_VERSION
	.align		4
        /*0000*/ 	.byte	0x04, 0x37
        /*0002*/ 	.short	(.L_31 - .L_30)
.L_30:
        /*0004*/ 	.word	0x00000082


	//----- nvinfo : EIATTR_KPARAM_INFO
	.align		4
.L_31:
        /*0008*/ 	.byte	0x04, 0x17
        /*000a*/ 	.short	(.L_33 - .L_32)
.L_32:
        /*000c*/ 	.word	0x00000000
        /*0010*/ 	.short	0x0002
        /*0012*/ 	.short	0x0010
        /*0014*/ 	.byte	0x00, 0xf5, 0x21, 0x00


	//----- nvinfo : EIATTR_KPARAM_INFO
	.align		4
.L_33:
        /*0018*/ 	.byte	0x04, 0x17
        /*001a*/ 	.short	(.L_35 - .L_34)
.L_34:
        /*001c*/ 	.word	0x00000000
        /*0020*/ 	.short	0x0001
        /*0022*/ 	.short	0x0008
        /*0024*/ 	.byte	0x00, 0xf5, 0x21, 0x00


	//----- nvinfo : EIATTR_KPARAM_INFO
	.align		4
.L_35:
        /*0028*/ 	.byte	0x04, 0x17
        /*002a*/ 	.short	(.L_37 - .L_36)
.L_36:
        /*002c*/ 	.word	0x00000000
        /*0030*/ 	.short	0x0000
        /*0032*/ 	.short	0x0000
        /*0034*/ 	.byte	0x00, 0xf5, 0x21, 0x00


	//----- nvinfo : EIATTR_SPARSE_MMA_MASK
	.align		4
.L_37:
        /*0038*/ 	.byte	0x03, 0x50
        /*003a*/ 	.short	0x0000


	//----- nvinfo : EIATTR_MAXREG_COUNT
	.align		4
        /*003c*/ 	.byte	0x03, 0x1b
        /*003e*/ 	.short	0x00ff


	//----- nvinfo : EIATTR_NUM_BARRIERS
	.align		4
        /*0040*/ 	.byte	0x02, 0x4c
        /*0042*/ 	.byte	0x01
	.zero		1


	//----- nvinfo : EIATTR_MERCURY_ISA_VERSION
	.align		4
        /*0044*/ 	.byte	0x03, 0x5f
        /*0046*/ 	.short	0x0101


	//----- nvinfo : EIATTR_VRC_CTA_INIT_COUNT
	.align		4
        /*0048*/ 	.byte	0x02, 0x4a
	.zero		1
	.zero		1


	//----- nvinfo : EIATTR_EXIT_INSTR_OFFSETS
	.align		4
        /*004c*/ 	.byte	0x04, 0x1c
        /*004e*/ 	.short	(.L_39 - .L_38)


	//   ....[0]....
.L_38:
        /*0050*/ 	.word	0x000046d0


	//----- nvinfo : EIATTR_CRS_STACK_SIZE
	.align		4
.L_39:
        /*0054*/ 	.byte	0x04, 0x1e
        /*0056*/ 	.short	(.L_41 - .L_40)
.L_40:
        /*0058*/ 	.word	0x00000000


	//----- nvinfo : EIATTR_CBANK_PARAM_SIZE
	.align		4
.L_41:
        /*005c*/ 	.byte	0x03, 0x19
        /*005e*/ 	.short	0x0018


	//----- nvinfo : EIATTR_PARAM_CBANK
	.align		4
        /*0060*/ 	.byte	0x04, 0x0a
        /*0062*/ 	.short	(.L_43 - .L_42)
	.align		4
.L_42:
        /*0064*/ 	.word	index@(.nv.constant0.default_function_kernel0)
        /*0068*/ 	.short	0x0380
        /*006a*/ 	.short	0x0018


	//----- nvinfo : EIATTR_SW_WAR
	.align		4
.L_43:
        /*006c*/ 	.byte	0x04, 0x36
        /*006e*/ 	.short	(.L_45 - .L_44)
.L_44:
        /*0070*/ 	.word	0x00000008
.L_45:


//--------------------- .nv.callgraph             --------------------------
	.section	.nv.callgraph,"",@"SHT_CUDA_CALLGRAPH"
	.align	4
	.sectionentsize	8
	.align		4
        /*0000*/ 	.word	0x00000000
	.align		4
        /*0004*/ 	.word	0xffffffff
	.align		4
        /*0008*/ 	.word	0x00000000
	.align		4
        /*000c*/ 	.word	0xfffffffe
	.align		4
        /*0010*/ 	.word	0x00000000
	.align		4
        /*0014*/ 	.word	0xfffffffd
	.align		4
        /*0018*/ 	.word	0x00000000
	.align		4
        /*001c*/ 	.word	0xfffffffc


//--------------------- .text._Z6conv2dPfPKfS_    --------------------------
	.section	.text._Z6conv2dPfPKfS_,"ax",@progbits
	.align	128
        .global         _Z6conv2dPfPKfS_
        .type           _Z6conv2dPfPKfS_,@function
        .size           _Z6conv2dPfPKfS_,(.L_x_54 - _Z6conv2dPfPKfS_)
        .other          _Z6conv2dPfPKfS_,@"STO_CUDA_ENTRY STV_DEFAULT"
_Z6conv2dPfPKfS_:
.text._Z6conv2dPfPKfS_:
[----:B------:R-:W-:Y:S01]  /*0000*/  LDC R1, c[0x0][0x37c] ;  /* 0x0000df00ff017b82 */ /* 0x000fe20000000800 */
[----:B------:R-:W0:Y:S07]  /*0010*/  S2R R4, SR_TID.X ;  /* 0x0000000000047919 */ /* 0x000e2e0000002100 */
[----:B------:R-:W1:Y:S01]  /*0020*/  LDC R9, c[0x0][0x360] ;  /* 0x0000d800ff097b82 */ /* 0x000e620000000800 */
[----:B------:R-:W-:-:S07]  /*0030*/  MOV R8, 0x180 ;  /* 0x0000018000087802 */ /* 0x000fce0000000f00 */
[----:B------:R-:W2:Y:S01]  /*0040*/  S2UR UR6, SR_CTAID.X ;  /* 0x00000000000679c3 */ /* 0x000ea20000002500 */
[C---:B0-----:R-:W-:Y:S01]  /*0050*/  LOP3.LUT R0, R4.reuse, 0xffff, RZ, 0xc0, !PT ;  /* 0x0000ffff04007812 */ /* 0x041fe200078ec0ff */
[----:B--2---:R-:W-:Y:S01]  /*0060*/  UIMAD.WIDE.U32 UR4, UR6, 0x2aaaaaab, URZ ;  /* 0x2aaaaaab060478a5 */ /* 0x004fe2000f8e00ff */
[----:B-1----:R-:W-:-:S03]  /*0070*/  IADD3 R3, PT, PT, R4, R9, RZ ;  /* 0x0000000904037210 */ /* 0x002fc60007ffe0ff */
[----:B------:R-:W-:Y:S01]  /*0080*/  IMAD R0, R0, 0x2ab, RZ ;  /* 0x000002ab00007824 */ /* 0x000fe200078e02ff */
[----:B------:R-:W-:Y:S01]  /*0090*/  IADD3 R5, PT, PT, RZ, -R3, RZ ;  /* 0x80000003ff057210 */ /* 0x000fe20007ffe0ff */
[----:B------:R-:W-:-:S03]  /*00a0*/  UIMAD UR4, UR5, -0x6, UR6 ;  /* 0xfffffffa050478a4 */ /* 0x000fc6000f8e0206 */
[----:B------:R-:W-:Y:S01]  /*00b0*/  SHF.R.U32.HI R0, RZ, 0x10, R0 ;  /* 0x00000010ff007819 */ /* 0x000fe20000011600 */
[----:B------:R-:W-:-:S03]  /*00c0*/  UIMAD UR6, UR4, 0x5, URZ ;  /* 0x00000005040678a4 */ /* 0x000fc6000f8e02ff */
[----:B------:R-:W-:-:S05]  /*00d0*/  PRMT R2, R0, 0x9910, RZ ;  /* 0x0000991000027816 */ /* 0x000fca00000000ff */
[----:B------:R-:W-:-:S05]  /*00e0*/  IMAD R2, R2, 0x60, RZ ;  /* 0x0000006002027824 */ /* 0x000fca00078e02ff */
[----:B------:R-:W-:Y:S02]  /*00f0*/  IADD3 R3, PT, PT, RZ, -R2, RZ ;  /* 0x80000002ff037210 */ /* 0x000fe40007ffe0ff */
[----:B------:R-:W-:Y:S02]  /*0100*/  PRMT R2, R5, 0x7710, RZ ;  /* 0x0000771005027816 */ /* 0x000fe400000000ff */
[----:B------:R-:W-:Y:S02]  /*0110*/  PRMT R3, R3, 0x7710, RZ ;  /* 0x0000771003037816 */ /* 0x000fe400000000ff */
[----:B------:R-:W-:Y:S02]  /*0120*/  IADD3 R2, PT, PT, R2, 0xd1f, RZ ;  /* 0x00000d1f02027810 */ /* 0x000fe40007ffe0ff */
[----:B------:R-:W-:Y:S02]  /*0130*/  IADD3 R24, PT, PT, R3, R4, RZ ;  /* 0x0000000403187210 */ /* 0x000fe40007ffe0ff */
[----:B------:R-:W-:-:S02]  /*0140*/  LOP3.LUT R3, R9, 0xffff, RZ, 0xc0, !PT ;  /* 0x0000ffff09037812 */ /* 0x000fc400078ec0ff */
[----:B------:R-:W-:Y:S02]  /*0150*/  LOP3.LUT R2, R2, 0xffff, RZ, 0xc0, !PT ;  /* 0x0000ffff02027812 */ /* 0x000fe400078ec0ff */
[----:B------:R-:W-:-:S07]  /*0160*/  LOP3.LUT R24, R24, 0xffff, RZ, 0xc0, !PT ;  /* 0x0000ffff18187812 */ /* 0x000fce00078ec0ff */
[----:B------:R-:W-:Y:S05]  /*0170*/  CALL.REL.NOINC `($__internal_0_$__cuda_sm20_div_u16) ;  /* 0x000000f400f87944 */ /* 0x000fea0003c00000 */
[C---:B------:R-:W-:Y:S01]  /*0180*/  LOP3.LUT R7, R6.reuse, 0x3, RZ, 0xc0, !PT ;  /* 0x0000000306077812 */ /* 0x040fe200078ec0ff */
[----:B------:R-:W-:Y:S01]  /*0190*/  BSSY.RECONVERGENT B0, `(.L_x_0) ;  /* 0x0000010000007945 */ /* 0x000fe20003800200 */
[----:B------:R-:W-:Y:S02]  /*01a0*/  LOP3.LUT R2, R6, 0xffff, RZ, 0xc0, !PT ;  /* 0x0000ffff06027812 */ /* 0x000fe400078ec0ff */
[----:B------:R-:W-:Y:S02]  /*01b0*/  ISETP.NE.AND P0, PT, R7, 0x2, PT ;  /* 0x000000020700780c */ /* 0x000fe40003f05270 */
[----:B------:R-:W-:-:S11]  /*01c0*/  ISETP.GE.U32.AND P1, PT, R2, 0x2, PT ;  /* 0x000000020200780c */ /* 0x000fd60003f26070 */
[----:B------:R-:W-:Y:S05]  /*01d0*/  @!P0 BRA `(.L_x_1) ;  /* 0x00000000002c8947 */ /* 0x000fea0003800000 */
[----:B------:R-:W0:Y:S01]  /*01e0*/  S2R R6, SR_CgaCtaId ;  /* 0x0000000000067919 */ /* 0x000e220000008800 */
[----:B------:R-:W-:Y:S01]  /*01f0*/  MOV R3, 0x400 ;  /* 0x0000040000037802 */ /* 0x000fe20000000f00 */
[----:B------:R-:W-:-:S03]  /*0200*/  HFMA2 R2, -RZ, RZ, 0, 0 ;  /* 0x00000000ff027431 */ /* 0x000fc600000001ff */
[----:B0-----:R-:W-:-:S07]  /*0210*/  LEA R3, R6, R3, 0x18 ;  /* 0x0000000306037211 */ /* 0x001fce00078ec0ff */
.L_x_2:
[----:B------:R-:W-:Y:S02]  /*0220*/  LEA R5, R4, R3, 0x2 ;  /* 0x0000000304057211 */ /* 0x000fe400078e10ff */
[----:B------:R-:W-:Y:S02]  /*0230*/  IADD3 R2, PT, PT, R2, 0x1, RZ ;  /* 0x0000000102027810 */ /* 0x000fe40007ffe0ff */
[----:B------:R-:W-:Y:S01]  /*0240*/  IADD3 R4, PT, PT, R9, R4, RZ ;  /* 0x0000000409047210 */ /* 0x000fe20007ffe0ff */
[----:B------:R0:W-:Y:S01]  /*0250*/  STS [R5], RZ ;  /* 0x000000ff05007388 */ /* 0x0001e20000000800 */
[----:B------:R-:W-:-:S04]  /*0260*/  LOP3.LUT R6, R2, R7, RZ, 0x3c, !PT ;  /* 0x0000000702067212 */ /* 0x000fc800078e3cff */
[----:B------:R-:W-:-:S13]  /*0270*/  ISETP.NE.AND P0, PT, R6, 0x2, PT ;  /* 0x000000020600780c */ /* 0x000fda0003f05270 */
[----:B0-----:R-:W-:Y:S05]  /*0280*/  @P0 BRA `(.L_x_2) ;  /* 0xfffffffc00e40947 */ /* 0x001fea000383ffff */
.L_x_1:
[----:B------:R-:W-:Y:S05]  /*0290*/  BSYNC.RECONVERGENT B0 ;  /* 0x0000000000007941 */ /* 0x000fea0003800200 */
.L_x_0:
[----:B------:R-:W-:Y:S04]  /*02a0*/  BSSY.RECONVERGENT B0, `(.L_x_3) ;  /* 0x0000011000007945 */ /* 0x000fe80003800200 */
[----:B------:R-:W-:Y:S05]  /*02b0*/  @!P1 BRA `(.L_x_4) ;  /* 0x00000000003c9947 */ /* 0x000fea0003800000 */
[----:B------:R-:W0:Y:S01]  /*02c0*/  S2UR UR8, SR_CgaCtaId ;  /* 0x00000000000879c3 */ /* 0x000e220000008800 */
[----:B------:R-:W-:Y:S02]  /*02d0*/  UMOV UR7, 0x400 ;  /* 0x0000040000077882 */ /* 0x000fe40000000000 */
[----:B0-----:R-:W-:-:S06]  /*02e0*/  ULEA UR7, UR8, UR7, 0x18 ;  /* 0x0000000708077291 */ /* 0x001fcc000f8ec0ff */
[----:B------:R-:W-:-:S07]  /*02f0*/  LEA R2, R4, UR7, 0x2 ;  /* 0x0000000704027c11 */ /* 0x000fce000f8e10ff */
.L_x_5:
[CC--:B-1----:R-:W-:Y:S01]  /*0300*/  LEA R3, R9.reuse, R2.reuse, 0x2 ;  /* 0x0000000209037211 */ /* 0x0c2fe200078e10ff */
[C---:B------:R-:W-:Y:S01]  /*0310*/  IMAD R6, R9.reuse, 0xc, R2 ;  /* 0x0000000c09067824 */ /* 0x040fe200078e0202 */
[C---:B------:R-:W-:Y:S01]  /*0320*/  LEA R5, R9.reuse, R2, 0x3 ;  /* 0x0000000209057211 */ /* 0x040fe200078e18ff */
[----:B------:R0:W-:Y:S01]  /*0330*/  STS [R2], RZ ;  /* 0x000000ff02007388 */ /* 0x0001e20000000800 */
[----:B------:R-:W-:-:S03]  /*0340*/  LEA R4, R9, R4, 0x2 ;  /* 0x0000000409047211 */ /* 0x000fc600078e10ff */
[----:B------:R1:W-:Y:S01]  /*0350*/  STS [R3], RZ ;  /* 0x000000ff03007388 */ /* 0x0003e20000000800 */
[----:B------:R-:W-:-:S03]  /*0360*/  ISETP.GE.U32.AND P0, PT, R4, 0xd20, PT ;  /* 0x00000d200400780c */ /* 0x000fc60003f06070 */
[----:B------:R1:W-:Y:S01]  /*0370*/  STS [R5], RZ ;  /* 0x000000ff05007388 */ /* 0x0003e20000000800 */
[----:B0-----:R-:W-:-:S03]  /*0380*/  LEA R2, R9, R2, 0x4 ;  /* 0x0000000209027211 */ /* 0x001fc600078e20ff */
[----:B------:R1:W-:Y:S06]  /*0390*/  STS [R6], RZ ;  /* 0x000000ff06007388 */ /* 0x0003ec0000000800 */
[----:B------:R-:W-:Y:S05]  /*03a0*/  @!P0 BRA `(.L_x_5) ;  /* 0xfffffffc00d48947 */ /* 0x000fea000383ffff */
.L_x_4:
[----:B------:R-:W-:Y:S05]  /*03b0*/  BSYNC.RECONVERGENT B0 ;  /* 0x0000000000007941 */ /* 0x000fea0003800200 */
.L_x_3:
[----:B------:R-:W-:Y:S01]  /*03c0*/  BAR.SYNC.DEFER_BLOCKING 0x0 ;  /* 0x0000000000007b1d */ /* 0x000fe20000010000 */
[----:B------:R-:W-:Y:S02]  /*03d0*/  UISETP.LT.U32.AND UP0, UPT, UR6, 0x1, UPT ;  /* 0x000000010600788c */ /* 0x000fe4000bf01070 */
[----:B------:R-:W-:Y:S02]  /*03e0*/  UISETP.LT.U32.AND UP1, UPT, UR6, 0x16, UPT ;  /* 0x000000160600788c */ /* 0x000fe4000bf21070 */
[----:B------:R-:W-:Y:S02]  /*03f0*/  USEL UR7, UR6, 0x1, !UP0 ;  /* 0x0000000106077887 */ /* 0x000fe4000c000000 */
[----:B------:R-:W-:Y:S02]  /*0400*/  UISETP.NE.AND UP0, UPT, UR4, URZ, UPT ;  /* 0x000000ff0400728c */ /* 0x000fe4000bf05270 */
[----:B------:R-:W-:Y:S01]  /*0410*/  USEL UR8, UR6, 0x16, UP1 ;  /* 0x0000001606087887 */ /* 0x000fe20008800000 */
[----:B------:R-:W0:Y:S01]  /*0420*/  LDCU.64 UR10, c[0x0][0x358] ;  /* 0x00006b00ff0a77ac */ /* 0x000e220008000a00 */
[----:B------:R-:W-:-:S02]  /*0430*/  UIADD3 UR6, UPT, UPT, UR7, -0x1, URZ ;  /* 0xffffffff07067890 */ /* 0x000fc4000fffe0ff */
[----:B------:R-:W-:-:S03]  /*0440*/  UIADD3 UR8, UPT, UPT, UR8, 0x6, URZ ;  /* 0x0000000608087890 */ /* 0x000fc6000fffe0ff */
[----:B------:R-:W-:Y:S09]  /*0450*/  BRA.U UP0, `(.L_x_6) ;  /* 0x0000000900447547 */ /* 0x000ff2000b800000 */
[----:B------:R-:W-:Y:S01]  /*0460*/  BSSY.RECONVERGENT B1, `(.L_x_7) ;  /* 0x000008f000017945 */ /* 0x000fe20003800200 */
[----:B------:R-:W-:Y:S01]  /*0470*/  UIADD3 UR6, UPT, UPT, -UR6, UR8, URZ ;  /* 0x0000000806067290 */ /* 0x000fe2000fffe1ff */
[----:B------:R-:W-:Y:S02]  /*0480*/  MOV R2, R0 ;  /* 0x0000000000027202 */ /* 0x000fe40000000f00 */
[----:B------:R-:W-:Y:S01]  /*0490*/  UMOV UR8, 0x1c ;  /* 0x0000001c00087882 */ /* 0x000fe20000000000 */
[----:B------:R-:W-:Y:S02]  /*04a0*/  UIMAD UR6, UR6, 0x1c, URZ ;  /* 0x0000001c060678a4 */ /* 0x000fe4000f8e02ff */
[----:B------:R-:W-:-:S12]  /*04b0*/  UIMAD UR7, UR7, UR8, -0x1c ;  /* 0xffffffe4070774a4 */ /* 0x000fd8000f8e0208 */
.L_x_15:
[----:B------:R-:W-:Y:S01]  /*04c0*/  ISETP.LT.U32.AND P0, PT, R24, UR6, PT ;  /* 0x0000000618007c0c */ /* 0x000fe2000bf01070 */
[----:B------:R-:W-:-:S12]  /*04d0*/  BSSY.RECONVERGENT B0, `(.L_x_8) ;  /* 0x0000084000007945 */ /* 0x000fd80003800200 */
[----:B-12---:R-:W-:Y:S05]  /*04e0*/  @!P0 BRA `(.L_x_9) ;  /* 0x0000000800088947 */ /* 0x006fea0003800000 */
[----:B------:R-:W-:Y:S02]  /*04f0*/  ISETP.GE.U32.AND P2, PT, R24, UR6, PT ;  /* 0x0000000618007c0c */ /* 0x000fe4000bf46070 */
[----:B-1----:R-:W-:Y:S02]  /*0500*/  MOV R3, UR5 ;  /* 0x0000000500037c02 */ /* 0x002fe40008000f00 */
[----:B------:R-:W-:Y:S02]  /*0510*/  MOV R7, UR7 ;  /* 0x0000000700077c02 */ /* 0x000fe40008000f00 */
[----:B------:R-:W-:Y:S02]  /*0520*/  LEA R6, R3, R2, 0x4 ;  /* 0x0000000203067211 */ /* 0x000fe400078e20ff */
[----:B------:R-:W-:-:S03]  /*0530*/  MOV R3, R24 ;  /* 0x0000001800037202 */ /* 0x000fc60000000f00 */
[----:B------:R-:W-:Y:S02]  /*0540*/  IMAD R6, R6, 0x310, R7 ;  /* 0x0000031006067824 */ /* 0x000fe400078e0207 */
[----:B------:R-:W1:Y:S03]  /*0550*/  @P2 LDC.64 R4, c[0x0][0x380] ;  /* 0x0000e000ff042b82 */ /* 0x000e660000000a00 */
[----:B------:R-:W-:-:S05]  /*0560*/  @P2 IADD3 R7, PT, PT, R6, R3, RZ ;  /* 0x0000000306072210 */ /* 0x000fca0007ffe0ff */
[----:B-1----:R-:W-:-:S06]  /*0570*/  @P2 IMAD.WIDE.U32 R4, R7, 0x4, R4 ;  /* 0x0000000407042825 */ /* 0x002fcc00078e0004 */
[----:B0-----:R-:W2:Y:S01]  /*0580*/  @P2 LDG.E.CONSTANT R4, desc[UR10][R4.64] ;  /* 0x0000000a04042981 */ /* 0x001ea2000c1e9900 */
[----:B------:R-:W-:Y:S01]  /*0590*/  @P2 SHF.R.U32.HI R7, RZ, 0x2, R3 ;  /* 0x00000002ff072819 */ /* 0x000fe20000011603 */
[----:B------:R-:W-:Y:S01]  /*05a0*/  BSSY.RECONVERGENT B2, `(.L_x_10) ;  /* 0x0000045000027945 */ /* 0x000fe20003800200 */
[----:B------:R-:W-:Y:S01]  /*05b0*/  @P2 MOV R10, 0x400 ;  /* 0x00000400000a2802 */ /* 0x000fe20000000f00 */
[----:B------:R-:W0:Y:S01]  /*05c0*/  @P2 S2R R11, SR_CgaCtaId ;  /* 0x00000000000b2919 */ /* 0x000e220000008800 */
[----:B------:R-:W-:Y:S01]  /*05d0*/  PLOP3.LUT P0, PT, P2, PT, PT, 0x8, 0x80 ;  /* 0x000000000080781c */ /* 0x000fe2000170e170 */
[----:B------:R-:W-:-:S04]  /*05e0*/  @P2 IMAD.HI.U32 R8, R7, 0x24924925, RZ ;  /* 0x2492492507082827 */ /* 0x000fc800078e00ff */
[----:B------:R-:W-:Y:S01]  /*05f0*/  @P2 IMAD R7, R8, -0x1c, R3 ;  /* 0xffffffe408072824 */ /* 0x000fe200078e0203 */
[----:B------:R-:W-:-:S03]  /*0600*/  @P2 IADD3 R3, PT, PT, R3, 0x60, RZ ;  /* 0x0000006003032810 */ /* 0x000fc60007ffe0ff */
[----:B------:R-:W-:Y:S01]  /*0610*/  @P2 IMAD R9, R2, 0xd2, R7 ;  /* 0x000000d202092824 */ /* 0x000fe200078e0207 */
[C---:B------:R-:W-:Y:S02]  /*0620*/  ISETP.LT.U32.AND P1, PT, R3.reuse, UR6, PT ;  /* 0x0000000603007c0c */ /* 0x040fe4000bf21070 */
[----:B------:R-:W-:Y:S01]  /*0630*/  IADD3 R7, PT, PT, -R3, UR6, RZ ;  /* 0x0000000603077c10 */ /* 0x000fe2000fffe1ff */
[----:B------:R-:W-:-:S03]  /*0640*/  @P2 IMAD R9, R8, 0x1e, R9 ;  /* 0x0000001e08092824 */ /* 0x000fc600078e0209 */
[----:B------:R-:W-:Y:S02]  /*0650*/  ISETP.LE.U32.OR P1, PT, R7, 0x120, !P1 ;  /* 0x000001200700780c */ /* 0x000fe40004f23470 */
[----:B0-----:R-:W-:-:S04]  /*0660*/  @P2 LEA R10, R11, R10, 0x18 ;  /* 0x0000000a0b0a2211 */ /* 0x001fc800078ec0ff */
[----:B------:R-:W-:-:S05]  /*0670*/  @P2 LEA R9, R9, R10, 0x2 ;  /* 0x0000000a09092211 */ /* 0x000fca00078e10ff */
[----:B--2---:R0:W-:Y:S02]  /*0680*/  @P2 STS [R9+0x7c], R4 ;  /* 0x00007c0409002388 */ /* 0x0041e40000000800 */
[----:B------:R-:W-:Y:S05]  /*0690*/  @P1 BRA `(.L_x_11) ;  /* 0x0000000000d41947 */ /* 0x000fea0003800000 */
[----:B------:R-:W1:Y:S01]  /*06a0*/  S2R R8, SR_CgaCtaId ;  /* 0x0000000000087919 */ /* 0x000e620000008800 */
[----:B0-----:R-:W0:Y:S01]  /*06b0*/  LDC.64 R4, c[0x0][0x380] ;  /* 0x0000e000ff047b82 */ /* 0x001e220000000a00 */
[----:B------:R-:W-:Y:S02]  /*06c0*/  MOV R7, 0x400 ;  /* 0x0000040000077802 */ /* 0x000fe40000000f00 */
[----:B------:R-:W-:Y:S02]  /*06d0*/  MOV R9, UR6 ;  /* 0x0000000600097c02 */ /* 0x000fe40008000f00 */
[----:B------:R-:W-:Y:S02]  /*06e0*/  PLOP3.LUT P0, PT, PT, PT, PT, 0x8, 0x80 ;  /* 0x000000000080781c */ /* 0x000fe40003f0e170 */
[----:B-1----:R-:W-:Y:S02]  /*06f0*/  LEA R7, R8, R7, 0x18 ;  /* 0x0000000708077211 */ /* 0x002fe400078ec0ff */
[----:B------:R-:W-:-:S09]  /*0700*/  IADD3 R8, PT, PT, R9, -0x120, RZ ;  /* 0xfffffee009087810 */ /* 0x000fd20007ffe0ff */
.L_x_12:
[C---:B------:R-:W-:Y:S02]  /*0710*/  IADD3 R19, PT, PT, R3.reuse, 0x60, RZ ;  /* 0x0000006003137810 */ /* 0x040fe40007ffe0ff */
[C---:B------:R-:W-:Y:S02]  /*0720*/  IADD3 R21, PT, PT, R3.reuse, 0xc0, RZ ;  /* 0x000000c003157810 */ /* 0x040fe40007ffe0ff */
[----:B------:R-:W-:Y:S02]  /*0730*/  IADD3 R23, PT, PT, R3, 0x120, RZ ;  /* 0x0000012003177810 */ /* 0x000fe40007ffe0ff */
[C---:B-1----:R-:W-:Y:S02]  /*0740*/  IADD3 R11, PT, PT, R6.reuse, R3, RZ ;  /* 0x00000003060b7210 */ /* 0x042fe40007ffe0ff */
[C---:B------:R-:W-:Y:S02]  /*0750*/  IADD3 R13, PT, PT, R6.reuse, R19, RZ ;  /* 0x00000013060d7210 */ /* 0x040fe40007ffe0ff */
[C---:B------:R-:W-:Y:S01]  /*0760*/  IADD3 R15, PT, PT, R6.reuse, R21, RZ ;  /* 0x00000015060f7210 */ /* 0x040fe20007ffe0ff */
[----:B0-----:R-:W-:Y:S01]  /*0770*/  IMAD.WIDE.U32 R10, R11, 0x4, R4 ;  /* 0x000000040b0a7825 */ /* 0x001fe200078e0004 */
[----:B------:R-:W-:-:S03]  /*0780*/  IADD3 R17, PT, PT, R6, R23, RZ ;  /* 0x0000001706117210 */ /* 0x000fc60007ffe0ff */
[--C-:B------:R-:W-:Y:S01]  /*0790*/  IMAD.WIDE.U32 R12, R13, 0x4, R4.reuse ;  /* 0x000000040d0c7825 */ /* 0x100fe200078e0004 */
[----:B------:R0:W2:Y:S03]  /*07a0*/  LDG.E.CONSTANT R9, desc[UR10][R10.64] ;  /* 0x0000000a0a097981 */ /* 0x0000a6000c1e9900 */
[--C-:B------:R-:W-:Y:S02]  /*07b0*/  IMAD.WIDE.U32 R14, R15, 0x4, R4.reuse ;  /* 0x000000040f0e7825 */ /* 0x100fe400078e0004 */
[----:B------:R1:W3:Y:S02]  /*07c0*/  LDG.E.CONSTANT R12, desc[UR10][R12.64] ;  /* 0x0000000a0c0c7981 */ /* 0x0002e4000c1e9900 */
[----:B------:R-:W-:Y:S02]  /*07d0*/  IMAD.WIDE.U32 R16, R17, 0x4, R4 ;  /* 0x0000000411107825 */ /* 0x000fe400078e0004 */
[----:B------:R4:W5:Y:S04]  /*07e0*/  LDG.E.CONSTANT R14, desc[UR10][R14.64] ;  /* 0x0000000a0e0e7981 */ /* 0x000968000c1e9900 */
[----:B------:R-:W5:Y:S01]  /*07f0*/  LDG.E.CONSTANT R16, desc[UR10][R16.64] ;  /* 0x0000000a10107981 */ /* 0x000f62000c1e9900 */
[----:B------:R-:W-:-:S02]  /*0800*/  SHF.R.U32.HI R18, RZ, 0x2, R3 ;  /* 0x00000002ff127819 */ /* 0x000fc40000011603 */
[----:B------:R-:W-:Y:S02]  /*0810*/  SHF.R.U32.HI R20, RZ, 0x2, R19 ;  /* 0x00000002ff147819 */ /* 0x000fe40000011613 */
[----:B------:R-:W-:Y:S02]  /*0820*/  SHF.R.U32.HI R22, RZ, 0x2, R21 ;  /* 0x00000002ff167819 */ /* 0x000fe40000011615 */
[----:B------:R-:W-:Y:S01]  /*0830*/  SHF.R.U32.HI R25, RZ, 0x2, R23 ;  /* 0x00000002ff197819 */ /* 0x000fe20000011617 */
[----:B------:R-:W-:-:S04]  /*0840*/  IMAD.HI.U32 R18, R18, 0x24924925, RZ ;  /* 0x2492492512127827 */ /* 0x000fc800078e00ff */
[----:B------:R-:W-:-:S04]  /*0850*/  IMAD.HI.U32 R20, R20, 0x24924925, RZ ;  /* 0x2492492514147827 */ /* 0x000fc800078e00ff */
[----:B------:R-:W-:-:S04]  /*0860*/  IMAD.HI.U32 R22, R22, 0x24924925, RZ ;  /* 0x2492492516167827 */ /* 0x000fc800078e00ff */
[----:B0-----:R-:W-:-:S04]  /*0870*/  IMAD.HI.U32 R10, R25, 0x24924925, RZ ;  /* 0x24924925190a7827 */ /* 0x001fc800078e00ff */
[----:B------:R-:W-:Y:S02]  /*0880*/  IMAD R11, R18, -0x1c, R3 ;  /* 0xffffffe4120b7824 */ /* 0x000fe400078e0203 */
[----:B------:R-:W-:Y:S02]  /*0890*/  IMAD R19, R20, -0x1c, R19 ;  /* 0xffffffe414137824 */ /* 0x000fe400078e0213 */
[----:B------:R-:W-:Y:S02]  /*08a0*/  IMAD R21, R22, -0x1c, R21 ;  /* 0xffffffe416157824 */ /* 0x000fe400078e0215 */
[----:B------:R-:W-:Y:S02]  /*08b0*/  IMAD R23, R10, -0x1c, R23 ;  /* 0xffffffe40a177824 */ /* 0x000fe400078e0217 */
[C---:B------:R-:W-:Y:S02]  /*08c0*/  IMAD R11, R2.reuse, 0xd2, R11 ;  /* 0x000000d2020b7824 */ /* 0x040fe400078e020b */
[----:B------:R-:W-:-:S02]  /*08d0*/  IMAD R19, R2, 0xd2, R19 ;  /* 0x000000d202137824 */ /* 0x000fc400078e0213 */
[C---:B------:R-:W-:Y:S02]  /*08e0*/  IMAD R21, R2.reuse, 0xd2, R21 ;  /* 0x000000d202157824 */ /* 0x040fe400078e0215 */
[----:B------:R-:W-:Y:S02]  /*08f0*/  IMAD R23, R2, 0xd2, R23 ;  /* 0x000000d202177824 */ /* 0x000fe400078e0217 */
[----:B------:R-:W-:Y:S02]  /*0900*/  IMAD R18, R18, 0x1e, R11 ;  /* 0x0000001e12127824 */ /* 0x000fe400078e020b */
[----:B------:R-:W-:Y:S02]  /*0910*/  IMAD R20, R20, 0x1e, R19 ;  /* 0x0000001e14147824 */ /* 0x000fe400078e0213 */
[----:B------:R-:W-:Y:S02]  /*0920*/  IMAD R22, R22, 0x1e, R21 ;  /* 0x0000001e16167824 */ /* 0x000fe400078e0215 */
[----:B------:R-:W-:Y:S01]  /*0930*/  IMAD R10, R10, 0x1e, R23 ;  /* 0x0000001e0a0a7824 */ /* 0x000fe200078e0217 */
[----:B------:R-:W-:-:S02]  /*0940*/  LEA R18, R18, R7, 0x2 ;  /* 0x0000000712127211 */ /* 0x000fc400078e10ff */
[-C--:B------:R-:W-:Y:S02]  /*0950*/  LEA R11, R20, R7.reuse, 0x2 ;  /* 0x00000007140b7211 */ /* 0x080fe400078e10ff */
[-C--:B-1----:R-:W-:Y:S02]  /*0960*/  LEA R13, R22, R7.reuse, 0x2 ;  /* 0x00000007160d7211 */ /* 0x082fe400078e10ff */
[----:B----4-:R-:W-:Y:S02]  /*0970*/  LEA R15, R10, R7, 0x2 ;  /* 0x000000070a0f7211 */ /* 0x010fe400078e10ff */
[----:B------:R-:W-:-:S04]  /*0980*/  IADD3 R3, PT, PT, R3, 0x180, RZ ;  /* 0x0000018003037810 */ /* 0x000fc80007ffe0ff */
[----:B------:R-:W-:Y:S01]  /*0990*/  ISETP.GE.U32.AND P1, PT, R3, R8, PT ;  /* 0x000000080300720c */ /* 0x000fe20003f26070 */
[----:B--2---:R1:W-:Y:S04]  /*09a0*/  STS [R18+0x7c], R9 ;  /* 0x00007c0912007388 */ /* 0x0043e80000000800 */
[----:B---3--:R1:W-:Y:S04]  /*09b0*/  STS [R11+0x7c], R12 ;  /* 0x00007c0c0b007388 */ /* 0x0083e80000000800 */
[----:B-----5:R1:W-:Y:S04]  /*09c0*/  STS [R13+0x7c], R14 ;  /* 0x00007c0e0d007388 */ /* 0x0203e80000000800 */
[----:B------:R1:W-:Y:S01]  /*09d0*/  STS [R15+0x7c], R16 ;  /* 0x00007c100f007388 */ /* 0x0003e20000000800 */
[----:B------:R-:W-:Y:S05]  /*09e0*/  @!P1 BRA `(.L_x_12) ;  /* 0xfffffffc00489947 */ /* 0x000fea000383ffff */
.L_x_11:
[----:B------:R-:W-:Y:S05]  /*09f0*/  BSYNC.RECONVERGENT B2 ;  /* 0x0000000000027941 */ /* 0x000fea0003800200 */
.L_x_10:
[C---:B------:R-:W-:Y:S01]  /*0a00*/  ISETP.LT.U32.AND P1, PT, R3.reuse, UR6, PT ;  /* 0x0000000603007c0c */ /* 0x040fe2000bf21070 */
[----:B------:R-:W-:Y:S01]  /*0a10*/  BSSY.RECONVERGENT B2, `(.L_x_13) ;  /* 0x000001f000027945 */ /* 0x000fe20003800200 */
[----:B0-----:R-:W-:-:S04]  /*0a20*/  IADD3 R4, PT, PT, -R3, UR6, RZ ;  /* 0x0000000603047c10 */ /* 0x001fc8000fffe1ff */
[----:B------:R-:W-:-:S13]  /*0a30*/  ISETP.LE.U32.OR P1, PT, R4, 0x60, !P1 ;  /* 0x000000600400780c */ /* 0x000fda0004f23470 */
[----:B------:R-:W-:Y:S05]  /*0a40*/  @P1 BRA `(.L_x_14) ;  /* 0x00000000006c1947 */ /* 0x000fea0003800000 */
[----:B------:R-:W0:Y:S01]  /*0a50*/  LDC.64 R4, c[0x0][0x380] ;  /* 0x0000e000ff047b82 */ /* 0x000e220000000a00 */
[----:B-1----:R-:W-:Y:S02]  /*0a60*/  IADD3 R11, PT, PT, R3, 0x60, RZ ;  /* 0x00000060030b7810 */ /* 0x002fe40007ffe0ff */
[C---:B------:R-:W-:Y:S02]  /*0a70*/  IADD3 R9, PT, PT, R6.reuse, R3, RZ ;  /* 0x0000000306097210 */ /* 0x040fe40007ffe0ff */
[----:B------:R-:W-:-:S03]  /*0a80*/  IADD3 R7, PT, PT, R6, R11, RZ ;  /* 0x0000000b06077210 */ /* 0x000fc60007ffe0ff */
[----:B0-----:R-:W-:-:S04]  /*0a90*/  IMAD.WIDE.U32 R8, R9, 0x4, R4 ;  /* 0x0000000409087825 */ /* 0x001fc800078e0004 */
[----:B------:R-:W-:Y:S02]  /*0aa0*/  IMAD.WIDE.U32 R4, R7, 0x4, R4 ;  /* 0x0000000407047825 */ /* 0x000fe400078e0004 */
[----:B------:R0:W2:Y:S04]  /*0ab0*/  LDG.E.CONSTANT R9, desc[UR10][R8.64] ;  /* 0x0000000a08097981 */ /* 0x0000a8000c1e9900 */
[----:B------:R1:W3:Y:S01]  /*0ac0*/  LDG.E.CONSTANT R4, desc[UR10][R4.64] ;  /* 0x0000000a04047981 */ /* 0x0002e2000c1e9900 */
[----:B------:R-:W4:Y:S01]  /*0ad0*/  S2UR UR9, SR_CgaCtaId ;  /* 0x00000000000979c3 */ /* 0x000f220000008800 */
[----:B------:R-:W-:Y:S01]  /*0ae0*/  SHF.R.U32.HI R10, RZ, 0x2, R3 ;  /* 0x00000002ff0a7819 */ /* 0x000fe20000011603 */
[----:B------:R-:W-:Y:S01]  /*0af0*/  UMOV UR8, 0x400 ;  /* 0x0000040000087882 */ /* 0x000fe20000000000 */
[----:B------:R-:W-:-:S02]  /*0b00*/  SHF.R.U32.HI R7, RZ, 0x2, R11 ;  /* 0x00000002ff077819 */ /* 0x000fc4000001160b */
[----:B------:R-:W-:Y:S01]  /*0b10*/  PLOP3.LUT P0, PT, PT, PT, PT, 0x8, 0x80 ;  /* 0x000000000080781c */ /* 0x000fe20003f0e170 */
[----:B------:R-:W-:-:S04]  /*0b20*/  IMAD.HI.U32 R10, R10, 0x24924925, RZ ;  /* 0x249249250a0a7827 */ /* 0x000fc800078e00ff */
[----:B------:R-:W-:-:S04]  /*0b30*/  IMAD.HI.U32 R7, R7, 0x24924925, RZ ;  /* 0x2492492507077827 */ /* 0x000fc800078e00ff */
[----:B------:R-:W-:Y:S01]  /*0b40*/  IMAD R13, R10, -0x1c, R3 ;  /* 0xffffffe40a0d7824 */ /* 0x000fe200078e0203 */
[----:B------:R-:W-:Y:S01]  /*0b50*/  IADD3 R3, PT, PT, R3, 0xc0, RZ ;  /* 0x000000c003037810 */ /* 0x000fe20007ffe0ff */
[C---:B------:R-:W-:Y:S02]  /*0b60*/  IMAD R11, R7.reuse, -0x1c, R11 ;  /* 0xffffffe4070b7824 */ /* 0x040fe400078e020b */
[C---:B------:R-:W-:Y:S02]  /*0b70*/  IMAD R13, R2.reuse, 0xd2, R13 ;  /* 0x000000d2020d7824 */ /* 0x040fe400078e020d */
[----:B0-----:R-:W-:Y:S02]  /*0b80*/  IMAD R8, R2, 0xd2, R11 ;  /* 0x000000d202087824 */ /* 0x001fe400078e020b */
[----:B------:R-:W-:Y:S01]  /*0b90*/  IMAD R13, R10, 0x1e, R13 ;  /* 0x0000001e0a0d7824 */ /* 0x000fe200078e020d */
[----:B----4-:R-:W-:Y:S01]  /*0ba0*/  ULEA UR8, UR9, UR8, 0x18 ;  /* 0x0000000809087291 */ /* 0x010fe2000f8ec0ff */
[----:B------:R-:W-:-:S05]  /*0bb0*/  IMAD R8, R7, 0x1e, R8 ;  /* 0x0000001e07087824 */ /* 0x000fca00078e0208 */
[----:B------:R-:W-:Y:S02]  /*0bc0*/  LEA R10, R13, UR8, 0x2 ;  /* 0x000000080d0a7c11 */ /* 0x000fe4000f8e10ff */
[----:B-1----:R-:W-:-:S03]  /*0bd0*/  LEA R5, R8, UR8, 0x2 ;  /* 0x0000000808057c11 */ /* 0x002fc6000f8e10ff */
[----:B--2---:R0:W-:Y:S04]  /*0be0*/  STS [R10+0x7c], R9 ;  /* 0x00007c090a007388 */ /* 0x0041e80000000800 */
[----:B---3--:R0:W-:Y:S02]  /*0bf0*/  STS [R5+0x7c], R4 ;  /* 0x00007c0405007388 */ /* 0x0081e40000000800 */
.L_x_14:
[----:B------:R-:W-:Y:S05]  /*0c00*/  BSYNC.RECONVERGENT B2 ;  /* 0x0000000000027941 */ /* 0x000fea0003800200 */
.L_x_13:
[----:B------:R-:W-:-:S13]  /*0c10*/  ISETP.LT.U32.OR P0, PT, R3, UR6, P0 ;  /* 0x0000000603007c0c */ /* 0x000fda0008701470 */
[----:B------:R-:W-:Y:S05]  /*0c20*/  @!P0 BRA `(.L_x_9) ;  /* 0x0000000000388947 */ /* 0x000fea0003800000 */
[----:B0-----:R-:W0:Y:S01]  /*0c30*/  LDC.64 R4, c[0x0][0x380] ;  /* 0x0000e000ff047b82 */ /* 0x001e220000000a00 */
[----:B------:R-:W-:-:S05]  /*0c40*/  IADD3 R7, PT, PT, R6, R3, RZ ;  /* 0x0000000306077210 */ /* 0x000fca0007ffe0ff */
[----:B0-----:R-:W-:-:S06]  /*0c50*/  IMAD.WIDE.U32 R4, R7, 0x4, R4 ;  /* 0x0000000407047825 */ /* 0x001fcc00078e0004 */
[----:B------:R-:W2:Y:S01]  /*0c60*/  LDG.E.CONSTANT R4, desc[UR10][R4.64] ;  /* 0x0000000a04047981 */ /* 0x000ea2000c1e9900 */
[----:B------:R-:W0:Y:S01]  /*0c70*/  S2UR UR9, SR_CgaCtaId ;  /* 0x00000000000979c3 */ /* 0x000e220000008800 */
[----:B------:R-:W-:Y:S01]  /*0c80*/  SHF.R.U32.HI R6, RZ, 0x2, R3 ;  /* 0x00000002ff067819 */ /* 0x000fe20000011603 */
[----:B------:R-:W-:-:S04]  /*0c90*/  UMOV UR8, 0x400 ;  /* 0x0000040000087882 */ /* 0x000fc80000000000 */
[----:B------:R-:W-:-:S04]  /*0ca0*/  IMAD.HI.U32 R6, R6, 0x24924925, RZ ;  /* 0x2492492506067827 */ /* 0x000fc800078e00ff */
[----:B------:R-:W-:-:S04]  /*0cb0*/  IMAD R3, R6, -0x1c, R3 ;  /* 0xffffffe406037824 */ /* 0x000fc800078e0203 */
[----:B------:R-:W-:-:S04]  /*0cc0*/  IMAD R3, R2, 0xd2, R3 ;  /* 0x000000d202037824 */ /* 0x000fc800078e0203 */
[----:B------:R-:W-:Y:S01]  /*0cd0*/  IMAD R3, R6, 0x1e, R3 ;  /* 0x0000001e06037824 */ /* 0x000fe200078e0203 */
[----:B0-----:R-:W-:-:S06]  /*0ce0*/  ULEA UR8, UR9, UR8, 0x18 ;  /* 0x0000000809087291 */ /* 0x001fcc000f8ec0ff */
[----:B------:R-:W-:-:S05]  /*0cf0*/  LEA R3, R3, UR8, 0x2 ;  /* 0x0000000803037c11 */ /* 0x000fca000f8e10ff */
[----:B--2---:R2:W-:Y:S02]  /*0d00*/  STS [R3+0x7c], R4 ;  /* 0x00007c0403007388 */ /* 0x0045e40000000800 */
.L_x_9:
[----:B0-----:R-:W-:Y:S05]  /*0d10*/  BSYNC.RECONVERGENT B0 ;  /* 0x0000000000007941 */ /* 0x001fea0003800200 */
.L_x_8:
[C---:B------:R-:W-:Y:S02]  /*0d20*/  ISETP.GE.U32.AND P0, PT, R2.reuse, 0x9, PT ;  /* 0x000000090200780c */ /* 0x040fe40003f06070 */
[----:B------:R-:W-:-:S11]  /*0d30*/  IADD3 R2, PT, PT, R2, 0x7, RZ ;  /* 0x0000000702027810 */ /* 0x000fd60007ffe0ff */
[----:B------:R-:W-:Y:S05]  /*0d40*/  @!P0 BRA `(.L_x_15) ;  /* 0xfffffff400dc8947 */ /* 0x000fea000383ffff */
[----:B------:R-:W-:Y:S05]  /*0d50*/  BSYNC.RECONVERGENT B1 ;  /* 0x0000000000017941 */ /* 0x000fea0003800200 */
.L_x_7:
[----:B------:R-:W-:Y:S05]  /*0d60*/  BRA `(.L_x_16) ;  /* 0x0000000800407947 */ /* 0x000fea0003800000 */
.L_x_6:
[----:B------:R-:W-:Y:S01]  /*0d70*/  BSSY.RECONVERGENT B1, `(.L_x_16) ;  /* 0x000008f000017945 */ /* 0x000fe20003800200 */
[----:B------:R-:W-:Y:S01]  /*0d80*/  UIADD3 UR6, UPT, UPT, -UR6, UR8, URZ ;  /* 0x0000000806067290 */ /* 0x000fe2000fffe1ff */
[----:B------:R-:W-:Y:S02]  /*0d90*/  MOV R2, R0 ;  /* 0x0000000000027202 */ /* 0x000fe40000000f00 */
[----:B------:R-:W-:Y:S01]  /*0da0*/  UMOV UR8, 0x1c ;  /* 0x0000001c00087882 */ /* 0x000fe20000000000 */
[----:B------:R-:W-:Y:S02]  /*0db0*/  UIMAD UR6, UR6, 0x1c, URZ ;  /* 0x0000001c060678a4 */ /* 0x000fe4000f8e02ff */
[----:B------:R-:W-:-:S12]  /*0dc0*/  UIMAD UR8, UR7, UR8, -0x1c ;  /* 0xffffffe4070874a4 */ /* 0x000fd8000f8e0208 */
.L_x_24:
        /* <DEDUP_REMOVED lines=37> */
.L_x_21:
        /* <DEDUP_REMOVED lines=46> */
.L_x_20:
[----:B------:R-:W-:Y:S05]  /*1300*/  BSYNC.RECONVERGENT B2 ;  /* 0x0000000000027941 */ /* 0x000fea0003800200 */
.L_x_19:
        /* <DEDUP_REMOVED lines=32> */
.L_x_23:
[----:B------:R-:W-:Y:S05]  /*1510*/  BSYNC.RECONVERGENT B2 ;  /* 0x0000000000027941 */ /* 0x000fea0003800200 */
.L_x_22:
        /* <DEDUP_REMOVED lines=16> */
.L_x_18:
[----:B0-----:R-:W-:Y:S05]  /*1620*/  BSYNC.RECONVERGENT B0 ;  /* 0x0000000000007941 */ /* 0x001fea0003800200 */
.L_x_17:
[C---:B------:R-:W-:Y:S02]  /*1630*/  ISETP.GE.U32.AND P0, PT, R2.reuse, 0x9, PT ;  /* 0x000000090200780c */ /* 0x040fe40003f06070 */
[----:B------:R-:W-:-:S11]  /*1640*/  IADD3 R2, PT, PT, R2, 0x7, RZ ;  /* 0x0000000702027810 */ /* 0x000fd60007ffe0ff */
[----:B------:R-:W-:Y:S05]  /*1650*/  @!P0 BRA `(.L_x_24) ;  /* 0xfffffff400dc8947 */ /* 0x000fea000383ffff */
[----:B------:R-:W-:Y:S05]  /*1660*/  BSYNC.RECONVERGENT B1 ;  /* 0x0000000000017941 */ /* 0x000fea0003800200 */
.L_x_16:
[----:B------:R-:W0:Y:S01]  /*1670*/  LDC.64 R26, c[0x0][0x388] ;  /* 0x0000e200ff1a7b82 */ /* 0x000e220000000a00 */
[----:B-12---:R-:W-:-:S05]  /*1680*/  MOV R3, UR5 ;  /* 0x0000000500037c02 */ /* 0x006fca0008000f00 */
[----:B------:R-:W-:-:S04]  /*1690*/  IMAD R24, R3, 0x3600, R24 ;  /* 0x0000360003187824 */ /* 0x000fc800078e0218 */
[----:B0-----:R-:W-:-:S05]  /*16a0*/  IMAD.WIDE.U32 R2, R24, 0x4, R26 ;  /* 0x0000000418027825 */ /* 0x001fca00078e001a */
[----:B------:R-:W2:Y:S04]  /*16b0*/  LDG.E.CONSTANT R18, desc[UR10][R2.64] ;  /* 0x0000000a02127981 */ /* 0x000ea8000c1e9900 */
[----:B------:R-:W3:Y:S04]  /*16c0*/  LDG.E.CONSTANT R17, desc[UR10][R2.64+0x180] ;  /* 0x0001800a02117981 */ /* 0x000ee8000c1e9900 */
[----:B------:R-:W4:Y:S01]  /*16d0*/  LDG.E.CONSTANT R13, desc[UR10][R2.64+0x300] ;  /* 0x0003000a020d7981 */ /* 0x000f22000c1e9900 */
[----:B------:R-:W-:-:S03]  /*16e0*/  IADD3 R5, PT, PT, R24, 0x1e0, RZ ;  /* 0x000001e018057810 */ /* 0x000fc60007ffe0ff */
[----:B------:R-:W5:Y:S02]  /*16f0*/  LDG.E.CONSTANT R12, desc[UR10][R2.64+0x480] ;  /* 0x0004800a020c7981 */ /* 0x000f64000c1e9900 */
[----:B------:R-:W-:Y:S02]  /*1700*/  IMAD.WIDE.U32 R4, R5, 0x4, R26 ;  /* 0x0000000405047825 */ /* 0x000fe400078e001a */
[----:B------:R0:W5:Y:S01]  /*1710*/  LDG.E.CONSTANT R16, desc[UR10][R2.64+0x600] ;  /* 0x0006000a02107981 */ /* 0x000162000c1e9900 */
[----:B------:R-:W-:-:S03]  /*1720*/  IADD3 R7, PT, PT, R24, 0x240, RZ ;  /* 0x0000024018077810 */ /* 0x000fc60007ffe0ff */
[----:B------:R-:W5:Y:S01]  /*1730*/  LDG.E.CONSTANT R15, desc[UR10][R4.64] ;  /* 0x0000000a040f7981 */ /* 0x000f62000c1e9900 */
[----:B------:R-:W-:Y:S01]  /*1740*/  IADD3 R23, PT, PT, R24, 0x2a0, RZ ;  /* 0x000002a018177810 */ /* 0x000fe20007ffe0ff */
[----:B------:R-:W-:-:S05]  /*1750*/  IMAD.WIDE.U32 R6, R7, 0x4, R26 ;  /* 0x0000000407067825 */ /* 0x000fca00078e001a */
[----:B------:R1:W5:Y:S01]  /*1760*/  LDG.E.CONSTANT R14, desc[UR10][R6.64] ;  /* 0x0000000a060e7981 */ /* 0x000362000c1e9900 */
[----:B------:R-:W-:Y:S01]  /*1770*/  IMAD.WIDE.U32 R22, R23, 0x4, R26 ;  /* 0x0000000417167825 */ /* 0x000fe200078e001a */
[----:B------:R-:W-:-:S05]  /*1780*/  IADD3 R9, PT, PT, R24, 0x300, RZ ;  /* 0x0000030018097810 */ /* 0x000fca0007ffe0ff */
[----:B------:R-:W5:Y:S01]  /*1790*/  LDG.E.CONSTANT R22, desc[UR10][R22.64] ;  /* 0x0000000a16167981 */ /* 0x000f62000c1e9900 */
[----:B------:R-:W-:-:S05]  /*17a0*/  IMAD.WIDE.U32 R26, R9, 0x4, R26 ;  /* 0x00000004091a7825 */ /* 0x000fca00078e001a */
[----:B------:R2:W5:Y:S01]  /*17b0*/  LDG.E.CONSTANT R25, desc[UR10][R26.64] ;  /* 0x0000000a1a197981 */ /* 0x000562000c1e9900 */
[----:B------:R-:W0:Y:S01]  /*17c0*/  S2UR UR6, SR_CgaCtaId ;  /* 0x00000000000679c3 */ /* 0x000e220000008800 */
[----:B------:R-:W-:Y:S01]  /*17d0*/  UMOV UR5, 0x400 ;  /* 0x0000040000057882 */ /* 0x000fe20000000000 */
[----:B------:R-:W-:Y:S01]  /*17e0*/  IADD3 R45, PT, PT, R24, 0x360, RZ ;  /* 0x00000360182d7810 */ /* 0x000fe20007ffe0ff */
[----:B0-----:R-:W-:-:S06]  /*17f0*/  ULEA UR5, UR6, UR5, 0x18 ;  /* 0x0000000506057291 */ /* 0x001fcc000f8ec0ff */
[----:B------:R-:W-:Y:S01]  /*1800*/  LEA R0, R0, UR5, 0x4 ;  /* 0x0000000500007c11 */ /* 0x000fe2000f8e20ff */
[----:B------:R-:W-:Y:S06]  /*1810*/  BAR.SYNC.DEFER_BLOCKING 0x0 ;  /* 0x0000000000007b1d */ /* 0x000fec0000010000 */
[----:B------:R-:W-:Y:S02]  /*1820*/  UMOV UR5, 0x400 ;  /* 0x0000040000057882 */ /* 0x000fe40000000000 */
[----:B------:R-:W-:Y:S01]  /*1830*/  ULEA UR5, UR6, UR5, 0x18 ;  /* 0x0000000506057291 */ /* 0x000fe2000f8ec0ff */
[----:B------:R-:W2:Y:S04]  /*1840*/  LDS.128 R8, [R0] ;  /* 0x0000000000087984 */ /* 0x000ea80000000c00 */
[----:B------:R-:W-:Y:S04]  /*1850*/  LDS.64 R20, [R0+0x10] ;  /* 0x0000100000147984 */ /* 0x000fe80000000a00 */
[----:B------:R-:W-:Y:S04]  /*1860*/  LDS.64 R2, [R0+0x78] ;  /* 0x0000780000027984 */ /* 0x000fe80000000a00 */
[----:B------:R-:W-:Y:S04]  /*1870*/  LDS.128 R28, [R0+0x80] ;  /* 0x00008000001c7984 */ /* 0x000fe80000000c00 */
[----:B-1----:R-:W0:Y:S01]  /*1880*/  LDS.128 R4, [R0+0xf0] ;  /* 0x0000f00000047984 */ /* 0x002e220000000c00 */
[C---:B--2---:R-:W-:Y:S01]  /*1890*/  FFMA R8, R18.reuse, R8, RZ ;  /* 0x0000000812087223 */ /* 0x044fe200000000ff */
[C---:B------:R-:W-:Y:S01]  /*18a0*/  FFMA R19, R18.reuse, R9, RZ ;  /* 0x0000000912137223 */ /* 0x040fe200000000ff */
[CC--:B------:R-:W-:Y:S01]  /*18b0*/  FFMA R26, R18.reuse, R10.reuse, RZ ;  /* 0x0000000a121a7223 */ /* 0x0c0fe200000000ff */
[C---:B------:R-:W-:Y:S01]  /*18c0*/  FFMA R23, R18.reuse, R11, RZ ;  /* 0x0000000b12177223 */ /* 0x040fe200000000ff */
[C---:B---3--:R-:W-:Y:S01]  /*18d0*/  FFMA R8, R17.reuse, R9, R8 ;  /* 0x0000000911087223 */ /* 0x048fe20000000008 */
[C---:B------:R-:W-:Y:S01]  /*18e0*/  FFMA R32, R17.reuse, R10, R19 ;  /* 0x0000000a11207223 */ /* 0x040fe20000000013 */
[-C--:B------:R-:W-:Y:S01]  /*18f0*/  FFMA R26, R17, R11.reuse, R26 ;  /* 0x0000000b111a7223 */ /* 0x080fe2000000001a */
[C---:B0-----:R-:W-:Y:S01]  /*1900*/  FFMA R34, R18.reuse, R6, RZ ;  /* 0x0000000612227223 */ /* 0x041fe200000000ff */
[----:B----4-:R-:W-:Y:S01]  /*1910*/  FFMA R9, R13, R10, R8 ;  /* 0x0000000a0d097223 */ /* 0x010fe20000000008 */
[----:B------:R-:W-:Y:S01]  /*1920*/  FFMA R8, R17, R20, R23 ;  /* 0x0000001411087223 */ /* 0x000fe20000000017 */
[-C--:B------:R-:W-:Y:S01]  /*1930*/  FFMA R10, R18, R2.reuse, RZ ;  /* 0x00000002120a7223 */ /* 0x080fe200000000ff */
[C---:B------:R-:W-:Y:S01]  /*1940*/  FFMA R32, R13.reuse, R11, R32 ;  /* 0x0000000b0d207223 */ /* 0x040fe20000000020 */
[----:B-----5:R-:W-:Y:S01]  /*1950*/  FFMA R9, R12, R2, R9 ;  /* 0x000000020c097223 */ /* 0x020fe20000000009 */
[----:B------:R-:W-:Y:S01]  /*1960*/  FFMA R2, R18, R3, RZ ;  /* 0x0000000312027223 */ /* 0x000fe200000000ff */
[C---:B------:R-:W-:Y:S01]  /*1970*/  FFMA R11, R13.reuse, R20, R26 ;  /* 0x000000140d0b7223 */ /* 0x040fe2000000001a */
[----:B------:R-:W-:Y:S01]  /*1980*/  FFMA R19, R13, R21, R8 ;  /* 0x000000150d137223 */ /* 0x000fe20000000008 */
[CC--:B------:R-:W-:Y:S01]  /*1990*/  FFMA R10, R17.reuse, R3.reuse, R10 ;  /* 0x00000003110a7223 */ /* 0x0c0fe2000000000a */
[CC--:B------:R-:W-:Y:S01]  /*19a0*/  FFMA R21, R12.reuse, R3.reuse, R32 ;  /* 0x000000030c157223 */ /* 0x0c0fe20000000020 */
[-C--:B------:R-:W-:Y:S01]  /*19b0*/  FFMA R2, R17, R28.reuse, R2 ;  /* 0x0000001c11027223 */ /* 0x080fe20000000002 */
[-C--:B------:R-:W-:Y:S01]  /*19c0*/  FFMA R11, R12, R28.reuse, R11 ;  /* 0x0000001c0c0b7223 */ /* 0x080fe2000000000b */
[C---:B------:R-:W-:Y:S01]  /*19d0*/  FFMA R8, R16.reuse, R3, R9 ;  /* 0x0000000310087223 */ /* 0x040fe20000000009 */
[CC--:B------:R-:W-:Y:S01]  /*19e0*/  FFMA R9, R13.reuse, R28.reuse, R10 ;  /* 0x0000001c0d097223 */ /* 0x0c0fe2000000000a */
[-C--:B------:R-:W-:Y:S01]  /*19f0*/  FFMA R35, R13, R29.reuse, R2 ;  /* 0x0000001d0d237223 */ /* 0x080fe20000000002 */
[CC--:B------:R-:W-:Y:S01]  /*1a00*/  FFMA R10, R16.reuse, R28.reuse, R21 ;  /* 0x0000001c100a7223 */ /* 0x0c0fe20000000015 */
[-C--:B------:R-:W-:Y:S01]  /*1a10*/  FFMA R2, R16, R29.reuse, R11 ;  /* 0x0000001d10027223 */ /* 0x080fe2000000000b */
[----:B------:R-:W0:Y:S01]  /*1a20*/  LDS.64 R20, [R0+0x100] ;  /* 0x0001000000147984 */ /* 0x000e220000000a00 */
[C---:B------:R-:W-:Y:S01]  /*1a30*/  FFMA R33, R15.reuse, R28, R8 ;  /* 0x0000001c0f217223 */ /* 0x040fe20000000008 */
[CC--:B------:R-:W-:Y:S01]  /*1a40*/  FFMA R8, R18.reuse, R29.reuse, RZ ;  /* 0x0000001d12087223 */ /* 0x0c0fe200000000ff */
[----:B------:R-:W-:Y:S01]  /*1a50*/  FFMA R27, R15, R30, R2 ;  /* 0x0000001e0f1b7223 */ /* 0x000fe20000000002 */
[----:B------:R-:W-:Y:S01]  /*1a60*/  FFMA R26, R18, R28, RZ ;  /* 0x0000001c121a7223 */ /* 0x000fe200000000ff */
[----:B------:R-:W1:Y:S01]  /*1a70*/  LDS.64 R2, [R0+0x168] ;  /* 0x0001680000027984 */ /* 0x000e620000000a00 */
[C---:B------:R-:W-:Y:S01]  /*1a80*/  FFMA R8, R17.reuse, R30, R8 ;  /* 0x0000001e11087223 */ /* 0x040fe20000000008 */
[CC--:B------:R-:W-:Y:S01]  /*1a90*/  FFMA R19, R12.reuse, R29.reuse, R19 ;  /* 0x0000001d0c137223 */ /* 0x0c0fe20000000013 */
[----:B------:R-:W-:Y:S01]  /*1aa0*/  FFMA R26, R17, R29, R26 ;  /* 0x0000001d111a7223 */ /* 0x000fe2000000001a */
[-C--:B------:R-:W-:Y:S01]  /*1ab0*/  FFMA R9, R12, R4.reuse, R9 ;  /* 0x000000040c097223 */ /* 0x080fe20000000009 */
[----:B------:R-:W-:Y:S01]  /*1ac0*/  FFMA R23, R13, R31, R8 ;  /* 0x0000001f0d177223 */ /* 0x000fe20000000008 */
[-C--:B------:R-:W-:Y:S01]  /*1ad0*/  FFMA R8, R18, R4.reuse, RZ ;  /* 0x0000000412087223 */ /* 0x080fe200000000ff */
[----:B------:R-:W-:Y:S01]  /*1ae0*/  FFMA R33, R14, R4, R33 ;  /* 0x000000040e217223 */ /* 0x000fe20000000021 */
[----:B------:R-:W-:Y:S01]  /*1af0*/  FFMA R29, R15, R29, R10 ;  /* 0x0000001d0f1d7223 */ /* 0x000fe2000000000a */
[----:B------:R-:W2:Y:S01]  /*1b00*/  S2R R4, SR_TID.X ;  /* 0x0000000000047919 */ /* 0x000ea20000002100 */
[CC--:B------:R-:W-:Y:S01]  /*1b10*/  FFMA R10, R16.reuse, R30.reuse, R19 ;  /* 0x0000001e100a7223 */ /* 0x0c0fe20000000013 */
[----:B------:R-:W-:Y:S01]  /*1b20*/  FFMA R19, R13, R30, R26 ;  /* 0x0000001e0d137223 */ /* 0x000fe2000000001a */
[-C--:B------:R-:W-:Y:S01]  /*1b30*/  FFMA R28, R17, R5.reuse, R8 ;  /* 0x00000005111c7223 */ /* 0x080fe20000000008 */
[----:B------:R-:W-:Y:S01]  /*1b40*/  FFMA R30, R16, R5, R9 ;  /* 0x00000005101e7223 */ /* 0x000fe20000000009 */
[----:B------:R-:W-:Y:S01]  /*1b50*/  FFMA R31, R15, R31, R10 ;  /* 0x0000001f0f1f7223 */ /* 0x000fe2000000000a */
[-C--:B------:R-:W-:Y:S01]  /*1b60*/  FFMA R26, R18, R5.reuse, RZ ;  /* 0x00000005121a7223 */ /* 0x080fe200000000ff */
[----:B------:R-:W3:Y:S01]  /*1b70*/  LDS.128 R8, [R0+0x170] ;  /* 0x0001700000087984 */ /* 0x000ee20000000c00 */
[-C--:B------:R-:W-:Y:S01]  /*1b80*/  FFMA R35, R12, R5.reuse, R35 ;  /* 0x000000050c237223 */ /* 0x080fe20000000023 */
[-C--:B------:R-:W-:Y:S01]  /*1b90*/  FFMA R29, R14, R5.reuse, R29 ;  /* 0x000000050e1d7223 */ /* 0x080fe2000000001d */
[----:B------:R-:W-:Y:S01]  /*1ba0*/  FFMA R32, R22, R5, R33 ;  /* 0x0000000516207223 */ /* 0x000fe20000000021 */
[-C--:B------:R-:W-:Y:S01]  /*1bb0*/  FFMA R26, R17, R6.reuse, R26 ;  /* 0x00000006111a7223 */ /* 0x080fe2000000001a */
[CC--:B------:R-:W-:Y:S01]  /*1bc0*/  FFMA R5, R13.reuse, R6.reuse, R28 ;  /* 0x000000060d057223 */ /* 0x0c0fe2000000001c */
[-C--:B------:R-:W-:Y:S01]  /*1bd0*/  FFMA R33, R12, R6.reuse, R19 ;  /* 0x000000060c217223 */ /* 0x080fe20000000013 */
[-C--:B------:R-:W-:Y:S01]  /*1be0*/  FFMA R28, R16, R6.reuse, R35 ;  /* 0x00000006101c7223 */ /* 0x080fe20000000023 */
[-C--:B------:R-:W-:Y:S01]  /*1bf0*/  FFMA R35, R14, R6.reuse, R27 ;  /* 0x000000060e237223 */ /* 0x080fe2000000001b */
[-C--:B------:R-:W-:Y:S01]  /*1c00*/  FFMA R27, R13, R7.reuse, R26 ;  /* 0x000000070d1b7223 */ /* 0x080fe2000000001a */
[-C--:B------:R-:W-:Y:S01]  /*1c10*/  FFMA R19, R15, R6.reuse, R30 ;  /* 0x000000060f137223 */ /* 0x080fe2000000001e */
[-C--:B------:R-:W-:Y:S01]  /*1c20*/  FFMA R42, R22, R6.reuse, R29 ;  /* 0x00000006162a7223 */ /* 0x080fe2000000001d */
[----:B------:R-:W-:Y:S01]  /*1c30*/  FFMA R43, R25, R6, R32 ;  /* 0x00000006192b7223 */ /* 0x000fe20000000020 */
[-C--:B------:R-:W-:Y:S01]  /*1c40*/  FFMA R26, R16, R7.reuse, R33 ;  /* 0x00000007101a7223 */ /* 0x080fe20000000021 */
[-C--:B------:R-:W-:Y:S01]  /*1c50*/  FFMA R6, R18, R7.reuse, RZ ;  /* 0x0000000712067223 */ /* 0x080fe200000000ff */
[-C--:B------:R-:W-:Y:S01]  /*1c60*/  FFMA R37, R12, R7.reuse, R23 ;  /* 0x000000070c257223 */ /* 0x080fe20000000017 */
[-C--:B------:R-:W-:Y:S01]  /*1c70*/  FFMA R33, R14, R7.reuse, R31 ;  /* 0x000000070e217223 */ /* 0x080fe2000000001f */
[-C--:B------:R-:W-:Y:S01]  /*1c80*/  FFMA R23, R15, R7.reuse, R28 ;  /* 0x000000070f177223 */ /* 0x080fe2000000001c */
[CC--:B------:R-:W-:Y:S01]  /*1c90*/  FFMA R34, R17.reuse, R7.reuse, R34 ;  /* 0x0000000711227223 */ /* 0x0c0fe20000000022 */
[----:B------:R-:W-:Y:S01]  /*1ca0*/  FFMA R28, R22, R7, R35 ;  /* 0x00000007161c7223 */ /* 0x000fe20000000023 */
[-C--:B0-----:R-:W-:Y:S01]  /*1cb0*/  FFMA R6, R17, R20.reuse, R6 ;  /* 0x0000001411067223 */ /* 0x081fe20000000006 */
[-C--:B------:R-:W-:Y:S01]  /*1cc0*/  FFMA R30, R16, R20.reuse, R37 ;  /* 0x00000014101e7223 */ /* 0x080fe20000000025 */
[-C--:B------:R-:W-:Y:S01]  /*1cd0*/  FFMA R40, R22, R20.reuse, R33 ;  /* 0x0000001416287223 */ /* 0x080fe20000000021 */
[-C--:B------:R-:W-:Y:S01]  /*1ce0*/  FFMA R29, R13, R20.reuse, R34 ;  /* 0x000000140d1d7223 */ /* 0x080fe20000000022 */
[-C--:B------:R-:W-:Y:S01]  /*1cf0*/  FFMA R31, R15, R20.reuse, R26 ;  /* 0x000000140f1f7223 */ /* 0x080fe2000000001a */
[----:B------:R-:W-:Y:S01]  /*1d00*/  FFMA R41, R25, R20, R28 ;  /* 0x0000001419297223 */ /* 0x000fe2000000001c */
[-C--:B------:R-:W-:Y:S01]  /*1d10*/  FFMA R35, R13, R21.reuse, R6 ;  /* 0x000000150d237223 */ /* 0x080fe20000000006 */
[-C--:B------:R-:W-:Y:S01]  /*1d20*/  FFMA R33, R15, R21.reuse, R30 ;  /* 0x000000150f217223 */ /* 0x080fe2000000001e */
[C---:B------:R-:W-:Y:S01]  /*1d30*/  FFMA R40, R25.reuse, R21, R40 ;  /* 0x0000001519287223 */ /* 0x040fe20000000028 */
[----:B------:R-:W-:Y:S01]  /*1d40*/  FFMA R42, R25, R7, R42 ;  /* 0x00000007192a7223 */ /* 0x000fe2000000002a */
[----:B--2---:R-:W-:Y:S01]  /*1d50*/  LOP3.LUT R20, R4, 0xffff, RZ, 0xc0, !PT ;  /* 0x0000ffff04147812 */ /* 0x004fe200078ec0ff */
[-C--:B-1----:R-:W-:Y:S01]  /*1d60*/  FFMA R21, R12, R2.reuse, R5 ;  /* 0x000000020c157223 */ /* 0x082fe20000000005 */
[-C--:B------:R-:W-:Y:S01]  /*1d70*/  FFMA R19, R14, R2.reuse, R19 ;  /* 0x000000020e137223 */ /* 0x080fe20000000013 */
[----:B------:R0:W1:Y:S01]  /*1d80*/  LDS.128 R4, [R0+0x1e0] ;  /* 0x0001e00000047984 */ /* 0x0000620000000c00 */
[----:B------:R-:W-:Y:S01]  /*1d90*/  FFMA R2, R18, R2, RZ ;  /* 0x0000000212027223 */ /* 0x000fe200000000ff */
[----:B------:R-:W-:-:S02]  /*1da0*/  IMAD R30, R20, 0x2ab, RZ ;  /* 0x000002ab141e7824 */ /* 0x000fc400078e02ff */
[-C--:B------:R-:W-:Y:S01]  /*1db0*/  FFMA R28, R22, R3.reuse, R19 ;  /* 0x00000003161c7223 */ /* 0x080fe20000000013 */
[-C--:B------:R-:W-:Y:S01]  /*1dc0*/  FFMA R27, R12, R3.reuse, R27 ;  /* 0x000000030c1b7223 */ /* 0x080fe2000000001b */
[CC--:B------:R-:W-:Y:S01]  /*1dd0*/  FFMA R20, R17.reuse, R3.reuse, R2 ;  /* 0x0000000311147223 */ /* 0x0c0fe20000000002 */
[-C--:B------:R-:W-:Y:S01]  /*1de0*/  FFMA R2, R18, R3.reuse, RZ ;  /* 0x0000000312027223 */ /* 0x080fe200000000ff */
[----:B------:R-:W-:Y:S01]  /*1df0*/  SHF.R.U32.HI R19, RZ, 0x10, R30 ;  /* 0x00000010ff137819 */ /* 0x000fe2000001161e */
[-C--:B------:R-:W-:Y:S01]  /*1e00*/  FFMA R26, R16, R3.reuse, R21 ;  /* 0x00000003101a7223 */ /* 0x080fe20000000015 */
[----:B------:R-:W-:Y:S01]  /*1e10*/  FFMA R37, R14, R3, R23 ;  /* 0x000000030e257223 */ /* 0x000fe20000000017 */
[-C--:B---3--:R-:W-:Y:S01]  /*1e20*/  FFMA R2, R17, R8.reuse, R2 ;  /* 0x0000000811027223 */ /* 0x088fe20000000002 */
[-C--:B------:R-:W-:Y:S01]  /*1e30*/  FFMA R3, R12, R8.reuse, R29 ;  /* 0x000000080c037223 */ /* 0x080fe2000000001d */
[----:B0-----:R-:W-:Y:S01]  /*1e40*/  LEA R0, R19, UR5, 0x4 ;  /* 0x0000000513007c11 */ /* 0x001fe2000f8e20ff */
[-C--:B------:R-:W-:Y:S01]  /*1e50*/  FFMA R23, R15, R8.reuse, R26 ;  /* 0x000000080f177223 */ /* 0x080fe2000000001a */
[CC--:B------:R-:W-:Y:S01]  /*1e60*/  FFMA R29, R13.reuse, R9.reuse, R2 ;  /* 0x000000090d1d7223 */ /* 0x0c0fe20000000002 */
[CC--:B------:R-:W-:Y:S01]  /*1e70*/  FFMA R26, R16.reuse, R9.reuse, R3 ;  /* 0x00000009101a7223 */ /* 0x0c0fe20000000003 */
[-C--:B------:R-:W-:Y:S01]  /*1e80*/  FFMA R21, R13, R8.reuse, R20 ;  /* 0x000000080d157223 */ /* 0x080fe20000000014 */
[----:B------:R-:W0:Y:S01]  /*1e90*/  LDS.64 R2, [R0+0x1f0] ;  /* 0x0001f00000027984 */ /* 0x000e220000000a00 */
[----:B------:R-:W-:Y:S01]  /*1ea0*/  FFMA R20, R16, R8, R27 ;  /* 0x0000000810147223 */ /* 0x000fe2000000001b */
[-C--:B------:R-:W-:Y:S01]  /*1eb0*/  FFMA R27, R14, R9.reuse, R33 ;  /* 0x000000090e1b7223 */ /* 0x080fe20000000021 */
[----:B------:R-:W-:Y:S01]  /*1ec0*/  FFMA R33, R15, R10, R26 ;  /* 0x0000000a0f217223 */ /* 0x000fe2000000001a */
[-C--:B------:R-:W-:Y:S01]  /*1ed0*/  FFMA R30, R18, R8.reuse, RZ ;  /* 0x00000008121e7223 */ /* 0x080fe200000000ff */
[----:B------:R-:W-:Y:S01]  /*1ee0*/  FFMA R31, R14, R8, R31 ;  /* 0x000000080e1f7223 */ /* 0x000fe2000000001f */
[C---:B------:R-:W-:Y:S01]  /*1ef0*/  FFMA R36, R22.reuse, R10, R27 ;  /* 0x0000000a16247223 */ /* 0x040fe2000000001b */
[-C--:B------:R-:W-:Y:S01]  /*1f00*/  FFMA R38, R22, R8.reuse, R37 ;  /* 0x0000000816267223 */ /* 0x080fe20000000025 */
[----:B------:R-:W-:Y:S01]  /*1f10*/  FFMA R39, R25, R8, R28 ;  /* 0x0000000819277223 */ /* 0x000fe2000000001c */
[----:B------:R-:W2:Y:S01]  /*1f20*/  LDC.64 R26, c[0x0][0x388] ;  /* 0x0000e200ff1a7b82 */ /* 0x000ea20000000a00 */
[-C--:B------:R-:W-:Y:S01]  /*1f30*/  FFMA R8, R18, R9.reuse, RZ ;  /* 0x0000000912087223 */ /* 0x080fe200000000ff */
[-C--:B------:R-:W-:Y:S01]  /*1f40*/  FFMA R19, R12, R9.reuse, R35 ;  /* 0x000000090c137223 */ /* 0x080fe20000000023 */
[-C--:B------:R-:W-:Y:S01]  /*1f50*/  FFMA R35, R15, R9.reuse, R20 ;  /* 0x000000090f237223 */ /* 0x080fe20000000014 */
[-C--:B------:R-:W-:Y:S01]  /*1f60*/  FFMA R20, R22, R9.reuse, R31 ;  /* 0x0000000916147223 */ /* 0x080fe2000000001f */
[CC--:B------:R-:W-:Y:S01]  /*1f70*/  FFMA R8, R17.reuse, R10.reuse, R8 ;  /* 0x0000000a11087223 */ /* 0x0c0fe20000000008 */
[-C--:B------:R-:W-:Y:S01]  /*1f80*/  FFMA R30, R17, R9.reuse, R30 ;  /* 0x00000009111e7223 */ /* 0x080fe2000000001e */
[-C--:B------:R-:W-:Y:S01]  /*1f90*/  FFMA R28, R16, R10.reuse, R19 ;  /* 0x0000000a101c7223 */ /* 0x080fe20000000013 */
[----:B------:R-:W-:Y:S01]  /*1fa0*/  FFMA R38, R25, R9, R38 ;  /* 0x0000000919267223 */ /* 0x000fe20000000026 */
[CC--:B------:R-:W-:Y:S01]  /*1fb0*/  FFMA R31, R13.reuse, R11.reuse, R8 ;  /* 0x0000000b0d1f7223 */ /* 0x0c0fe20000000008 */
[-C--:B------:R-:W-:Y:S01]  /*1fc0*/  FFMA R9, R13, R10.reuse, R30 ;  /* 0x0000000a0d097223 */ /* 0x080fe2000000001e */
[----:B------:R-:W-:Y:S01]  /*1fd0*/  FFMA R37, R25, R10, R20 ;  /* 0x0000000a19257223 */ /* 0x000fe20000000014 */
[-C--:B------:R-:W-:Y:S01]  /*1fe0*/  FFMA R19, R15, R11.reuse, R28 ;  /* 0x0000000b0f137223 */ /* 0x080fe2000000001c */
[----:B------:R-:W-:Y:S01]  /*1ff0*/  FFMA R36, R25, R11, R36 ;  /* 0x0000000b19247223 */ /* 0x000fe20000000024 */
[-C--:B-1----:R-:W-:Y:S01]  /*2000*/  FFMA R8, R18, R4.reuse, RZ ;  /* 0x0000000412087223 */ /* 0x082fe200000000ff */
[-C--:B------:R-:W-:Y:S01]  /*2010*/  FFMA R21, R12, R4.reuse, R21 ;  /* 0x000000040c157223 */ /* 0x080fe20000000015 */
[C---:B------:R-:W-:Y:S01]  /*2020*/  FFMA R23, R14.reuse, R4, R23 ;  /* 0x000000040e177223 */ /* 0x040fe20000000017 */
[-C--:B------:R-:W-:Y:S01]  /*2030*/  FFMA R35, R14, R5.reuse, R35 ;  /* 0x000000050e237223 */ /* 0x080fe20000000023 */
[-C--:B------:R-:W-:Y:S01]  /*2040*/  FFMA R10, R18, R5.reuse, RZ ;  /* 0x00000005120a7223 */ /* 0x080fe200000000ff */
[CC--:B------:R-:W-:Y:S01]  /*2050*/  FFMA R8, R17.reuse, R5.reuse, R8 ;  /* 0x0000000511087223 */ /* 0x0c0fe20000000008 */
[-C--:B------:R-:W-:Y:S01]  /*2060*/  FFMA R11, R12, R5.reuse, R29 ;  /* 0x000000050c0b7223 */ /* 0x080fe2000000001d */
[-C--:B------:R-:W-:Y:S01]  /*2070*/  FFMA R4, R16, R5.reuse, R21 ;  /* 0x0000000510047223 */ /* 0x080fe20000000015 */
[C---:B------:R-:W-:Y:S01]  /*2080*/  FFMA R20, R22.reuse, R5, R23 ;  /* 0x0000000516147223 */ /* 0x040fe20000000017 */
[-C--:B------:R-:W-:Y:S01]  /*2090*/  FFMA R34, R22, R6.reuse, R35 ;  /* 0x0000000616227223 */ /* 0x080fe20000000023 */
[-C--:B------:R-:W-:Y:S01]  /*20a0*/  FFMA R10, R17, R6.reuse, R10 ;  /* 0x00000006110a7223 */ /* 0x080fe2000000000a */
[-C--:B------:R-:W-:Y:S01]  /*20b0*/  FFMA R29, R13, R6.reuse, R8 ;  /* 0x000000060d1d7223 */ /* 0x080fe20000000008 */
[-C--:B------:R-:W-:Y:S01]  /*20c0*/  FFMA R47, R12, R6.reuse, R9 ;  /* 0x000000060c2f7223 */ /* 0x080fe20000000009 */
[-C--:B------:R-:W-:Y:S01]  /*20d0*/  FFMA R28, R16, R6.reuse, R11 ;  /* 0x00000006101c7223 */ /* 0x080fe2000000000b */
[-C--:B------:R-:W-:Y:S01]  /*20e0*/  FFMA R21, R15, R6.reuse, R4 ;  /* 0x000000060f157223 */ /* 0x080fe20000000004 */
[-C--:B------:R-:W-:Y:S01]  /*20f0*/  FFMA R33, R14, R6.reuse, R33 ;  /* 0x000000060e217223 */ /* 0x080fe20000000021 */
[-C--:B------:R-:W-:Y:S01]  /*2100*/  FFMA R35, R25, R6.reuse, R20 ;  /* 0x0000000619237223 */ /* 0x080fe20000000014 */
[C---:B------:R-:W-:Y:S01]  /*2110*/  FFMA R6, R18.reuse, R6, RZ ;  /* 0x0000000612067223 */ /* 0x040fe200000000ff */
[-C--:B------:R-:W-:Y:S01]  /*2120*/  FFMA R8, R18, R7.reuse, RZ ;  /* 0x0000000712087223 */ /* 0x080fe200000000ff */
[----:B------:R-:W1:Y:S01]  /*2130*/  LDS.64 R4, [R0+0x258] ;  /* 0x0002580000047984 */ /* 0x000e620000000a00 */
[-C--:B------:R-:W-:Y:S01]  /*2140*/  FFMA R23, R13, R7.reuse, R10 ;  /* 0x000000070d177223 */ /* 0x080fe2000000000a */
[-C--:B------:R-:W-:Y:S01]  /*2150*/  FFMA R18, R17, R7.reuse, R6 ;  /* 0x0000000711127223 */ /* 0x080fe20000000006 */
[-C--:B------:R-:W-:Y:S01]  /*2160*/  FFMA R11, R12, R7.reuse, R31 ;  /* 0x000000070c0b7223 */ /* 0x080fe2000000001f */
[-C--:B------:R-:W-:Y:S01]  /*2170*/  FFMA R30, R16, R7.reuse, R47 ;  /* 0x00000007101e7223 */ /* 0x080fe2000000002f */
[-C--:B------:R-:W-:Y:S01]  /*2180*/  FFMA R28, R15, R7.reuse, R28 ;  /* 0x000000070f1c7223 */ /* 0x080fe2000000001c */
[-C--:B------:R-:W-:Y:S01]  /*2190*/  FFMA R10, R14, R7.reuse, R19 ;  /* 0x000000070e0a7223 */ /* 0x080fe20000000013 */
[-C--:B------:R-:W-:Y:S01]  /*21a0*/  FFMA R33, R22, R7.reuse, R33 ;  /* 0x0000000716217223 */ /* 0x080fe20000000021 */
[----:B------:R-:W-:Y:S01]  /*21b0*/  FFMA R34, R25, R7, R34 ;  /* 0x0000000719227223 */ /* 0x000fe20000000022 */
[----:B--2---:R-:W-:Y:S01]  /*21c0*/  IMAD.WIDE.U32 R6, R45, 0x4, R26 ;  /* 0x000000042d067825 */ /* 0x004fe200078e001a */
[----:B------:R-:W-:-:S03]  /*21d0*/  IADD3 R19, PT, PT, R24, 0x420, RZ ;  /* 0x0000042018137810 */ /* 0x000fc60007ffe0ff */
[----:B0-----:R-:W-:Y:S01]  /*21e0*/  FFMA R32, R17, R2, R8 ;  /* 0x0000000211207223 */ /* 0x001fe20000000008 */
[----:B------:R-:W-:Y:S01]  /*21f0*/  IADD3 R9, PT, PT, R24, 0x3c0, RZ ;  /* 0x000003c018097810 */ /* 0x000fe20007ffe0ff */
[----:B------:R0:W2:Y:S04]  /*2200*/  LDG.E.CONSTANT R20, desc[UR10][R6.64] ;  /* 0x0000000a06147981 */ /* 0x0000a8000c1e9900 */
[----:B------:R-:W-:-:S04]  /*2210*/  IMAD.WIDE.U32 R8, R9, 0x4, R26 ;  /* 0x0000000409087825 */ /* 0x000fc800078e001a */
[----:B------:R-:W-:Y:S01]  /*2220*/  FFMA R17, R13, R2, R18 ;  /* 0x000000020d117223 */ /* 0x000fe20000000012 */
[----:B0-----:R-:W-:-:S04]  /*2230*/  IMAD.WIDE.U32 R6, R19, 0x4, R26 ;  /* 0x0000000413067825 */ /* 0x001fc800078e001a */
[----:B------:R-:W-:Y:S01]  /*2240*/  FFMA R13, R13, R3, R32 ;  /* 0x000000030d0d7223 */ /* 0x000fe20000000020 */
[----:B------:R-:W3:Y:S01]  /*2250*/  LDG.E.CONSTANT R19, desc[UR10][R8.64] ;  /* 0x0000000a08137981 */ /* 0x000ee2000c1e9900 */
[----:B------:R-:W-:-:S03]  /*2260*/  FFMA R32, R16, R2, R11 ;  /* 0x0000000210207223 */ /* 0x000fc6000000000b */
[----:B------:R0:W4:Y:S01]  /*2270*/  LDG.E.CONSTANT R18, desc[UR10][R6.64] ;  /* 0x0000000a06127981 */ /* 0x000122000c1e9900 */
[----:B------:R-:W-:Y:S01]  /*2280*/  IADD3 R31, PT, PT, R24, 0x480, RZ ;  /* 0x00000480181f7810 */ /* 0x000fe20007ffe0ff */
[-C--:B------:R-:W-:Y:S01]  /*2290*/  FFMA R33, R25, R2.reuse, R33 ;  /* 0x0000000219217223 */ /* 0x080fe20000000021 */
[CC--:B0-----:R-:W-:Y:S01]  /*22a0*/  FFMA R6, R15.reuse, R2.reuse, R30 ;  /* 0x000000020f067223 */ /* 0x0c1fe2000000001e */
[----:B------:R-:W-:Y:S02]  /*22b0*/  FFMA R30, R22, R2, R10 ;  /* 0x00000002161e7223 */ /* 0x000fe4000000000a */
[----:B------:R-:W0:Y:S01]  /*22c0*/  LDS.128 R8, [R0+0x260] ;  /* 0x0002600000087984 */ /* 0x000e220000000c00 */
[-C--:B------:R-:W-:Y:S01]  /*22d0*/  FFMA R7, R15, R3.reuse, R32 ;  /* 0x000000030f077223 */ /* 0x080fe20000000020 */
[----:B------:R-:W-:Y:S01]  /*22e0*/  FFMA R32, R25, R3, R30 ;  /* 0x0000000319207223 */ /* 0x000fe2000000001e */
[----:B------:R-:W-:Y:S01]  /*22f0*/  IMAD.WIDE.U32 R2, R31, 0x4, R26 ;  /* 0x000000041f027825 */ /* 0x000fe200078e001a */
[----:B------:R-:W-:-:S05]  /*2300*/  IADD3 R45, PT, PT, R24, 0x4e0, RZ ;  /* 0x000004e0182d7810 */ /* 0x000fca0007ffe0ff */
[----:B------:R-:W5:Y:S01]  /*2310*/  LDG.E.CONSTANT R3, desc[UR10][R2.64] ;  /* 0x0000000a02037981 */ /* 0x000f62000c1e9900 */
[----:B------:R-:W-:-:S04]  /*2320*/  IMAD.WIDE.U32 R44, R45, 0x4, R26 ;  /* 0x000000042d2c7825 */ /* 0x000fc800078e001a */
[-C--:B-1----:R-:W-:Y:S01]  /*2330*/  FFMA R31, R14, R4.reuse, R21 ;  /* 0x000000040e1f7223 */ /* 0x082fe20000000015 */
[----:B------:R-:W-:Y:S01]  /*2340*/  IADD3 R21, PT, PT, R24, 0x540, RZ ;  /* 0x0000054018157810 */ /* 0x000fe20007ffe0ff */
[----:B------:R1:W5:Y:S01]  /*2350*/  LDG.E.CONSTANT R2, desc[UR10][R44.64] ;  /* 0x0000000a2c027981 */ /* 0x000362000c1e9900 */
[----:B------:R-:W-:-:S04]  /*2360*/  FFMA R29, R12, R4, R29 ;  /* 0x000000040c1d7223 */ /* 0x000fc8000000001d */
[----:B------:R-:W-:Y:S01]  /*2370*/  FFMA R4, R16, R5, R29 ;  /* 0x0000000510047223 */ /* 0x000fe2000000001d */
[----:B-1----:R-:W-:Y:S01]  /*2380*/  IMAD.WIDE.U32 R44, R21, 0x4, R26 ;  /* 0x00000004152c7825 */ /* 0x002fe200078e001a */
[----:B------:R-:W-:-:S04]  /*2390*/  IADD3 R29, PT, PT, R24, 0x5a0, RZ ;  /* 0x000005a0181d7810 */ /* 0x000fc80007ffe0ff */
[----:B------:R1:W5:Y:S01]  /*23a0*/  LDG.E.CONSTANT R21, desc[UR10][R44.64] ;  /* 0x0000000a2c157981 */ /* 0x000362000c1e9900 */
[-C--:B------:R-:W-:Y:S01]  /*23b0*/  FFMA R23, R12, R5.reuse, R23 ;  /* 0x000000050c177223 */ /* 0x080fe20000000017 */
[-C--:B------:R-:W-:Y:S01]  /*23c0*/  FFMA R28, R14, R5.reuse, R28 ;  /* 0x000000050e1c7223 */ /* 0x080fe2000000001c */
[----:B------:R-:W-:Y:S01]  /*23d0*/  FFMA R31, R22, R5, R31 ;  /* 0x00000005161f7223 */ /* 0x000fe2000000001f */
[C---:B0-----:R-:W-:Y:S01]  /*23e0*/  FFMA R17, R12.reuse, R8, R17 ;  /* 0x000000080c117223 */ /* 0x041fe20000000011 */
[----:B------:R-:W-:Y:S01]  /*23f0*/  FFMA R5, R12, R9, R13 ;  /* 0x000000090c057223 */ /* 0x000fe2000000000d */
[----:B------:R-:W-:Y:S01]  /*2400*/  IMAD.WIDE.U32 R12, R29, 0x4, R26 ;  /* 0x000000041d0c7825 */ /* 0x000fe200078e001a */
[----:B------:R-:W-:-:S05]  /*2410*/  IADD3 R29, PT, PT, R24, 0x600, RZ ;  /* 0x00000600181d7810 */ /* 0x000fca0007ffe0ff */
[--C-:B-1----:R-:W-:Y:S01]  /*2420*/  IMAD.WIDE.U32 R44, R29, 0x4, R26.reuse ;  /* 0x000000041d2c7825 */ /* 0x102fe200078e001a */
[----:B------:R-:W-:Y:S01]  /*2430*/  IADD3 R29, PT, PT, R24, 0x660, RZ ;  /* 0x00000660181d7810 */ /* 0x000fe20007ffe0ff */
[----:B------:R-:W5:Y:S04]  /*2440*/  LDG.E.CONSTANT R13, desc[UR10][R12.64] ;  /* 0x0000000a0c0d7981 */ /* 0x000f68000c1e9900 */
[----:B------:R-:W-:-:S05]  /*2450*/  IMAD.WIDE.U32 R26, R29, 0x4, R26 ;  /* 0x000000041d1a7825 */ /* 0x000fca00078e001a */
[----:B------:R0:W5:Y:S04]  /*2460*/  LDG.E.CONSTANT R29, desc[UR10][R26.64] ;  /* 0x0000000a1a1d7981 */ /* 0x000168000c1e9900 */
[----:B------:R1:W5:Y:S01]  /*2470*/  LDG.E.CONSTANT R12, desc[UR10][R44.64] ;  /* 0x0000000a2c0c7981 */ /* 0x000362000c1e9900 */
[CC--:B------:R-:W-:Y:S01]  /*2480*/  FFMA R30, R16.reuse, R8.reuse, R23 ;  /* 0x00000008101e7223 */ /* 0x0c0fe20000000017 */
[-C--:B------:R-:W-:Y:S01]  /*2490*/  FFMA R17, R16, R9.reuse, R17 ;  /* 0x0000000910117223 */ /* 0x080fe20000000011 */
[----:B------:R-:W-:Y:S01]  /*24a0*/  FFMA R6, R14, R8, R6 ;  /* 0x000000080e067223 */ /* 0x000fe20000000006 */
[----:B------:R-:W-:Y:S01]  /*24b0*/  FFMA R16, R16, R10, R5 ;  /* 0x0000000a10107223 */ /* 0x000fe20000000005 */
[CC--:B0-----:R-:W-:Y:S01]  /*24c0*/  FFMA R27, R15.reuse, R9.reuse, R30 ;  /* 0x000000090f1b7223 */ /* 0x0c1fe2000000001e */
[C---:B------:R-:W-:Y:S01]  /*24d0*/  FFMA R26, R15.reuse, R8, R4 ;  /* 0x000000080f1a7223 */ /* 0x040fe20000000004 */
[-C--:B------:R-:W-:Y:S01]  /*24e0*/  FFMA R30, R22, R9.reuse, R6 ;  /* 0x00000009161e7223 */ /* 0x080fe20000000006 */
[----:B-1----:R-:W-:Y:S01]  /*24f0*/  FFMA R44, R15, R10, R17 ;  /* 0x0000000a0f2c7223 */ /* 0x002fe20000000011 */
[----:B------:R-:W-:-:S02]  /*2500*/  FFMA R17, R14, R9, R7 ;  /* 0x000000090e117223 */ /* 0x000fc40000000007 */
[----:B------:R-:W0:Y:S01]  /*2510*/  LDS.128 R4, [R0+0x2d0] ;  /* 0x0002d00000047984 */ /* 0x000e220000000c00 */
[CC--:B------:R-:W-:Y:S01]  /*2520*/  FFMA R28, R22.reuse, R8.reuse, R28 ;  /* 0x00000008161c7223 */ /* 0x0c0fe2000000001c */
[----:B------:R-:W-:Y:S01]  /*2530*/  FFMA R31, R25, R8, R31 ;  /* 0x00000008191f7223 */ /* 0x000fe2000000001f */
[----:B------:R-:W-:Y:S01]  /*2540*/  FFMA R15, R15, R11, R16 ;  /* 0x0000000b0f0f7223 */ /* 0x000fe20000000010 */
[-C--:B------:R-:W-:Y:S02]  /*2550*/  FFMA R8, R22, R10.reuse, R17 ;  /* 0x0000000a16087223 */ /* 0x080fe40000000011 */
[----:B------:R-:W1:Y:S01]  /*2560*/  LDS.64 R16, [R0+0x2e0] ;  /* 0x0002e00000107984 */ /* 0x000e620000000a00 */
[C---:B------:R-:W-:Y:S01]  /*2570*/  FFMA R28, R25.reuse, R9, R28 ;  /* 0x00000009191c7223 */ /* 0x040fe2000000001c */
[C---:B------:R-:W-:Y:S01]  /*2580*/  FFMA R23, R25.reuse, R11, R8 ;  /* 0x0000000b19177223 */ /* 0x040fe20000000008 */
[----:B------:R-:W-:Y:S01]  /*2590*/  FFMA R30, R25, R10, R30 ;  /* 0x0000000a191e7223 */ /* 0x000fe2000000001e */
[C---:B0-----:R-:W-:Y:S01]  /*25a0*/  FFMA R9, R14.reuse, R4, R26 ;  /* 0x000000040e097223 */ /* 0x041fe2000000001a */
[C---:B------:R-:W-:Y:S01]  /*25b0*/  FFMA R27, R14.reuse, R5, R27 ;  /* 0x000000050e1b7223 */ /* 0x040fe2000000001b */
[C---:B------:R-:W-:Y:S01]  /*25c0*/  FFMA R44, R14.reuse, R6, R44 ;  /* 0x000000060e2c7223 */ /* 0x040fe2000000002c */
[----:B------:R-:W-:-:S02]  /*25d0*/  FFMA R11, R14, R7, R15 ;  /* 0x000000070e0b7223 */ /* 0x000fc4000000000f */
[----:B------:R-:W2:Y:S01]  /*25e0*/  LDS.64 R14, [R0+0x348] ;  /* 0x00034800000e7984 */ /* 0x000ea20000000a00 */
[C---:B------:R-:W-:Y:S01]  /*25f0*/  FFMA R26, R22.reuse, R5, R9 ;  /* 0x00000005161a7223 */ /* 0x040fe20000000009 */
[CC--:B------:R-:W-:Y:S01]  /*2600*/  FFMA R5, R22.reuse, R7.reuse, R44 ;  /* 0x0000000716057223 */ /* 0x0c0fe2000000002c */
[C---:B-1----:R-:W-:Y:S02]  /*2610*/  FFMA R44, R22.reuse, R16, R11 ;  /* 0x00000010162c7223 */ /* 0x042fe4000000000b */
[----:B------:R-:W0:Y:S01]  /*2620*/  LDS.128 R8, [R0+0x350] ;  /* 0x0003500000087984 */ /* 0x000e220000000c00 */
[-C--:B------:R-:W-:Y:S01]  /*2630*/  FFMA R4, R22, R6.reuse, R27 ;  /* 0x0000000616047223 */ /* 0x080fe2000000001b */
[C---:B------:R-:W-:Y:S01]  /*2640*/  FFMA R22, R25.reuse, R6, R26 ;  /* 0x0000000619167223 */ /* 0x040fe2000000001a */
[C---:B------:R-:W-:Y:S02]  /*2650*/  FFMA R26, R25.reuse, R16, R5 ;  /* 0x00000010191a7223 */ /* 0x040fe40000000005 */
[----:B------:R-:W-:-:S02]  /*2660*/  FFMA R27, R25, R7, R4 ;  /* 0x00000007191b7223 */ /* 0x000fc40000000004 */
[----:B------:R-:W1:Y:S01]  /*2670*/  LDS.128 R4, [R0+0x3c0] ;  /* 0x0003c00000047984 */ /* 0x000e620000000c00 */
[----:B------:R-:W-:-:S03]  /*2680*/  FFMA R25, R25, R17, R44 ;  /* 0x0000001119197223 */ /* 0x000fc6000000002c */
[----:B------:R-:W5:Y:S01]  /*2690*/  LDS.64 R16, [R0+0x3d0] ;  /* 0x0003d00000107984 */ /* 0x000f620000000a00 */
[----:B------:R-:W-:Y:S01]  /*26a0*/  IADD3 R45, PT, PT, R24, 0x6c0, RZ ;  /* 0x000006c0182d7810 */ /* 0x000fe20007ffe0ff */
[C---:B--2---:R-:W-:Y:S01]  /*26b0*/  FFMA R14, R20.reuse, R14, R43 ;  /* 0x0000000e140e7223 */ /* 0x044fe2000000002b */
[----:B------:R-:W-:-:S03]  /*26c0*/  FFMA R42, R20, R15, R42 ;  /* 0x0000000f142a7223 */ /* 0x000fc6000000002a */
[C---:B---3--:R-:W-:Y:S01]  /*26d0*/  FFMA R15, R19.reuse, R15, R14 ;  /* 0x0000000f130f7223 */ /* 0x048fe2000000000e */
[-C--:B0-----:R-:W-:Y:S01]  /*26e0*/  FFMA R14, R20, R8.reuse, R41 ;  /* 0x00000008140e7223 */ /* 0x081fe20000000029 */
[CC--:B------:R-:W-:Y:S02]  /*26f0*/  FFMA R41, R19.reuse, R8.reuse, R42 ;  /* 0x0000000813297223 */ /* 0x0c0fe4000000002a */
[----:B----4-:R-:W-:Y:S01]  /*2700*/  FFMA R8, R18, R8, R15 ;  /* 0x0000000812087223 */ /* 0x010fe2000000000f */
[-C--:B------:R-:W-:Y:S01]  /*2710*/  FFMA R15, R20, R9.reuse, R40 ;  /* 0x00000009140f7223 */ /* 0x080fe20000000028 */
[----:B------:R-:W-:-:S03]  /*2720*/  FFMA R43, R19, R9, R14 ;  /* 0x00000009132b7223 */ /* 0x000fc6000000000e */
[-C--:B------:R-:W-:Y:S02]  /*2730*/  FFMA R40, R19, R10.reuse, R15 ;  /* 0x0000000a13287223 */ /* 0x080fe4000000000f */
[----:B------:R-:W0:Y:S01]  /*2740*/  LDS.64 R14, [R0+0x438] ;  /* 0x00043800000e7984 */ /* 0x000e220000000a00 */
[C---:B------:R-:W-:Y:S01]  /*2750*/  FFMA R42, R18.reuse, R10, R43 ;  /* 0x0000000a122a7223 */ /* 0x040fe2000000002b */
[C---:B------:R-:W-:Y:S01]  /*2760*/  FFMA R44, R18.reuse, R9, R41 ;  /* 0x00000009122c7223 */ /* 0x040fe20000000029 */
[----:B------:R-:W-:Y:S01]  /*2770*/  FFMA R40, R18, R11, R40 ;  /* 0x0000000b12287223 */ /* 0x000fe20000000028 */
[CC--:B-1----:R-:W-:Y:S01]  /*2780*/  FFMA R46, R20.reuse, R4.reuse, R39 ;  /* 0x00000004142e7223 */ /* 0x0c2fe20000000027 */
[-C--:B------:R-:W-:Y:S01]  /*2790*/  FFMA R38, R20, R5.reuse, R38 ;  /* 0x0000000514267223 */ /* 0x080fe20000000026 */
[C---:B-----5:R-:W-:Y:S02]  /*27a0*/  FFMA R43, R3.reuse, R4, R8 ;  /* 0x00000004032b7223 */ /* 0x060fe40000000008 */
[----:B------:R-:W1:Y:S01]  /*27b0*/  LDS.128 R8, [R0+0x440] ;  /* 0x0004400000087984 */ /* 0x000e620000000c00 */
[-C--:B------:R-:W-:Y:S01]  /*27c0*/  FFMA R39, R3, R5.reuse, R44 ;  /* 0x0000000503277223 */ /* 0x080fe2000000002c */
[CC--:B------:R-:W-:Y:S01]  /*27d0*/  FFMA R41, R19.reuse, R5.reuse, R46 ;  /* 0x0000000513297223 */ /* 0x0c0fe2000000002e */
[----:B------:R-:W-:Y:S01]  /*27e0*/  FFMA R44, R2, R5, R43 ;  /* 0x00000005022c7223 */ /* 0x000fe2000000002b */
[-C--:B------:R-:W-:Y:S01]  /*27f0*/  FFMA R5, R19, R6.reuse, R38 ;  /* 0x0000000613057223 */ /* 0x080fe20000000026 */
[-C--:B------:R-:W-:Y:S01]  /*2800*/  FFMA R4, R20, R6.reuse, R37 ;  /* 0x0000000614047223 */ /* 0x080fe20000000025 */
[----:B------:R-:W-:-:S02]  /*2810*/  FFMA R37, R3, R6, R42 ;  /* 0x0000000603257223 */ /* 0x000fc4000000002a */
[-C--:B------:R-:W-:Y:S01]  /*2820*/  FFMA R48, R18, R7.reuse, R5 ;  /* 0x0000000712307223 */ /* 0x080fe20000000005 */
[-C--:B------:R-:W-:Y:S01]  /*2830*/  FFMA R5, R3, R7.reuse, R40 ;  /* 0x0000000703057223 */ /* 0x080fe20000000028 */
[-C--:B------:R-:W-:Y:S01]  /*2840*/  FFMA R50, R2, R6.reuse, R39 ;  /* 0x0000000602327223 */ /* 0x080fe20000000027 */
[----:B------:R-:W-:Y:S01]  /*2850*/  FFMA R38, R18, R6, R41 ;  /* 0x0000000612267223 */ /* 0x000fe20000000029 */
[-C--:B------:R-:W-:Y:S01]  /*2860*/  FFMA R36, R20, R7.reuse, R36 ;  /* 0x0000000714247223 */ /* 0x080fe20000000024 */
[-C--:B------:R-:W-:Y:S01]  /*2870*/  FFMA R39, R19, R7.reuse, R4 ;  /* 0x0000000713277223 */ /* 0x080fe20000000004 */
[CC--:B------:R-:W-:Y:S01]  /*2880*/  FFMA R42, R2.reuse, R7.reuse, R37 ;  /* 0x00000007022a7223 */ /* 0x0c0fe20000000025 */
[----:B------:R-:W-:Y:S01]  /*2890*/  FFMA R40, R2, R16, R5 ;  /* 0x0000001002287223 */ /* 0x000fe20000000005 */
[C---:B------:R-:W-:Y:S01]  /*28a0*/  FFMA R44, R21.reuse, R6, R44 ;  /* 0x00000006152c7223 */ /* 0x040fe2000000002c */
[----:B------:R-:W-:Y:S02]  /*28b0*/  FFMA R50, R21, R7, R50 ;  /* 0x0000000715327223 */ /* 0x000fe40000000032 */
[----:B------:R-:W2:Y:S01]  /*28c0*/  LDS.128 R4, [R0+0x4b0] ;  /* 0x0004b00000047984 */ /* 0x000ea20000000c00 */
[-C--:B------:R-:W-:Y:S01]  /*28d0*/  FFMA R36, R19, R16.reuse, R36 ;  /* 0x0000001013247223 */ /* 0x080fe20000000024 */
[CC--:B------:R-:W-:Y:S01]  /*28e0*/  FFMA R46, R18.reuse, R16.reuse, R39 ;  /* 0x00000010122e7223 */ /* 0x0c0fe20000000027 */
[C---:B------:R-:W-:Y:S01]  /*28f0*/  FFMA R42, R21.reuse, R16, R42 ;  /* 0x00000010152a7223 */ /* 0x040fe2000000002a */
[-C--:B------:R-:W-:Y:S01]  /*2900*/  FFMA R40, R21, R17.reuse, R40 ;  /* 0x0000001115287223 */ /* 0x080fe20000000028 */
[----:B------:R-:W-:Y:S01]  /*2910*/  FFMA R36, R18, R17, R36 ;  /* 0x0000001112247223 */ /* 0x000fe20000000024 */
[CC--:B0-----:R-:W-:Y:S01]  /*2920*/  FFMA R16, R20.reuse, R14.reuse, R35 ;  /* 0x0000000e14107223 */ /* 0x0c1fe20000000023 */
[CC--:B------:R-:W-:Y:S01]  /*2930*/  FFMA R17, R3.reuse, R14.reuse, R38 ;  /* 0x0000000e03117223 */ /* 0x0c0fe20000000026 */
[-C--:B------:R-:W-:Y:S01]  /*2940*/  FFMA R37, R3, R15.reuse, R48 ;  /* 0x0000000f03257223 */ /* 0x080fe20000000030 */
[----:B------:R-:W-:Y:S01]  /*2950*/  FFMA R41, R13, R14, R44 ;  /* 0x0000000e0d297223 */ /* 0x000fe2000000002c */
[-C--:B------:R-:W-:Y:S01]  /*2960*/  FFMA R14, R20, R15.reuse, R34 ;  /* 0x0000000f140e7223 */ /* 0x080fe20000000022 */
[CC--:B------:R-:W-:Y:S01]  /*2970*/  FFMA R44, R2.reuse, R15.reuse, R17 ;  /* 0x0000000f022c7223 */ /* 0x0c0fe20000000011 */
[-C--:B------:R-:W-:Y:S01]  /*2980*/  FFMA R39, R19, R15.reuse, R16 ;  /* 0x0000000f13277223 */ /* 0x080fe20000000010 */
[-C--:B------:R-:W-:Y:S01]  /*2990*/  FFMA R35, R13, R15.reuse, R50 ;  /* 0x0000000f0d237223 */ /* 0x080fe20000000032 */
[-C--:B-1----:R-:W-:Y:S01]  /*29a0*/  FFMA R17, R19, R8.reuse, R14 ;  /* 0x0000000813117223 */ /* 0x082fe2000000000e */
[-C--:B------:R-:W-:Y:S01]  /*29b0*/  FFMA R14, R2, R8.reuse, R37 ;  /* 0x00000008020e7223 */ /* 0x080fe20000000025 */
[----:B------:R-:W-:Y:S01]  /*29c0*/  FFMA R38, R12, R15, R41 ;  /* 0x0000000f0c267223 */ /* 0x000fe20000000029 */
[-C--:B------:R-:W-:Y:S01]  /*29d0*/  FFMA R15, R3, R8.reuse, R46 ;  /* 0x00000008030f7223 */ /* 0x080fe2000000002e */
[----:B------:R-:W-:-:S02]  /*29e0*/  FFMA R46, R21, R8, R44 ;  /* 0x00000008152e7223 */ /* 0x000fc4000000002c */
[-C--:B------:R-:W-:Y:S01]  /*29f0*/  FFMA R43, R29, R8.reuse, R38 ;  /* 0x000000081d2b7223 */ /* 0x080fe20000000026 */
[-C--:B------:R-:W-:Y:S01]  /*2a00*/  FFMA R38, R20, R9.reuse, R32 ;  /* 0x0000000914267223 */ /* 0x080fe20000000020 */
[-C--:B------:R-:W-:Y:S01]  /*2a10*/  FFMA R44, R2, R9.reuse, R15 ;  /* 0x00000009022c7223 */ /* 0x080fe2000000000f */
[-C--:B------:R-:W-:Y:S01]  /*2a20*/  FFMA R32, R21, R9.reuse, R14 ;  /* 0x0000000915207223 */ /* 0x080fe2000000000e */
[-C--:B------:R-:W-:Y:S01]  /*2a30*/  FFMA R34, R20, R8.reuse, R33 ;  /* 0x0000000814227223 */ /* 0x080fe20000000021 */
[----:B------:R-:W0:Y:S01]  /*2a40*/  LDS.64 R14, [R0+0x4c0] ;  /* 0x0004c000000e7984 */ /* 0x000e220000000a00 */
[-C--:B------:R-:W-:Y:S01]  /*2a50*/  FFMA R33, R13, R8.reuse, R42 ;  /* 0x000000080d217223 */ /* 0x080fe2000000002a */
[-C--:B------:R-:W-:Y:S01]  /*2a60*/  FFMA R16, R18, R8.reuse, R39 ;  /* 0x0000000812107223 */ /* 0x080fe20000000027 */
[----:B------:R-:W-:Y:S01]  /*2a70*/  FFMA R42, R12, R8, R35 ;  /* 0x000000080c2a7223 */ /* 0x000fe20000000023 */
[-C--:B------:R-:W-:Y:S01]  /*2a80*/  FFMA R8, R18, R9.reuse, R17 ;  /* 0x0000000912087223 */ /* 0x080fe20000000011 */
[-C--:B------:R-:W-:Y:S01]  /*2a90*/  FFMA R17, R3, R9.reuse, R36 ;  /* 0x0000000903117223 */ /* 0x080fe20000000024 */
[-C--:B------:R-:W-:Y:S01]  /*2aa0*/  FFMA R37, R13, R9.reuse, R40 ;  /* 0x000000090d257223 */ /* 0x080fe20000000028 */
[-C--:B------:R-:W-:Y:S01]  /*2ab0*/  FFMA R36, R12, R9.reuse, R33 ;  /* 0x000000090c247223 */ /* 0x080fe20000000021 */
[-C--:B------:R-:W-:Y:S01]  /*2ac0*/  FFMA R35, R19, R9.reuse, R34 ;  /* 0x0000000913237223 */ /* 0x080fe20000000022 */
[----:B------:R-:W-:Y:S01]  /*2ad0*/  FFMA R42, R29, R9, R42 ;  /* 0x000000091d2a7223 */ /* 0x000fe2000000002a */
[-C--:B------:R-:W-:Y:S01]  /*2ae0*/  FFMA R40, R2, R10.reuse, R17 ;  /* 0x0000000a02287223 */ /* 0x080fe20000000011 */
[-C--:B------:R-:W-:Y:S01]  /*2af0*/  FFMA R9, R19, R10.reuse, R38 ;  /* 0x0000000a13097223 */ /* 0x080fe20000000026 */
[-C--:B------:R-:W-:Y:S01]  /*2b00*/  FFMA R48, R12, R10.reuse, R37 ;  /* 0x0000000a0c307223 */ /* 0x080fe20000000025 */
[-C--:B------:R-:W-:Y:S01]  /*2b10*/  FFMA R41, R29, R10.reuse, R36 ;  /* 0x0000000a1d297223 */ /* 0x080fe20000000024 */
[CC--:B------:R-:W-:Y:S01]  /*2b20*/  FFMA R36, R21.reuse, R11.reuse, R40 ;  /* 0x0000000b15247223 */ /* 0x0c0fe20000000028 */
[CC--:B------:R-:W-:Y:S01]  /*2b30*/  FFMA R34, R18.reuse, R10.reuse, R35 ;  /* 0x0000000a12227223 */ /* 0x0c0fe20000000023 */
[----:B------:R-:W-:Y:S01]  /*2b40*/  FFMA R44, R21, R10, R44 ;  /* 0x0000000a152c7223 */ /* 0x000fe2000000002c */
[-C--:B------:R-:W-:Y:S01]  /*2b50*/  FFMA R38, R18, R11.reuse, R9 ;  /* 0x0000000b12267223 */ /* 0x080fe20000000009 */
[----:B------:R-:W-:Y:S01]  /*2b60*/  FFMA R40, R29, R11, R48 ;  /* 0x0000000b1d287223 */ /* 0x000fe20000000030 */
[CC--:B--2---:R-:W-:Y:S01]  /*2b70*/  FFMA R10, R20.reuse, R4.reuse, R31 ;  /* 0x00000004140a7223 */ /* 0x0c4fe2000000001f */
[-C--:B------:R-:W-:Y:S01]  /*2b80*/  FFMA R9, R3, R4.reuse, R16 ;  /* 0x0000000403097223 */ /* 0x080fe20000000010 */
[----:B------:R-:W-:Y:S01]  /*2b90*/  FFMA R11, R13, R4, R46 ;  /* 0x000000040d0b7223 */ /* 0x000fe2000000002e */
[-C--:B------:R-:W-:Y:S01]  /*2ba0*/  FFMA R4, R20, R5.reuse, R28 ;  /* 0x0000000514047223 */ /* 0x080fe2000000001c */
[-C--:B------:R-:W-:Y:S01]  /*2bb0*/  FFMA R31, R19, R5.reuse, R10 ;  /* 0x00000005131f7223 */ /* 0x080fe2000000000a */
[-C--:B------:R-:W-:Y:S01]  /*2bc0*/  FFMA R33, R3, R5.reuse, R8 ;  /* 0x0000000503217223 */ /* 0x080fe20000000008 */
[-C--:B------:R-:W-:Y:S01]  /*2bd0*/  FFMA R28, R2, R5.reuse, R9 ;  /* 0x00000005021c7223 */ /* 0x080fe20000000009 */
[-C--:B------:R-:W-:Y:S01]  /*2be0*/  FFMA R48, R12, R5.reuse, R11 ;  /* 0x000000050c307223 */ /* 0x080fe2000000000b */
[----:B------:R-:W1:Y:S04]  /*2bf0*/  LDS.64 R16, [R0+0x528] ;  /* 0x0005280000107984 */ /* 0x000e680000000a00 */
[----:B------:R-:W2:Y:S01]  /*2c00*/  LDS.128 R8, [R0+0x530] ;  /* 0x0005300000087984 */ /* 0x000ea20000000c00 */
[----:B------:R-:W-:Y:S01]  /*2c10*/  FFMA R37, R13, R5, R32 ;  /* 0x000000050d257223 */ /* 0x000fe20000000020 */
        /* <DEDUP_REMOVED lines=16> */
[-C--:B------:R-:W-:Y:S01]  /*2d20*/  FFMA R36, R12, R7.reuse, R33 ;  /* 0x000000070c247223 */ /* 0x080fe20000000021 */
[----:B------:R-:W-:Y:S01]  /*2d30*/  FFMA R38, R29, R7, R28 ;  /* 0x000000071d267223 */ /* 0x000fe2000000001c */
[----:B0-----:R-:W-:-:S02]  /*2d40*/  FFMA R7, R19, R14, R30 ;  /* 0x0000000e13077223 */ /* 0x001fc4000000001e */
[----:B------:R-:W0:Y:S01]  /*2d50*/  LDC.64 R30, c[0x0][0x388] ;  /* 0x0000e200ff1e7b82 */ /* 0x000e220000000a00 */
[-C--:B------:R-:W-:Y:S01]  /*2d60*/  FFMA R48, R2, R14.reuse, R23 ;  /* 0x0000000e02307223 */ /* 0x080fe20000000017 */
[-C--:B------:R-:W-:Y:S01]  /*2d70*/  FFMA R23, R21, R14.reuse, R46 ;  /* 0x0000000e15177223 */ /* 0x080fe2000000002e */
[-C--:B------:R-:W-:Y:S01]  /*2d80*/  FFMA R46, R12, R14.reuse, R35 ;  /* 0x0000000e0c2e7223 */ /* 0x080fe20000000023 */
[CC--:B------:R-:W-:Y:S01]  /*2d90*/  FFMA R37, R29.reuse, R14.reuse, R36 ;  /* 0x0000000e1d257223 */ /* 0x0c0fe20000000024 */
[C---:B------:R-:W-:Y:S02]  /*2da0*/  FFMA R4, R18.reuse, R14, R5 ;  /* 0x0000000e12047223 */ /* 0x040fe40000000005 */
[-C--:B------:R-:W-:Y:S01]  /*2db0*/  FFMA R36, R29, R15.reuse, R46 ;  /* 0x0000000f1d247223 */ /* 0x080fe2000000002e */
[-C--:B------:R-:W-:Y:S01]  /*2dc0*/  FFMA R28, R18, R15.reuse, R7 ;  /* 0x0000000f121c7223 */ /* 0x080fe20000000007 */
[----:B------:R-:W-:Y:S01]  /*2dd0*/  FFMA R14, R21, R15, R48 ;  /* 0x0000000f150e7223 */ /* 0x000fe20000000030 */
[CC--:B-1----:R-:W-:Y:S01]  /*2de0*/  FFMA R46, R20.reuse, R16.reuse, R22 ;  /* 0x00000010142e7223 */ /* 0x0c2fe20000000016 */
[-C--:B------:R-:W-:Y:S01]  /*2df0*/  FFMA R5, R3, R16.reuse, R32 ;  /* 0x0000001003057223 */ /* 0x080fe20000000020 */
[----:B------:R-:W-:Y:S01]  /*2e00*/  FFMA R35, R13, R16, R34 ;  /* 0x000000100d237223 */ /* 0x000fe20000000022 */
[C---:B--2---:R-:W-:Y:S01]  /*2e10*/  FFMA R25, R20.reuse, R9, R25 ;  /* 0x0000000914197223 */ /* 0x044fe20000000019 */
[CC--:B------:R-:W-:Y:S01]  /*2e20*/  FFMA R22, R20.reuse, R17.reuse, R27 ;  /* 0x0000001114167223 */ /* 0x0c0fe2000000001b */
[----:B------:R-:W-:Y:S01]  /*2e30*/  FFMA R16, R3, R17, R44 ;  /* 0x0000001103107223 */ /* 0x000fe2000000002c */
[----:B------:R-:W-:Y:S01]  /*2e40*/  FFMA R26, R20, R8, R26 ;  /* 0x00000008141a7223 */ /* 0x000fe2000000001a */
[----:B------:R-:W-:Y:S01]  /*2e50*/  IADD3 R27, PT, PT, R24, 0x720, RZ ;  /* 0x00000720181b7810 */ /* 0x000fe20007ffe0ff */
[----:B------:R-:W-:Y:S01]  /*2e60*/  FFMA R32, R19, R10, R25 ;  /* 0x0000000a13207223 */ /* 0x000fe20000000019 */
[----:B0-----:R-:W-:-:S04]  /*2e70*/  IMAD.WIDE.U32 R44, R45, 0x4, R30 ;  /* 0x000000042d2c7825 */ /* 0x001fc800078e001e */
[-C--:B------:R-:W-:Y:S01]  /*2e80*/  FFMA R7, R19, R17.reuse, R46 ;  /* 0x0000001113077223 */ /* 0x080fe2000000002e */
[----:B------:R-:W-:Y:S01]  /*2e90*/  IADD3 R25, PT, PT, R24, 0x780, RZ ;  /* 0x0000078018197810 */ /* 0x000fe20007ffe0ff */
[-C--:B------:R-:W-:Y:S01]  /*2ea0*/  FFMA R5, R2, R17.reuse, R5 ;  /* 0x0000001102057223 */ /* 0x080fe20000000005 */
[-C--:B------:R-:W-:Y:S01]  /*2eb0*/  FFMA R15, R13, R17.reuse, R6 ;  /* 0x000000110d0f7223 */ /* 0x080fe20000000006 */
[----:B------:R-:W-:Y:S01]  /*2ec0*/  FFMA R35, R12, R17, R35 ;  /* 0x000000110c237223 */ /* 0x000fe20000000023 */
[CC--:B------:R-:W-:Y:S01]  /*2ed0*/  FFMA R22, R19.reuse, R8.reuse, R22 ;  /* 0x0000000813167223 */ /* 0x0c0fe20000000016 */
[----:B------:R-:W-:Y:S01]  /*2ee0*/  FFMA R17, R19, R9, R26 ;  /* 0x0000000913117223 */ /* 0x000fe2000000001a */
[----:B------:R-:W-:Y:S01]  /*2ef0*/  IMAD.WIDE.U32 R26, R27, 0x4, R30 ;  /* 0x000000041b1a7825 */ /* 0x000fe200078e001e */
[----:B------:R-:W2:Y:S03]  /*2f00*/  LDG.E.CONSTANT R20, desc[UR10][R44.64] ;  /* 0x0000000a2c147981 */ /* 0x000ea6000c1e9900 */
[----:B------:R-:W-:Y:S01]  /*2f10*/  FFMA R19, R18, R8, R7 ;  /* 0x0000000812137223 */ /* 0x000fe20000000007 */
[----:B------:R-:W-:-:S04]  /*2f20*/  IMAD.WIDE.U32 R6, R25, 0x4, R30 ;  /* 0x0000000419067825 */ /* 0x000fc800078e001e */
[C---:B------:R-:W-:Y:S01]  /*2f30*/  FFMA R25, R18.reuse, R9, R22 ;  /* 0x0000000912197223 */ /* 0x040fe20000000016 */
[C---:B------:R-:W-:Y:S01]  /*2f40*/  FFMA R22, R18.reuse, R10, R17 ;  /* 0x0000000a12167223 */ /* 0x040fe20000000011 */
[----:B------:R-:W-:Y:S02]  /*2f50*/  FFMA R32, R18, R11, R32 ;  /* 0x0000000b12207223 */ /* 0x000fe40000000020 */
[----:B------:R0:W3:Y:S01]  /*2f60*/  LDG.E.CONSTANT R18, desc[UR10][R26.64] ;  /* 0x0000000a1a127981 */ /* 0x0000e2000c1e9900 */
[-C--:B------:R-:W-:Y:S01]  /*2f70*/  FFMA R33, R3, R8.reuse, R4 ;  /* 0x0000000803217223 */ /* 0x080fe20000000004 */
[-C--:B------:R-:W-:Y:S02]  /*2f80*/  FFMA R16, R2, R8.reuse, R16 ;  /* 0x0000000802107223 */ /* 0x080fe40000000010 */
[----:B------:R1:W4:Y:S01]  /*2f90*/  LDG.E.CONSTANT R17, desc[UR10][R6.64] ;  /* 0x0000000a06117981 */ /* 0x000322000c1e9900 */
[-C--:B------:R-:W-:Y:S01]  /*2fa0*/  FFMA R23, R13, R8.reuse, R23 ;  /* 0x000000080d177223 */ /* 0x080fe20000000017 */
[----:B0-----:R-:W-:-:S02]  /*2fb0*/  FFMA R26, R21, R8, R5 ;  /* 0x00000008151a7223 */ /* 0x001fc40000000005 */
[----:B-1----:R-:W0:Y:S01]  /*2fc0*/  LDS.128 R4, [R0+0x5a0] ;  /* 0x0005a00000047984 */ /* 0x002e220000000c00 */
[CC--:B------:R-:W-:Y:S01]  /*2fd0*/  FFMA R34, R12.reuse, R8.reuse, R15 ;  /* 0x000000080c227223 */ /* 0x0c0fe2000000000f */
[----:B------:R-:W-:Y:S01]  /*2fe0*/  FFMA R35, R29, R8, R35 ;  /* 0x000000081d237223 */ /* 0x000fe20000000023 */
[-C--:B------:R-:W-:Y:S01]  /*2ff0*/  FFMA R8, R21, R9.reuse, R16 ;  /* 0x0000000915087223 */ /* 0x080fe20000000010 */
[-C--:B------:R-:W-:Y:S01]  /*3000*/  FFMA R16, R12, R9.reuse, R23 ;  /* 0x000000090c107223 */ /* 0x080fe20000000017 */
[-C--:B------:R-:W-:Y:S01]  /*3010*/  FFMA R45, R3, R9.reuse, R28 ;  /* 0x00000009032d7223 */ /* 0x080fe2000000001c */
[----:B------:R-:W-:Y:S01]  /*3020*/  IADD3 R23, PT, PT, R24, 0x7e0, RZ ;  /* 0x000007e018177810 */ /* 0x000fe20007ffe0ff */
[CC--:B------:R-:W-:Y:S01]  /*3030*/  FFMA R28, R2.reuse, R9.reuse, R33 ;  /* 0x00000009021c7223 */ /* 0x0c0fe20000000021 */
[-C--:B------:R-:W-:Y:S01]  /*3040*/  FFMA R27, R13, R9.reuse, R14 ;  /* 0x000000090d1b7223 */ /* 0x080fe2000000000e */
[----:B------:R-:W-:Y:S01]  /*3050*/  FFMA R15, R29, R9, R34 ;  /* 0x000000091d0f7223 */ /* 0x000fe20000000022 */
[----:B------:R-:W-:Y:S01]  /*3060*/  FFMA R9, R2, R10, R45 ;  /* 0x0000000a02097223 */ /* 0x000fe2000000002d */
[----:B------:R-:W-:Y:S01]  /*3070*/  IMAD.WIDE.U32 R44, R23, 0x4, R30 ;  /* 0x00000004172c7825 */ /* 0x000fe200078e001e */
[----:B------:R-:W-:-:S03]  /*3080*/  IADD3 R23, PT, PT, R24, 0x840, RZ ;  /* 0x0000084018177810 */ /* 0x000fc60007ffe0ff */
[-C--:B------:R-:W-:Y:S01]  /*3090*/  FFMA R34, R29, R10.reuse, R16 ;  /* 0x0000000a1d227223 */ /* 0x080fe20000000010 */
[----:B------:R-:W-:Y:S01]  /*30a0*/  FFMA R14, R12, R10, R27 ;  /* 0x0000000a0c0e7223 */ /* 0x000fe2000000001b */
[----:B------:R1:W5:Y:S01]  /*30b0*/  LDG.E.CONSTANT R16, desc[UR10][R44.64] ;  /* 0x0000000a2c107981 */ /* 0x000362000c1e9900 */
[----:B------:R-:W-:Y:S01]  /*30c0*/  IADD3 R27, PT, PT, R24, 0x8a0, RZ ;  /* 0x000008a0181b7810 */ /* 0x000fe20007ffe0ff */
[----:B-1----:R-:W-:-:S05]  /*30d0*/  IMAD.WIDE.U32 R44, R23, 0x4, R30 ;  /* 0x00000004172c7825 */ /* 0x002fca00078e001e */
[----:B------:R1:W5:Y:S01]  /*30e0*/  LDG.E.CONSTANT R23, desc[UR10][R44.64] ;  /* 0x0000000a2c177981 */ /* 0x000362000c1e9900 */
[----:B------:R-:W-:Y:S01]  /*30f0*/  FFMA R33, R21, R10, R28 ;  /* 0x0000000a15217223 */ /* 0x000fe2000000001c */
[----:B-1----:R-:W-:-:S05]  /*3100*/  IMAD.WIDE.U32 R44, R27, 0x4, R30 ;  /* 0x000000041b2c7825 */ /* 0x002fca00078e001e */
[----:B------:R1:W5:Y:S01]  /*3110*/  LDG.E.CONSTANT R28, desc[UR10][R44.64] ;  /* 0x0000000a2c1c7981 */ /* 0x000362000c1e9900 */
[C---:B------:R-:W-:Y:S01]  /*3120*/  IADD3 R27, PT, PT, R24.reuse, 0x900, RZ ;  /* 0x00000900181b7810 */ /* 0x040fe20007ffe0ff */
[-C--:B------:R-:W-:Y:S01]  /*3130*/  FFMA R10, R21, R11.reuse, R9 ;  /* 0x0000000b150a7223 */ /* 0x080fe20000000009 */
[-C--:B0-----:R-:W-:Y:S01]  /*3140*/  FFMA R9, R3, R4.reuse, R19 ;  /* 0x0000000403097223 */ /* 0x081fe20000000013 */
[----:B------:R-:W-:Y:S01]  /*3150*/  FFMA R4, R13, R4, R26 ;  /* 0x000000040d047223 */ /* 0x000fe2000000001a */
[----:B------:R-:W-:Y:S01]  /*3160*/  FFMA R14, R29, R11, R14 ;  /* 0x0000000b1d0e7223 */ /* 0x000fe2000000000e */
[----:B------:R-:W-:Y:S01]  /*3170*/  IMAD.WIDE.U32 R26, R27, 0x4, R30 ;  /* 0x000000041b1a7825 */ /* 0x000fe200078e001e */
[----:B------:R-:W-:-:S05]  /*3180*/  IADD3 R11, PT, PT, R24, 0x960, RZ ;  /* 0x00000960180b7810 */ /* 0x000fca0007ffe0ff */
[----:B------:R-:W5:Y:S01]  /*3190*/  LDG.E.CONSTANT R27, desc[UR10][R26.64] ;  /* 0x0000000a1a1b7981 */ /* 0x000f62000c1e9900 */
[----:B-1----:R-:W-:Y:S01]  /*31a0*/  IMAD.WIDE.U32 R44, R11, 0x4, R30 ;  /* 0x000000040b2c7825 */ /* 0x002fe200078e001e */
[----:B------:R-:W-:-:S04]  /*31b0*/  IADD3 R11, PT, PT, R24, 0x9c0, RZ ;  /* 0x000009c0180b7810 */ /* 0x000fc80007ffe0ff */
[----:B------:R0:W5:Y:S01]  /*31c0*/  LDG.E.CONSTANT R19, desc[UR10][R44.64] ;  /* 0x0000000a2c137981 */ /* 0x000162000c1e9900 */
[----:B------:R-:W-:-:S05]  /*31d0*/  IMAD.WIDE.U32 R30, R11, 0x4, R30 ;  /* 0x000000040b1e7825 */ /* 0x000fca00078e001e */
[----:B------:R1:W5:Y:S01]  /*31e0*/  LDG.E.CONSTANT R26, desc[UR10][R30.64] ;  /* 0x0000000a1e1a7981 */ /* 0x000362000c1e9900 */
[-C--:B------:R-:W-:Y:S01]  /*31f0*/  FFMA R11, R3, R6.reuse, R22 ;  /* 0x00000006030b7223 */ /* 0x080fe20000000016 */
[-C--:B------:R-:W-:Y:S01]  /*3200*/  FFMA R22, R2, R5.reuse, R9 ;  /* 0x0000000502167223 */ /* 0x080fe20000000009 */
[-C--:B------:R-:W-:Y:S02]  /*3210*/  FFMA R47, R13, R5.reuse, R8 ;  /* 0x000000050d2f7223 */ /* 0x080fe40000000008 */
[----:B------:R-:W1:Y:S01]  /*3220*/  LDS.64 R8, [R0+0x5b0] ;  /* 0x0005b00000087984 */ /* 0x000e620000000a00 */
[C---:B------:R-:W-:Y:S01]  /*3230*/  FFMA R25, R3.reuse, R5, R25 ;  /* 0x0000000503197223 */ /* 0x040fe20000000019 */
[----:B------:R-:W-:Y:S01]  /*3240*/  FFMA R3, R3, R7, R32 ;  /* 0x0000000703037223 */ /* 0x000fe20000000020 */
[----:B------:R-:W-:Y:S01]  /*3250*/  FFMA R32, R12, R5, R4 ;  /* 0x000000050c207223 */ /* 0x000fe20000000004 */
[-C--:B------:R-:W-:Y:S01]  /*3260*/  FFMA R4, R21, R6.reuse, R22 ;  /* 0x0000000615047223 */ /* 0x080fe20000000016 */
[-C--:B0-----:R-:W-:Y:S01]  /*3270*/  FFMA R44, R2, R6.reuse, R25 ;  /* 0x00000006022c7223 */ /* 0x081fe20000000019 */
[-C--:B------:R-:W-:Y:S01]  /*3280*/  FFMA R33, R13, R6.reuse, R33 ;  /* 0x000000060d217223 */ /* 0x080fe20000000021 */
[-C--:B------:R-:W-:Y:S01]  /*3290*/  FFMA R22, R12, R6.reuse, R47 ;  /* 0x000000060c167223 */ /* 0x080fe2000000002f */
[----:B-1----:R-:W-:Y:S01]  /*32a0*/  FFMA R31, R29, R6, R32 ;  /* 0x000000061d1f7223 */ /* 0x002fe20000000020 */
[C---:B------:R-:W-:Y:S01]  /*32b0*/  FFMA R6, R2.reuse, R7, R11 ;  /* 0x0000000702067223 */ /* 0x040fe2000000000b */
[----:B------:R-:W-:-:S02]  /*32c0*/  FFMA R30, R2, R8, R3 ;  /* 0x00000008021e7223 */ /* 0x000fc40000000003 */
[----:B------:R-:W0:Y:S01]  /*32d0*/  LDS.64 R2, [R0+0x618] ;  /* 0x0006180000027984 */ /* 0x000e220000000a00 */
[-C--:B------:R-:W-:Y:S01]  /*32e0*/  FFMA R5, R13, R7.reuse, R10 ;  /* 0x000000070d057223 */ /* 0x080fe2000000000a */
[CC--:B------:R-:W-:Y:S01]  /*32f0*/  FFMA R32, R12.reuse, R7.reuse, R33 ;  /* 0x000000070c207223 */ /* 0x0c0fe20000000021 */
[----:B------:R-:W-:Y:S01]  /*3300*/  FFMA R33, R29, R7, R22 ;  /* 0x000000071d217223 */ /* 0x000fe20000000016 */
[C---:B------:R-:W-:Y:S01]  /*3310*/  FFMA R22, R21.reuse, R9, R30 ;  /* 0x0000000915167223 */ /* 0x040fe2000000001e */
[C---:B------:R-:W-:Y:S01]  /*3320*/  FFMA R44, R21.reuse, R7, R44 ;  /* 0x00000007152c7223 */ /* 0x040fe2000000002c */
[-C--:B------:R-:W-:Y:S01]  /*3330*/  FFMA R25, R21, R8.reuse, R6 ;  /* 0x0000000815197223 */ /* 0x080fe20000000006 */
[CC--:B------:R-:W-:Y:S01]  /*3340*/  FFMA R30, R12.reuse, R8.reuse, R5 ;  /* 0x000000080c1e7223 */ /* 0x0c0fe20000000005 */
[----:B------:R-:W-:Y:S01]  /*3350*/  FFMA R32, R29, R8, R32 ;  /* 0x000000081d207223 */ /* 0x000fe20000000020 */
[----:B0-----:R-:W-:Y:S02]  /*3360*/  FFMA R11, R13, R2, R4 ;  /* 0x000000020d0b7223 */ /* 0x001fe40000000004 */
[----:B------:R-:W0:Y:S01]  /*3370*/  LDS.128 R4, [R0+0x620] ;  /* 0x0006200000047984 */ /* 0x000e220000000c00 */
[----:B------:R-:W-:Y:S01]  /*3380*/  FFMA R30, R29, R9, R30 ;  /* 0x000000091d1e7223 */ /* 0x000fe2000000001e */
[----:B------:R-:W-:-:S02]  /*3390*/  FFMA R2, R12, R3, R11 ;  /* 0x000000030c027223 */ /* 0x000fc4000000000b */
[----:B------:R-:W2:Y:S01]  /*33a0*/  LDS.128 R8, [R0+0x690] ;  /* 0x0006900000087984 */ /* 0x000ea20000000c00 */
[C---:B------:R-:W-:Y:S01]  /*33b0*/  FFMA R21, R13.reuse, R3, R44 ;  /* 0x000000030d157223 */ /* 0x040fe2000000002c */
[CC--:B0-----:R-:W-:Y:S01]  /*33c0*/  FFMA R44, R13.reuse, R4.reuse, R25 ;  /* 0x000000040d2c7223 */ /* 0x0c1fe20000000019 */
[-C--:B------:R-:W-:Y:S02]  /*33d0*/  FFMA R13, R13, R5.reuse, R22 ;  /* 0x000000050d0d7223 */ /* 0x080fe40000000016 */
[CC--:B------:R-:W-:Y:S01]  /*33e0*/  FFMA R22, R12.reuse, R4.reuse, R21 ;  /* 0x000000040c167223 */ /* 0x0c0fe20000000015 */
[----:B------:R-:W-:Y:S02]  /*33f0*/  FFMA R21, R29, R4, R2 ;  /* 0x000000041d157223 */ /* 0x000fe40000000002 */
[----:B------:R-:W0:Y:S01]  /*3400*/  LDS.64 R2, [R0+0x6a0] ;  /* 0x0006a00000027984 */ /* 0x000e220000000a00 */
[C---:B------:R-:W-:Y:S01]  /*3410*/  FFMA R25, R12.reuse, R5, R44 ;  /* 0x000000050c197223 */ /* 0x040fe2000000002c */
[----:B------:R-:W-:-:S02]  /*3420*/  FFMA R4, R12, R6, R13 ;  /* 0x000000060c047223 */ /* 0x000fc4000000000d */
[----:B------:R-:W1:Y:S01]  /*3430*/  LDS.64 R12, [R0+0x708] ;  /* 0x00070800000c7984 */ /* 0x000e620000000a00 */
[C---:B------:R-:W-:Y:S01]  /*3440*/  FFMA R22, R29.reuse, R5, R22 ;  /* 0x000000051d167223 */ /* 0x040fe20000000016 */
[C---:B------:R-:W-:Y:S01]  /*3450*/  FFMA R25, R29.reuse, R6, R25 ;  /* 0x000000061d197223 */ /* 0x040fe20000000019 */
[----:B------:R-:W-:Y:S02]  /*3460*/  FFMA R29, R29, R7, R4 ;  /* 0x000000071d1d7223 */ /* 0x000fe40000000004 */
[----:B------:R-:W1:Y:S01]  /*3470*/  LDS.128 R4, [R0+0x710] ;  /* 0x0007100000047984 */ /* 0x000e620000000c00 */
[C---:B--2---:R-:W-:Y:S01]  /*3480*/  FFMA R43, R20.reuse, R8, R43 ;  /* 0x00000008142b7223 */ /* 0x044fe2000000002b */
[----:B------:R-:W-:-:S03]  /*3490*/  FFMA R45, R20, R9, R42 ;  /* 0x00000009142d7223 */ /* 0x000fc6000000002a */
[----:B---3--:R-:W-:Y:S01]  /*34a0*/  FFMA R8, R18, R9, R43 ;  /* 0x0000000912087223 */ /* 0x008fe2000000002b */
[-C--:B------:R-:W-:Y:S01]  /*34b0*/  FFMA R9, R20, R10.reuse, R41 ;  /* 0x0000000a14097223 */ /* 0x080fe20000000029 */
[----:B------:R-:W-:Y:S01]  /*34c0*/  FFMA R42, R18, R10, R45 ;  /* 0x0000000a122a7223 */ /* 0x000fe2000000002d */
[-C--:B------:R-:W-:Y:S02]  /*34d0*/  FFMA R43, R20, R11.reuse, R40 ;  /* 0x0000000b142b7223 */ /* 0x080fe40000000028 */
[CC--:B------:R-:W-:Y:S01]  /*34e0*/  FFMA R9, R18.reuse, R11.reuse, R9 ;  /* 0x0000000b12097223 */ /* 0x0c0fe20000000009 */
[C---:B----4-:R-:W-:Y:S01]  /*34f0*/  FFMA R40, R17.reuse, R11, R42 ;  /* 0x0000000b11287223 */ /* 0x050fe2000000002a */
[----:B0-----:R-:W-:Y:S01]  /*3500*/  FFMA R42, R18, R2, R43 ;  /* 0x00000002122a7223 */ /* 0x001fe2000000002b */
[C---:B------:R-:W-:Y:S01]  /*3510*/  FFMA R41, R17.reuse, R10, R8 ;  /* 0x0000000a11297223 */ /* 0x040fe20000000008 */
[----:B------:R-:W-:Y:S02]  /*3520*/  FFMA R43, R17, R2, R9 ;  /* 0x00000002112b7223 */ /* 0x000fe40000000009 */
[----:B------:R-:W0:Y:S01]  /*3530*/  LDS.128 R8, [R0+0x780] ;  /* 0x0007800000087984 */ /* 0x000e220000000c00 */
[----:B-1----:R-:W-:-:S04]  /*3540*/  FFMA R39, R20, R12, R39 ;  /* 0x0000000c14277223 */ /* 0x002fc80000000027 */
[-C--:B------:R-:W-:Y:S01]  /*3550*/  FFMA R2, R18, R13.reuse, R39 ;  /* 0x0000000d12027223 */ /* 0x080fe20000000027 */
[----:B------:R-:W-:Y:S01]  /*3560*/  FFMA R39, R20, R4, R37 ;  /* 0x0000000414277223 */ /* 0x000fe20000000025 */
[----:B-----5:R-:W-:Y:S01]  /*3570*/  FFMA R12, R16, R12, R41 ;  /* 0x0000000c100c7223 */ /* 0x020fe20000000029 */
[-C--:B------:R-:W-:Y:S01]  /*3580*/  FFMA R41, R20, R13.reuse, R38 ;  /* 0x0000000d14297223 */ /* 0x080fe20000000026 */
[----:B------:R-:W-:Y:S01]  /*3590*/  FFMA R40, R16, R13, R40 ;  /* 0x0000000d10287223 */ /* 0x000fe20000000028 */
[----:B------:R-:W-:Y:S01]  /*35a0*/  FFMA R3, R17, R3, R42 ;  /* 0x0000000311037223 */ /* 0x000fe2000000002a */
[----:B------:R-:W-:Y:S01]  /*35b0*/  FFMA R13, R23, R13, R12 ;  /* 0x0000000d170d7223 */ /* 0x000fe2000000000c */
[-C--:B------:R-:W-:Y:S01]  /*35c0*/  FFMA R12, R18, R4.reuse, R41 ;  /* 0x00000004120c7223 */ /* 0x080fe20000000029 */
[-C--:B------:R-:W-:Y:S01]  /*35d0*/  FFMA R41, R17, R4.reuse, R2 ;  /* 0x0000000411297223 */ /* 0x080fe20000000002 */
[-C--:B------:R-:W-:Y:S01]  /*35e0*/  FFMA R2, R16, R4.reuse, R43 ;  /* 0x0000000410027223 */ /* 0x080fe2000000002b */
[-C--:B------:R-:W-:Y:S01]  /*35f0*/  FFMA R37, R23, R4.reuse, R40 ;  /* 0x0000000417257223 */ /* 0x080fe20000000028 */
[-C--:B------:R-:W-:Y:S01]  /*3600*/  FFMA R43, R17, R5.reuse, R12 ;  /* 0x00000005112b7223 */ /* 0x080fe2000000000c */
[----:B------:R-:W-:Y:S01]  /*3610*/  FFMA R45, R20, R5, R36 ;  /* 0x00000005142d7223 */ /* 0x000fe20000000024 */
[----:B------:R-:W-:-:S02]  /*3620*/  FFMA R4, R28, R4, R13 ;  /* 0x000000041c047223 */ /* 0x000fc4000000000d */
[----:B------:R-:W1:Y:S01]  /*3630*/  LDS.64 R12, [R0+0x790] ;  /* 0x00079000000c7984 */ /* 0x000e620000000a00 */
[-C--:B------:R-:W-:Y:S01]  /*3640*/  FFMA R3, R16, R5.reuse, R3 ;  /* 0x0000000510037223 */ /* 0x080fe20000000003 */
[CC--:B------:R-:W-:Y:S01]  /*3650*/  FFMA R47, R23.reuse, R5.reuse, R2 ;  /* 0x00000005172f7223 */ /* 0x0c0fe20000000002 */
[CC--:B------:R-:W-:Y:S01]  /*3660*/  FFMA R36, R18.reuse, R5.reuse, R39 ;  /* 0x0000000512247223 */ /* 0x0c0fe20000000027 */
[-C--:B------:R-:W-:Y:S01]  /*3670*/  FFMA R2, R18, R6.reuse, R45 ;  /* 0x0000000612027223 */ /* 0x080fe2000000002d */
[-C--:B------:R-:W-:Y:S01]  /*3680*/  FFMA R3, R23, R6.reuse, R3 ;  /* 0x0000000617037223 */ /* 0x080fe20000000003 */
[C---:B------:R-:W-:Y:S01]  /*3690*/  FFMA R40, R28.reuse, R5, R37 ;  /* 0x000000051c287223 */ /* 0x040fe20000000025 */
[CC--:B------:R-:W-:Y:S01]  /*36a0*/  FFMA R39, R17.reuse, R6.reuse, R36 ;  /* 0x0000000611277223 */ /* 0x0c0fe20000000024 */
[C---:B------:R-:W-:Y:S01]  /*36b0*/  FFMA R38, R28.reuse, R6, R47 ;  /* 0x000000061c267223 */ /* 0x040fe2000000002f */
[-C--:B------:R-:W-:Y:S01]  /*36c0*/  FFMA R37, R17, R7.reuse, R2 ;  /* 0x0000000711257223 */ /* 0x080fe20000000002 */
[----:B------:R-:W-:Y:S01]  /*36d0*/  FFMA R36, R28, R7, R3 ;  /* 0x000000071c247223 */ /* 0x000fe20000000003 */
[-C--:B0-----:R-:W-:Y:S01]  /*36e0*/  FFMA R35, R20, R8.reuse, R35 ;  /* 0x0000000814237223 */ /* 0x081fe20000000023 */
[-C--:B------:R-:W-:Y:S01]  /*36f0*/  FFMA R6, R16, R8.reuse, R41 ;  /* 0x0000000810067223 */ /* 0x080fe20000000029 */
[----:B------:R-:W-:Y:S01]  /*3700*/  FFMA R4, R27, R8, R4 ;  /* 0x000000081b047223 */ /* 0x000fe20000000004 */
[----:B------:R-:W0:Y:S01]  /*3710*/  LDS.64 R2, [R0+0x7f8] ;  /* 0x0007f80000027984 */ /* 0x000e220000000a00 */
[-C--:B------:R-:W-:Y:S01]  /*3720*/  FFMA R5, R20, R9.reuse, R15 ;  /* 0x0000000914057223 */ /* 0x080fe2000000000f */
[-C--:B------:R-:W-:Y:S01]  /*3730*/  FFMA R42, R18, R9.reuse, R35 ;  /* 0x00000009122a7223 */ /* 0x080fe20000000023 */
[-C--:B------:R-:W-:Y:S01]  /*3740*/  FFMA R8, R16, R9.reuse, R43 ;  /* 0x0000000910087223 */ /* 0x080fe2000000002b */
[-C--:B------:R-:W-:Y:S01]  /*3750*/  FFMA R15, R20, R10.reuse, R34 ;  /* 0x0000000a140f7223 */ /* 0x080fe20000000022 */
[-C--:B------:R-:W-:Y:S01]  /*3760*/  FFMA R35, R23, R9.reuse, R6 ;  /* 0x0000000917237223 */ /* 0x080fe20000000006 */
[----:B------:R-:W-:Y:S01]  /*3770*/  FFMA R43, R19, R9, R4 ;  /* 0x00000009132b7223 */ /* 0x000fe20000000004 */
[----:B------:R-:W-:-:S02]  /*3780*/  FFMA R34, R18, R10, R5 ;  /* 0x0000000a12227223 */ /* 0x000fc40000000005 */
        /* <DEDUP_REMOVED lines=17> */
[-C--:B-1----:R-:W-:Y:S01]  /*38a0*/  FFMA R38, R18, R12.reuse, R45 ;  /* 0x0000000c12267223 */ /* 0x082fe2000000002d */
[-C--:B------:R-:W-:Y:S01]  /*38b0*/  FFMA R39, R23, R12.reuse, R14 ;  /* 0x0000000c17277223 */ /* 0x080fe2000000000e */
[-C--:B------:R-:W-:Y:S01]  /*38c0*/  FFMA R40, R19, R12.reuse, R40 ;  /* 0x0000000c13287223 */ /* 0x080fe20000000028 */
[C---:B------:R-:W-:Y:S01]  /*38d0*/  FFMA R42, R26.reuse, R11, R41 ;  /* 0x0000000b1a2a7223 */ /* 0x040fe20000000029 */
[CC--:B------:R-:W-:Y:S01]  /*38e0*/  FFMA R11, R17.reuse, R12.reuse, R10 ;  /* 0x0000000c110b7223 */ /* 0x0c0fe2000000000a */
[-C--:B------:R-:W-:Y:S01]  /*38f0*/  FFMA R41, R26, R12.reuse, R37 ;  /* 0x0000000c1a297223 */ /* 0x080fe20000000025 */
[C---:B------:R-:W-:Y:S01]  /*3900*/  FFMA R36, R28.reuse, R12, R15 ;  /* 0x0000000c1c247223 */ /* 0x040fe2000000000f */
[-C--:B------:R-:W-:Y:S01]  /*3910*/  FFMA R37, R17, R13.reuse, R38 ;  /* 0x0000000d11257223 */ /* 0x080fe20000000026 */
[-C--:B------:R-:W-:Y:S01]  /*3920*/  FFMA R10, R28, R13.reuse, R39 ;  /* 0x0000000d1c0a7223 */ /* 0x080fe20000000027 */
[----:B------:R-:W-:-:S02]  /*3930*/  FFMA R40, R26, R13, R40 ;  /* 0x0000000d1a287223 */ /* 0x000fc40000000028 */
[----:B------:R-:W1:Y:S01]  /*3940*/  LDS.128 R12, [R0+0x870] ;  /* 0x00087000000c7984 */ /* 0x000e620000000c00 */
[-C--:B0-----:R-:W-:Y:S01]  /*3950*/  FFMA R31, R20, R2.reuse, R31 ;  /* 0x00000002141f7223 */ /* 0x081fe2000000001f */
[-C--:B------:R-:W-:Y:S01]  /*3960*/  FFMA R38, R16, R2.reuse, R9 ;  /* 0x0000000210267223 */ /* 0x080fe20000000009 */
[----:B------:R-:W-:Y:S01]  /*3970*/  FFMA R44, R27, R2, R8 ;  /* 0x000000021b2c7223 */ /* 0x000fe20000000008 */
[-C--:B------:R-:W-:Y:S01]  /*3980*/  FFMA R9, R20, R3.reuse, R33 ;  /* 0x0000000314097223 */ /* 0x080fe20000000021 */
[-C--:B------:R-:W-:Y:S01]  /*3990*/  FFMA R2, R18, R3.reuse, R31 ;  /* 0x0000000312027223 */ /* 0x080fe2000000001f */
[-C--:B------:R-:W-:Y:S01]  /*39a0*/  FFMA R8, R16, R3.reuse, R35 ;  /* 0x0000000310087223 */ /* 0x080fe20000000023 */
[-C--:B------:R-:W-:Y:S01]  /*39b0*/  FFMA R31, R23, R3.reuse, R38 ;  /* 0x00000003171f7223 */ /* 0x080fe20000000026 */
[-C--:B------:R-:W-:Y:S01]  /*39c0*/  FFMA R34, R27, R3.reuse, R34 ;  /* 0x000000031b227223 */ /* 0x080fe20000000022 */
[-C--:B--2---:R-:W-:Y:S01]  /*39d0*/  FFMA R33, R20, R4.reuse, R32 ;  /* 0x0000000414217223 */ /* 0x084fe20000000020 */
        /* <DEDUP_REMOVED lines=11> */
[CC--:B------:R-:W-:Y:S01]  /*3a90*/  FFMA R36, R27.reuse, R4.reuse, R36 ;  /* 0x000000041b247223 */ /* 0x0c0fe20000000024 */
[----:B------:R-:W0:Y:S01]  /*3aa0*/  LDS.64 R2, [R0+0x880] ;  /* 0x0008800000027984 */ /* 0x000e220000000a00 */
[-C--:B------:R-:W-:Y:S01]  /*3ab0*/  FFMA R10, R27, R5.reuse, R10 ;  /* 0x000000051b0a7223 */ /* 0x080fe2000000000a */
[----:B------:R-:W-:Y:S01]  /*3ac0*/  FFMA R39, R26, R4, R39 ;  /* 0x000000041a277223 */ /* 0x000fe20000000027 */
[-C--:B------:R-:W-:Y:S01]  /*3ad0*/  FFMA R45, R19, R5.reuse, R36 ;  /* 0x00000005132d7223 */ /* 0x080fe20000000024 */
[CC--:B------:R-:W-:Y:S01]  /*3ae0*/  FFMA R36, R18.reuse, R6.reuse, R35 ;  /* 0x0000000612247223 */ /* 0x0c0fe20000000023 */
[-C--:B------:R-:W-:Y:S01]  /*3af0*/  FFMA R4, R18, R5.reuse, R33 ;  /* 0x0000000512047223 */ /* 0x080fe20000000021 */
[-C--:B------:R-:W-:Y:S01]  /*3b00*/  FFMA R11, R17, R5.reuse, R32 ;  /* 0x00000005110b7223 */ /* 0x080fe20000000020 */
[----:B------:R-:W-:Y:S01]  /*3b10*/  FFMA R38, R26, R5, R31 ;  /* 0x000000051a267223 */ /* 0x000fe2000000001f */
[-C--:B------:R-:W-:Y:S01]  /*3b20*/  FFMA R10, R19, R6.reuse, R10 ;  /* 0x00000006130a7223 */ /* 0x080fe2000000000a */
[----:B------:R-:W-:Y:S01]  /*3b30*/  FFMA R5, R23, R6, R30 ;  /* 0x0000000617057223 */ /* 0x000fe2000000001e */
[----:B------:R-:W-:-:S02]  /*3b40*/  FFMA R31, R17, R7, R36 ;  /* 0x00000007111f7223 */ /* 0x000fc40000000024 */
[-C--:B------:R-:W-:Y:S01]  /*3b50*/  FFMA R36, R26, R7.reuse, R10 ;  /* 0x000000071a247223 */ /* 0x080fe2000000000a */
[----:B------:R-:W-:Y:S01]  /*3b60*/  FFMA R33, R17, R6, R4 ;  /* 0x0000000611217223 */ /* 0x000fe20000000004 */
[----:B------:R-:W-:Y:S01]  /*3b70*/  FFMA R30, R28, R7, R5 ;  /* 0x000000071c1e7223 */ /* 0x000fe20000000005 */
[-C--:B-1----:R-:W-:Y:S01]  /*3b80*/  FFMA R10, R16, R12.reuse, R9 ;  /* 0x0000000c100a7223 */ /* 0x082fe20000000009 */
[----:B------:R-:W-:Y:S01]  /*3b90*/  FFMA R8, R27, R12, R8 ;  /* 0x0000000c1b087223 */ /* 0x000fe20000000008 */
[----:B------:R-:W1:Y:S01]  /*3ba0*/  LDS.64 R4, [R0+0x8e8] ;  /* 0x0008e80000047984 */ /* 0x000e620000000a00 */
[-C--:B------:R-:W-:Y:S01]  /*3bb0*/  FFMA R32, R28, R6.reuse, R37 ;  /* 0x000000061c207223 */ /* 0x080fe20000000025 */
[----:B------:R-:W-:Y:S01]  /*3bc0*/  FFMA R37, R26, R6, R45 ;  /* 0x000000061a257223 */ /* 0x000fe2000000002d */
[-C--:B------:R-:W-:Y:S01]  /*3bd0*/  FFMA R6, R16, R13.reuse, R11 ;  /* 0x0000000d10067223 */ /* 0x080fe2000000000b */
[-C--:B------:R-:W-:Y:S01]  /*3be0*/  FFMA R45, R23, R13.reuse, R10 ;  /* 0x0000000d172d7223 */ /* 0x080fe2000000000a */
[----:B------:R-:W-:-:S02]  /*3bf0*/  FFMA R35, R19, R13, R8 ;  /* 0x0000000d13237223 */ /* 0x000fc40000000008 */
[----:B------:R-:W2:Y:S01]  /*3c00*/  LDS.128 R8, [R0+0x8f0] ;  /* 0x0008f00000087984 */ /* 0x000ea20000000c00 */
[C---:B------:R-:W-:Y:S01]  /*3c10*/  FFMA R21, R20.reuse, R12, R21 ;  /* 0x0000000c14157223 */ /* 0x040fe20000000015 */
[-C--:B------:R-:W-:Y:S01]  /*3c20*/  FFMA R7, R20, R13.reuse, R22 ;  /* 0x0000000d14077223 */ /* 0x080fe20000000016 */
[-C--:B------:R-:W-:Y:S02]  /*3c30*/  FFMA R34, R27, R13.reuse, R34 ;  /* 0x0000000d1b227223 */ /* 0x080fe40000000022 */
[C---:B------:R-:W-:Y:S01]  /*3c40*/  FFMA R12, R18.reuse, R13, R21 ;  /* 0x0000000d120c7223 */ /* 0x040fe20000000015 */
[-C--:B------:R-:W-:Y:S01]  /*3c50*/  FFMA R22, R18, R14.reuse, R7 ;  /* 0x0000000e12167223 */ /* 0x080fe20000000007 */
[-C--:B------:R-:W-:Y:S02]  /*3c60*/  FFMA R13, R23, R14.reuse, R6 ;  /* 0x0000000e170d7223 */ /* 0x080fe40000000006 */
[----:B------:R-:W3:Y:S01]  /*3c70*/  LDC.64 R6, c[0x0][0x388] ;  /* 0x0000e200ff067b82 */ /* 0x000ee20000000a00 */
        /* <DEDUP_REMOVED lines=8> */
[CC--:B------:R-:W-:Y:S01]  /*3d00*/  FFMA R14, R18.reuse, R15.reuse, R25 ;  /* 0x0000000f120e7223 */ /* 0x0c0fe20000000019 */
[-C--:B0-----:R-:W-:Y:S01]  /*3d10*/  FFMA R18, R18, R2.reuse, R29 ;  /* 0x0000000212127223 */ /* 0x081fe2000000001d */
        /* <DEDUP_REMOVED lines=8> */
[-C--:B------:R-:W-:Y:S01]  /*3da0*/  FFMA R18, R17, R3.reuse, R18 ;  /* 0x0000000311127223 */ /* 0x080fe20000000012 */
[-C--:B------:R-:W-:Y:S01]  /*3db0*/  FFMA R15, R23, R2.reuse, R22 ;  /* 0x00000002170f7223 */ /* 0x080fe20000000016 */
[-C--:B------:R-:W-:Y:S01]  /*3dc0*/  FFMA R17, R19, R2.reuse, R30 ;  /* 0x0000000213117223 */ /* 0x080fe2000000001e */
[----:B------:R-:W-:Y:S01]  /*3dd0*/  IADD3 R47, PT, PT, R24, 0xba0, RZ ;  /* 0x00000ba0182f7810 */ /* 0x000fe20007ffe0ff */
[-C--:B------:R-:W-:Y:S01]  /*3de0*/  FFMA R14, R28, R2.reuse, R29 ;  /* 0x000000021c0e7223 */ /* 0x080fe2000000001d */
[----:B------:R-:W-:Y:S01]  /*3df0*/  FFMA R33, R26, R2, R45 ;  /* 0x000000021a217223 */ /* 0x000fe2000000002d */
[-C--:B------:R-:W-:Y:S01]  /*3e00*/  FFMA R12, R28, R3.reuse, R15 ;  /* 0x000000031c0c7223 */ /* 0x080fe2000000000f */
[----:B------:R-:W-:Y:S01]  /*3e10*/  FFMA R32, R26, R3, R17 ;  /* 0x000000031a207223 */ /* 0x000fe20000000011 */
[C---:B------:R-:W-:Y:S01]  /*3e20*/  IADD3 R45, PT, PT, R24.reuse, 0xb40, RZ ;  /* 0x00000b40182d7810 */ /* 0x040fe20007ffe0ff */
[----:B---3--:R-:W-:Y:S01]  /*3e30*/  IMAD.WIDE.U32 R2, R47, 0x4, R6 ;  /* 0x000000042f027825 */ /* 0x008fe200078e0006 */
[----:B------:R-:W-:-:S03]  /*3e40*/  IADD3 R17, PT, PT, R24, 0xc00, RZ ;  /* 0x00000c0018117810 */ /* 0x000fc60007ffe0ff */
[-C--:B-1----:R-:W-:Y:S01]  /*3e50*/  FFMA R15, R16, R4.reuse, R21 ;  /* 0x00000004100f7223 */ /* 0x082fe20000000015 */
[----:B------:R-:W-:Y:S01]  /*3e60*/  FFMA R29, R27, R4, R20 ;  /* 0x000000041b1d7223 */ /* 0x000fe20000000014 */
[----:B------:R-:W-:Y:S01]  /*3e70*/  IMAD.WIDE.U32 R20, R45, 0x4, R6 ;  /* 0x000000042d147825 */ /* 0x000fe200078e0006 */
[----:B------:R0:W3:Y:S01]  /*3e80*/  LDG.E.CONSTANT R22, desc[UR10][R2.64] ;  /* 0x0000000a02167981 */ /* 0x0000e2000c1e9900 */
[----:B------:R-:W-:Y:S02]  /*3e90*/  IADD3 R45, PT, PT, R24, 0xcc0, RZ ;  /* 0x00000cc0182d7810 */ /* 0x000fe40007ffe0ff */
[C---:B--2---:R-:W-:Y:S01]  /*3ea0*/  FFMA R4, R16.reuse, R8, R31 ;  /* 0x0000000810047223 */ /* 0x044fe2000000001f */
[C---:B------:R-:W-:Y:S01]  /*3eb0*/  FFMA R30, R16.reuse, R5, R25 ;  /* 0x00000005101e7223 */ /* 0x040fe20000000019 */
[----:B------:R-:W-:Y:S02]  /*3ec0*/  FFMA R31, R16, R9, R18 ;  /* 0x00000009101f7223 */ /* 0x000fe40000000012 */
[----:B------:R-:W2:Y:S01]  /*3ed0*/  LDG.E.CONSTANT R16, desc[UR10][R20.64] ;  /* 0x0000000a14107981 */ /* 0x000ea2000c1e9900 */
[----:B0-----:R-:W-:Y:S01]  /*3ee0*/  IMAD.WIDE.U32 R2, R17, 0x4, R6 ;  /* 0x0000000411027825 */ /* 0x001fe200078e0006 */
[----:B------:R-:W-:-:S02]  /*3ef0*/  IADD3 R17, PT, PT, R24, 0xc60, RZ ;  /* 0x00000c6018117810 */ /* 0x000fc40007ffe0ff */
[C---:B------:R-:W-:Y:S01]  /*3f00*/  IADD3 R25, PT, PT, R24.reuse, 0xd20, RZ ;  /* 0x00000d2018197810 */ /* 0x040fe20007ffe0ff */
[--C-:B------:R-:W-:Y:S01]  /*3f10*/  IMAD.WIDE.U32 R44, R45, 0x4, R6.reuse ;  /* 0x000000042d2c7825 */ /* 0x100fe200078e0006 */
[----:B------:R0:W4:Y:S04]  /*3f20*/  LDG.E.CONSTANT R21, desc[UR10][R2.64] ;  /* 0x0000000a02157981 */ /* 0x000128000c1e9900 */
[----:B------:R1:W5:Y:S01]  /*3f30*/  LDG.E.CONSTANT R20, desc[UR10][R44.64] ;  /* 0x0000000a2c147981 */ /* 0x000362000c1e9900 */
[----:B0-----:R-:W-:Y:S01]  /*3f40*/  IMAD.WIDE.U32 R2, R17, 0x4, R6 ;  /* 0x0000000411027825 */ /* 0x001fe200078e0006 */
[----:B------:R-:W-:-:S03]  /*3f50*/  IADD3 R17, PT, PT, R24, 0xa20, RZ ;  /* 0x00000a2018117810 */ /* 0x000fc60007ffe0ff */
[--C-:B-1----:R-:W-:Y:S02]  /*3f60*/  IMAD.WIDE.U32 R44, R25, 0x4, R6.reuse ;  /* 0x00000004192c7825 */ /* 0x102fe400078e0006 */
[----:B------:R-:W5:Y:S02]  /*3f70*/  LDG.E.CONSTANT R3, desc[UR10][R2.64] ;  /* 0x0000000a02037981 */ /* 0x000f64000c1e9900 */
[----:B------:R-:W-:Y:S02]  /*3f80*/  IMAD.WIDE.U32 R6, R17, 0x4, R6 ;  /* 0x0000000411067825 */ /* 0x000fe400078e0006 */
[----:B------:R0:W5:Y:S04]  /*3f90*/  LDG.E.CONSTANT R25, desc[UR10][R44.64] ;  /* 0x0000000a2c197981 */ /* 0x000168000c1e9900 */
[----:B------:R-:W3:Y:S04]  /*3fa0*/  LDG.E.CONSTANT R18, desc[UR10][R6.64] ;  /* 0x0000000a06127981 */ /* 0x000ee8000c1e9900 */
[----:B------:R-:W2:Y:S04]  /*3fb0*/  LDG.E.CONSTANT R2, desc[UR10][R6.64+0x180] ;  /* 0x0001800a06027981 */ /* 0x000ea8000c1e9900 */
[----:B------:R1:W4:Y:S01]  /*3fc0*/  LDG.E.CONSTANT R17, desc[UR10][R6.64+0x300] ;  /* 0x0003000a06117981 */ /* 0x000322000c1e9900 */
[-C--:B------:R-:W-:Y:S01]  /*3fd0*/  FFMA R15, R23, R5.reuse, R15 ;  /* 0x00000005170f7223 */ /* 0x080fe2000000000f */
[-C--:B------:R-:W-:Y:S01]  /*3fe0*/  FFMA R46, R27, R5.reuse, R13 ;  /* 0x000000051b2e7223 */ /* 0x080fe2000000000d */
[----:B------:R-:W-:Y:S01]  /*3ff0*/  FFMA R29, R19, R5, R29 ;  /* 0x00000005131d7223 */ /* 0x000fe2000000001d */
[CC--:B------:R-:W-:Y:S01]  /*4000*/  FFMA R5, R23.reuse, R9.reuse, R4 ;  /* 0x0000000917057223 */ /* 0x0c0fe20000000004 */
[C---:B------:R-:W-:Y:S01]  /*4010*/  FFMA R30, R23.reuse, R8, R30 ;  /* 0x00000008171e7223 */ /* 0x040fe2000000001e */
[----:B------:R-:W-:Y:S01]  /*4020*/  FFMA R4, R23, R10, R31 ;  /* 0x0000000a17047223 */ /* 0x000fe2000000001f */
[C---:B------:R-:W-:Y:S01]  /*4030*/  FFMA R13, R28.reuse, R8, R15 ;  /* 0x000000081c0d7223 */ /* 0x040fe2000000000f */
[C---:B0-----:R-:W-:Y:S01]  /*4040*/  FFMA R44, R28.reuse, R10, R5 ;  /* 0x0000000a1c2c7223 */ /* 0x041fe20000000005 */
[C---:B------:R-:W-:Y:S01]  /*4050*/  FFMA R45, R28.reuse, R9, R30 ;  /* 0x000000091c2d7223 */ /* 0x040fe2000000001e */
[----:B------:R-:W-:Y:S01]  /*4060*/  FFMA R28, R28, R11, R4 ;  /* 0x0000000b1c1c7223 */ /* 0x000fe20000000004 */
[-C--:B------:R-:W-:Y:S01]  /*4070*/  FFMA R14, R27, R8.reuse, R14 ;  /* 0x000000081b0e7223 */ /* 0x080fe2000000000e */
[CC--:B------:R-:W-:Y:S01]  /*4080*/  FFMA R15, R19.reuse, R8.reuse, R46 ;  /* 0x00000008130f7223 */ /* 0x0c0fe2000000002e */
[----:B-1----:R-:W0:Y:S01]  /*4090*/  LDS.128 R4, [R0+0x960] ;  /* 0x0009600000047984 */ /* 0x002e220000000c00 */
[C---:B------:R-:W-:Y:S01]  /*40a0*/  FFMA R31, R26.reuse, R8, R29 ;  /* 0x000000081a1f7223 */ /* 0x040fe2000000001d */
[-C--:B------:R-:W-:Y:S01]  /*40b0*/  FFMA R47, R19, R9.reuse, R14 ;  /* 0x00000009132f7223 */ /* 0x080fe2000000000e */
[----:B------:R-:W-:-:S02]  /*40c0*/  FFMA R29, R26, R9, R15 ;  /* 0x000000091a1d7223 */ /* 0x000fc4000000000f */
[----:B------:R-:W1:Y:S01]  /*40d0*/  LDS.64 R14, [R0+0x970] ;  /* 0x00097000000e7984 */ /* 0x000e620000000a00 */
[----:B------:R-:W-:-:S04]  /*40e0*/  FFMA R23, R27, R9, R12 ;  /* 0x000000091b177223 */ /* 0x000fc8000000000c */
[-C--:B------:R-:W-:Y:S01]  /*40f0*/  FFMA R8, R19, R10.reuse, R23 ;  /* 0x0000000a13087223 */ /* 0x080fe20000000017 */
[----:B------:R-:W-:-:S03]  /*4100*/  FFMA R30, R26, R10, R47 ;  /* 0x0000000a1a1e7223 */ /* 0x000fc6000000002f */
[----:B------:R-:W-:Y:S01]  /*4110*/  FFMA R23, R26, R11, R8 ;  /* 0x0000000b1a177223 */ /* 0x000fe20000000008 */
[C---:B0-----:R-:W-:Y:S01]  /*4120*/  FFMA R4, R27.reuse, R4, R13 ;  /* 0x000000041b047223 */ /* 0x041fe2000000000d */
[C---:B------:R-:W-:Y:S01]  /*4130*/  FFMA R9, R27.reuse, R7, R28 ;  /* 0x000000071b097223 */ /* 0x040fe2000000001c */
[----:B------:R-:W3:Y:S01]  /*4140*/  LDS.64 R12, [R0+0x9d8] ;  /* 0x0009d800000c7984 */ /* 0x000ee20000000a00 */
[-C--:B------:R-:W-:Y:S01]  /*4150*/  FFMA R45, R27, R5.reuse, R45 ;  /* 0x000000051b2d7223 */ /* 0x080fe2000000002d */
[C---:B------:R-:W-:Y:S01]  /*4160*/  FFMA R5, R19.reuse, R5, R4 ;  /* 0x0000000513057223 */ /* 0x040fe20000000004 */
[----:B-1----:R-:W-:Y:S02]  /*4170*/  FFMA R4, R19, R14, R9 ;  /* 0x0000000e13047223 */ /* 0x002fe40000000009 */
[----:B------:R-:W2:Y:S01]  /*4180*/  LDS.128 R8, [R0+0x9e0] ;  /* 0x0009e00000087984 */ /* 0x000ea20000000c00 */
[-C--:B------:R-:W-:Y:S01]  /*4190*/  FFMA R44, R27, R6.reuse, R44 ;  /* 0x000000061b2c7223 */ /* 0x080fe2000000002c */
[----:B------:R-:W-:-:S03]  /*41a0*/  FFMA R28, R19, R6, R45 ;  /* 0x00000006131c7223 */ /* 0x000fc6000000002d */
[-C--:B------:R-:W-:Y:S01]  /*41b0*/  FFMA R27, R19, R7.reuse, R44 ;  /* 0x00000007131b7223 */ /* 0x080fe2000000002c */
[C---:B------:R-:W-:Y:S01]  /*41c0*/  FFMA R19, R26.reuse, R6, R5 ;  /* 0x000000061a137223 */ /* 0x040fe20000000005 */
[C---:B------:R-:W-:Y:S02]  /*41d0*/  FFMA R28, R26.reuse, R7, R28 ;  /* 0x000000071a1c7223 */ /* 0x040fe4000000001c */
[C---:B------:R-:W-:Y:S01]  /*41e0*/  FFMA R27, R26.reuse, R14, R27 ;  /* 0x0000000e1a1b7223 */ /* 0x040fe2000000001b */
[----:B------:R-:W-:Y:S02]  /*41f0*/  FFMA R26, R26, R15, R4 ;  /* 0x0000000f1a1a7223 */ /* 0x000fe40000000004 */
[----:B------:R-:W0:Y:S01]  /*4200*/  LDS.128 R4, [R0+0xa50] ;  /* 0x000a500000047984 */ /* 0x000e220000000c00 */
[----:B---3--:R-:W-:-:S04]  /*4210*/  FFMA R15, R18, R13, R42 ;  /* 0x0000000d120f7223 */ /* 0x008fc8000000002a */
[----:B--2---:R-:W-:Y:S02]  /*4220*/  FFMA R42, R2, R8, R15 ;  /* 0x00000008022a7223 */ /* 0x004fe4000000000f */
[----:B------:R-:W1:Y:S01]  /*4230*/  LDS.64 R14, [R0+0xa60] ;  /* 0x000a6000000e7984 */ /* 0x000e620000000a00 */
[----:B------:R-:W-:-:S04]  /*4240*/  FFMA R43, R18, R12, R43 ;  /* 0x0000000c122b7223 */ /* 0x000fc8000000002b */
[----:B------:R-:W-:Y:S01]  /*4250*/  FFMA R12, R2, R13, R43 ;  /* 0x0000000d020c7223 */ /* 0x000fe2000000002b */
[CC--:B------:R-:W-:Y:S01]  /*4260*/  FFMA R13, R18.reuse, R9.reuse, R40 ;  /* 0x00000009120d7223 */ /* 0x0c0fe20000000028 */
[-C--:B------:R-:W-:Y:S02]  /*4270*/  FFMA R41, R18, R8.reuse, R41 ;  /* 0x0000000812297223 */ /* 0x080fe40000000029 */
[C---:B----4-:R-:W-:Y:S01]  /*4280*/  FFMA R47, R17.reuse, R8, R12 ;  /* 0x00000008112f7223 */ /* 0x050fe2000000000c */
[CC--:B------:R-:W-:Y:S01]  /*4290*/  FFMA R8, R2.reuse, R10.reuse, R13 ;  /* 0x0000000a02087223 */ /* 0x0c0fe2000000000d */
[-C--:B------:R-:W-:Y:S01]  /*42a0*/  FFMA R41, R2, R9.reuse, R41 ;  /* 0x0000000902297223 */ /* 0x080fe20000000029 */
[----:B------:R-:W2:Y:S01]  /*42b0*/  LDS.64 R12, [R0+0xac8] ;  /* 0x000ac800000c7984 */ /* 0x000ea20000000a00 */
[C---:B------:R-:W-:Y:S02]  /*42c0*/  FFMA R45, R17.reuse, R9, R42 ;  /* 0x00000009112d7223 */ /* 0x040fe4000000002a */
[C---:B------:R-:W-:Y:S01]  /*42d0*/  FFMA R43, R17.reuse, R10, R41 ;  /* 0x0000000a112b7223 */ /* 0x040fe20000000029 */
[----:B------:R-:W-:-:S02]  /*42e0*/  FFMA R41, R17, R11, R8 ;  /* 0x0000000b11297223 */ /* 0x000fc40000000008 */
[----:B------:R-:W3:Y:S01]  /*42f0*/  LDS.128 R8, [R0+0xad0] ;  /* 0x000ad00000087984 */ /* 0x000ee20000000c00 */
[-C--:B0-----:R-:W-:Y:S01]  /*4300*/  FFMA R49, R18, R4.reuse, R39 ;  /* 0x0000000412317223 */ /* 0x081fe20000000027 */
[----:B------:R-:W-:Y:S01]  /*4310*/  FFMA R47, R16, R4, R47 ;  /* 0x00000004102f7223 */ /* 0x000fe2000000002f */
[-C--:B------:R-:W-:Y:S01]  /*4320*/  FFMA R39, R18, R5.reuse, R38 ;  /* 0x0000000512277223 */ /* 0x080fe20000000026 */
[-C--:B------:R-:W-:Y:S01]  /*4330*/  FFMA R45, R16, R5.reuse, R45 ;  /* 0x00000005102d7223 */ /* 0x080fe2000000002d */
[-C--:B------:R-:W-:Y:S01]  /*4340*/  FFMA R38, R2, R5.reuse, R49 ;  /* 0x0000000502267223 */ /* 0x080fe20000000031 */
[----:B------:R-:W-:Y:S01]  /*4350*/  FFMA R40, R22, R5, R47 ;  /* 0x0000000516287223 */ /* 0x000fe2000000002f */
[-C--:B------:R-:W-:Y:S01]  /*4360*/  FFMA R4, R2, R6.reuse, R39 ;  /* 0x0000000602047223 */ /* 0x080fe20000000027 */
[-C--:B------:R-:W-:Y:S01]  /*4370*/  FFMA R42, R22, R6.reuse, R45 ;  /* 0x00000006162a7223 */ /* 0x080fe2000000002d */
[CC--:B------:R-:W-:Y:S01]  /*4380*/  FFMA R5, R18.reuse, R6.reuse, R37 ;  /* 0x0000000612057223 */ /* 0x0c0fe20000000025 */
[-C--:B------:R-:W-:Y:S01]  /*4390*/  FFMA R45, R18, R7.reuse, R36 ;  /* 0x00000007122d7223 */ /* 0x080fe20000000024 */
[-C--:B------:R-:W-:Y:S01]  /*43a0*/  FFMA R39, R16, R6.reuse, R43 ;  /* 0x0000000610277223 */ /* 0x080fe2000000002b */
[-C--:B------:R-:W-:Y:S01]  /*43b0*/  FFMA R37, R17, R6.reuse, R38 ;  /* 0x0000000611257223 */ /* 0x080fe20000000026 */
[----:B------:R-:W-:Y:S01]  /*43c0*/  FFMA R40, R21, R6, R40 ;  /* 0x0000000615287223 */ /* 0x000fe20000000028 */
[-C--:B------:R-:W-:Y:S01]  /*43d0*/  FFMA R43, R17, R7.reuse, R4 ;  /* 0x00000007112b7223 */ /* 0x080fe20000000004 */
[-C--:B------:R-:W-:Y:S01]  /*43e0*/  FFMA R6, R2, R7.reuse, R5 ;  /* 0x0000000702067223 */ /* 0x080fe20000000005 */
[-C--:B------:R-:W-:Y:S01]  /*43f0*/  FFMA R41, R16, R7.reuse, R41 ;  /* 0x0000000710297223 */ /* 0x080fe20000000029 */
[----:B------:R-:W-:Y:S01]  /*4400*/  FFMA R38, R22, R7, R39 ;  /* 0x0000000716267223 */ /* 0x000fe20000000027 */
[----:B-1----:R-:W-:-:S02]  /*4410*/  FFMA R4, R2, R14, R45 ;  /* 0x0000000e02047223 */ /* 0x002fc4000000002d */
[-C--:B------:R-:W-:Y:S01]  /*4420*/  FFMA R36, R22, R14.reuse, R41 ;  /* 0x0000000e16247223 */ /* 0x080fe20000000029 */
[----:B------:R-:W-:Y:S01]  /*4430*/  FFMA R42, R21, R7, R42 ;  /* 0x00000007152a7223 */ /* 0x000fe2000000002a */
[C---:B------:R-:W-:Y:S01]  /*4440*/  FFMA R41, R17.reuse, R14, R6 ;  /* 0x0000000e11297223 */ /* 0x040fe20000000006 */
[-C--:B------:R-:W-:Y:S02]  /*4450*/  FFMA R39, R17, R15.reuse, R4 ;  /* 0x0000000f11277223 */ /* 0x080fe40000000004 */
[----:B------:R-:W0:Y:S01]  /*4460*/  LDS.128 R4, [R0+0xb40] ;  /* 0x000b400000047984 */ /* 0x000e220000000c00 */
[----:B------:R-:W-:Y:S01]  /*4470*/  FFMA R36, R21, R15, R36 ;  /* 0x0000000f15247223 */ /* 0x000fe20000000024 */
[-C--:B--2---:R-:W-:Y:S01]  /*4480*/  FFMA R35, R18, R12.reuse, R35 ;  /* 0x0000000c12237223 */ /* 0x084fe20000000023 */
[-C--:B------:R-:W-:Y:S01]  /*4490*/  FFMA R37, R16, R12.reuse, R37 ;  /* 0x0000000c10257223 */ /* 0x080fe20000000025 */
[----:B-----5:R-:W-:Y:S01]  /*44a0*/  FFMA R45, R3, R12, R40 ;  /* 0x0000000c032d7223 */ /* 0x020fe20000000028 */
[-C--:B------:R-:W-:Y:S01]  /*44b0*/  FFMA R15, R18, R13.reuse, R34 ;  /* 0x0000000d120f7223 */ /* 0x080fe20000000022 */
[-C--:B------:R-:W-:Y:S01]  /*44c0*/  FFMA R12, R2, R13.reuse, R35 ;  /* 0x0000000d020c7223 */ /* 0x080fe20000000023 */
[----:B------:R-:W-:Y:S01]  /*44d0*/  FFMA R38, R21, R14, R38 ;  /* 0x0000000e15267223 */ /* 0x000fe20000000026 */
[-C--:B------:R-:W-:Y:S01]  /*44e0*/  FFMA R43, R16, R13.reuse, R43 ;  /* 0x0000000d102b7223 */ /* 0x080fe2000000002b */
[-C--:B---3--:R-:W-:Y:S01]  /*44f0*/  FFMA R34, R2, R8.reuse, R15 ;  /* 0x0000000802227223 */ /* 0x088fe2000000000f */
        /* <DEDUP_REMOVED lines=9> */
[CC--:B------:R-:W-:Y:S01]  /*4590*/  FFMA R42, R20.reuse, R8.reuse, R35 ;  /* 0x00000008142a7223 */ /* 0x0c0fe20000000023 */
[----:B------:R-:W-:Y:S01]  /*45a0*/  FFMA R43, R25, R8, R40 ;  /* 0x00000008192b7223 */ /* 0x000fe20000000028 */
[-C--:B------:R-:W-:Y:S01]  /*45b0*/  FFMA R8, R21, R9.reuse, R12 ;  /* 0x0000000915087223 */ /* 0x080fe2000000000c */
[----:B------:R-:W-:-:S02]  /*45c0*/  FFMA R38, R20, R9, R13 ;  /* 0x0000000914267223 */ /* 0x000fc4000000000d */
[----:B------:R-:W1:Y:S01]  /*45d0*/  LDS.64 R12, [R0+0xb50] ;  /* 0x000b5000000c7984 */ /* 0x000e620000000a00 */
        /* <DEDUP_REMOVED lines=10> */
[----:B------:R-:W-:Y:S01]  /*4680*/  FFMA R34, R20, R10, R33 ;  /* 0x0000000a14227223 */ /* 0x000fe20000000021 */
[----:B0-----:R-:W-:Y:S01]  /*4690*/  FFMA R31, R18, R4, R31 ;  /* 0x00000004121f7223 */ /* 0x001fe2000000001f */
[----:B------:R-:W-:Y:S01]  /*46a0*/  FFMA R33, R17, R11, R40 ;  /* 0x0000000b11217223 */ /* 0x000fe20000000028 */
[C---:B------:R-:W-:Y:S01]  /*46b0*/  FFMA R42, R25.reuse, R9, R42 ;  /* 0x00000009192a7223 */ /* 0x040fe2000000002a */
[----:B------:R-:W-:Y:S01]  /*46c0*/  FFMA R41, R25, R10, R38 ;  /* 0x0000000a19297223 */ /* 0x000fe20000000026 */
[-C--:B------:R-:W-:Y:S01]  /*46d0*/  FFMA R32, R21, R11.reuse, R32 ;  /* 0x0000000b15207223 */ /* 0x080fe20000000020 */
[----:B------:R-:W-:Y:S01]  /*46e0*/  FFMA R40, R25, R11, R34 ;  /* 0x0000000b19287223 */ /* 0x000fe20000000022 */
[-C--:B------:R-:W-:Y:S01]  /*46f0*/  FFMA R9, R16, R4.reuse, R15 ;  /* 0x0000000410097223 */ /* 0x080fe2000000000f */
[C---:B------:R-:W-:Y:S01]  /*4700*/  FFMA R11, R3.reuse, R4, R14 ;  /* 0x00000004030b7223 */ /* 0x040fe2000000000e */
[-C--:B------:R-:W-:Y:S01]  /*4710*/  FFMA R10, R2, R5.reuse, R31 ;  /* 0x00000005020a7223 */ /* 0x080fe2000000001f */
[----:B------:R-:W0:Y:S01]  /*4720*/  LDS.64 R14, [R0+0xbb8] ;  /* 0x000bb800000e7984 */ /* 0x000e220000000a00 */
[-C--:B------:R-:W-:Y:S01]  /*4730*/  FFMA R39, R18, R5.reuse, R29 ;  /* 0x0000000512277223 */ /* 0x080fe2000000001d */
[-C--:B------:R-:W-:Y:S01]  /*4740*/  FFMA R29, R16, R5.reuse, R37 ;  /* 0x00000005101d7223 */ /* 0x080fe20000000025 */
[-C--:B------:R-:W-:Y:S01]  /*4750*/  FFMA R34, R22, R5.reuse, R9 ;  /* 0x0000000516227223 */ /* 0x080fe20000000009 */
[-C--:B------:R-:W-:Y:S01]  /*4760*/  FFMA R31, R3, R5.reuse, R8 ;  /* 0x00000005031f7223 */ /* 0x080fe20000000008 */
[----:B------:R-:W-:Y:S01]  /*4770*/  FFMA R4, R20, R5, R11 ;  /* 0x0000000514047223 */ /* 0x000fe2000000000b */
[----:B------:R-:W-:-:S02]  /*4780*/  FFMA R5, R17, R6, R10 ;  /* 0x0000000611057223 */ /* 0x000fc4000000000a */
[----:B------:R-:W2:Y:S01]  /*4790*/  LDS.128 R8, [R0+0xbc0] ;  /* 0x000bc00000087984 */ /* 0x000ea20000000c00 */
        /* <DEDUP_REMOVED lines=9> */
[----:B------:R-:W-:Y:S01]  /*4830*/  FFMA R6, R21, R7, R30 ;  /* 0x0000000715067223 */ /* 0x000fe2000000001e */
[----:B-1----:R-:W-:-:S02]  /*4840*/  FFMA R46, R2, R12, R31 ;  /* 0x0000000c022e7223 */ /* 0x002fc4000000001f */
[----:B------:R-:W1:Y:S01]  /*4850*/  LDC.64 R30, c[0x0][0x388] ;  /* 0x0000e200ff1e7b82 */ /* 0x000e620000000a00 */
[-C--:B------:R-:W-:Y:S01]  /*4860*/  FFMA R36, R22, R7.reuse, R35 ;  /* 0x0000000716247223 */ /* 0x080fe20000000023 */
[-C--:B------:R-:W-:Y:S01]  /*4870*/  FFMA R33, R16, R7.reuse, R33 ;  /* 0x0000000710217223 */ /* 0x080fe20000000021 */
[-C--:B------:R-:W-:Y:S02]  /*4880*/  FFMA R35, R3, R7.reuse, R32 ;  /* 0x0000000703237223 */ /* 0x080fe40000000020 */
[-C--:B------:R-:W-:Y:S01]  /*4890*/  FFMA R32, R21, R12.reuse, R36 ;  /* 0x0000000c15207223 */ /* 0x080fe20000000024 */
[-C--:B------:R-:W-:Y:S01]  /*48a0*/  FFMA R48, R22, R12.reuse, R33 ;  /* 0x0000000c16307223 */ /* 0x080fe20000000021 */
[----:B------:R-:W-:Y:S01]  /*48b0*/  FFMA R36, R20, R12, R35 ;  /* 0x0000000c14247223 */ /* 0x000fe20000000023 */
[-C--:B------:R-:W-:Y:S01]  /*48c0*/  FFMA R23, R17, R7.reuse, R44 ;  /* 0x0000000711177223 */ /* 0x080fe2000000002c */
[-C--:B------:R-:W-:Y:S01]  /*48d0*/  FFMA R4, R2, R7.reuse, R37 ;  /* 0x0000000702047223 */ /* 0x080fe20000000025 */
[-C--:B------:R-:W-:Y:S01]  /*48e0*/  FFMA R44, R20, R7.reuse, R29 ;  /* 0x00000007142c7223 */ /* 0x080fe2000000001d */
[----:B------:R-:W-:Y:S01]  /*48f0*/  FFMA R38, R25, R7, R38 ;  /* 0x0000000719267223 */ /* 0x000fe20000000026 */
[-C--:B------:R-:W-:Y:S01]  /*4900*/  FFMA R33, R17, R13.reuse, R46 ;  /* 0x0000000d11217223 */ /* 0x080fe2000000002e */
[-C--:B------:R-:W-:Y:S01]  /*4910*/  FFMA R29, R21, R13.reuse, R48 ;  /* 0x0000000d151d7223 */ /* 0x080fe20000000030 */
[----:B------:R-:W-:Y:S01]  /*4920*/  FFMA R36, R25, R13, R36 ;  /* 0x0000000d19247223 */ /* 0x000fe20000000024 */
[----:B------:R-:W-:Y:S01]  /*4930*/  IADD3 R7, PT, PT, R24, 0xd80, RZ ;  /* 0x00000d8018077810 */ /* 0x000fe20007ffe0ff */
[-C--:B0-----:R-:W-:Y:S01]  /*4940*/  FFMA R19, R18, R14.reuse, R19 ;  /* 0x0000000e12137223 */ /* 0x081fe20000000013 */
[-C--:B------:R-:W-:Y:S01]  /*4950*/  FFMA R5, R16, R14.reuse, R5 ;  /* 0x0000000e10057223 */ /* 0x080fe20000000005 */
[----:B------:R-:W-:Y:S01]  /*4960*/  FFMA R35, R3, R14, R34 ;  /* 0x0000000e03237223 */ /* 0x000fe20000000022 */
        /* <DEDUP_REMOVED lines=8> */
[C---:B--2---:R-:W-:Y:S01]  /*49f0*/  FFMA R12, R18.reuse, R8, R27 ;  /* 0x00000008120c7223 */ /* 0x044fe2000000001b */
[----:B------:R-:W-:Y:S01]  /*4a00*/  FFMA R15, R18, R9, R26 ;  /* 0x00000009120f7223 */ /* 0x000fe2000000001a */
[----:B------:R-:W-:Y:S01]  /*4a10*/  IADD3 R27, PT, PT, R24, 0xde0, RZ ;  /* 0x00000de0181b7810 */ /* 0x000fe20007ffe0ff */
[----:B-1----:R-:W-:-:S04]  /*4a20*/  IMAD.WIDE.U32 R6, R7, 0x4, R30 ;  /* 0x0000000407067825 */ /* 0x002fc800078e001e */
[C---:B------:R-:W-:Y:S01]  /*4a30*/  FFMA R26, R2.reuse, R8, R13 ;  /* 0x00000008021a7223 */ /* 0x040fe2000000000d */
[C---:B------:R-:W-:Y:S01]  /*4a40*/  FFMA R23, R2.reuse, R9, R12 ;  /* 0x0000000902177223 */ /* 0x040fe2000000000c */
[----:B------:R-:W-:Y:S01]  /*4a50*/  FFMA R34, R2, R10, R15 ;  /* 0x0000000a02227223 */ /* 0x000fe2000000000f */
[----:B------:R-:W-:Y:S01]  /*4a60*/  IADD3 R15, PT, PT, R24, 0xe40, RZ ;  /* 0x00000e40180f7810 */ /* 0x000fe20007ffe0ff */
[--C-:B------:R-:W-:Y:S01]  /*4a70*/  IMAD.WIDE.U32 R12, R27, 0x4, R30.reuse ;  /* 0x000000041b0c7825 */ /* 0x100fe200078e001e */
[----:B------:R0:W2:Y:S05]  /*4a80*/  LDG.E.CONSTANT R2, desc[UR10][R6.64] ;  /* 0x0000000a06027981 */ /* 0x0000aa000c1e9900 */
[----:B------:R-:W3:Y:S01]  /*4a90*/  LDG.E.CONSTANT R13, desc[UR10][R12.64] ;  /* 0x0000000a0c0d7981 */ /* 0x000ee2000c1e9900 */
[----:B0-----:R-:W-:-:S05]  /*4aa0*/  IMAD.WIDE.U32 R6, R15, 0x4, R30 ;  /* 0x000000040f067825 */ /* 0x001fca00078e001e */
[----:B------:R0:W4:Y:S01]  /*4ab0*/  LDG.E.CONSTANT R12, desc[UR10][R6.64] ;  /* 0x0000000a060c7981 */ /* 0x000122000c1e9900 */
[-C--:B------:R-:W-:Y:S01]  /*4ac0*/  FFMA R15, R16, R8.reuse, R4 ;  /* 0x00000008100f7223 */ /* 0x080fe20000000004 */
[-C--:B------:R-:W-:Y:S01]  /*4ad0*/  FFMA R18, R17, R8.reuse, R28 ;  /* 0x0000000811127223 */ /* 0x080fe2000000001c */
[-C--:B------:R-:W-:Y:S02]  /*4ae0*/  FFMA R14, R20, R8.reuse, R14 ;  /* 0x00000008140e7223 */ /* 0x080fe4000000000e */
[-C--:B------:R-:W-:Y:S01]  /*4af0*/  FFMA R28, R22, R9.reuse, R15 ;  /* 0x00000009161c7223 */ /* 0x080fe2000000000f */
[----:B------:R-:W-:Y:S01]  /*4b00*/  IADD3 R15, PT, PT, R24, 0xea0, RZ ;  /* 0x00000ea0180f7810 */ /* 0x000fe20007ffe0ff */
[CC--:B------:R-:W-:Y:S01]  /*4b10*/  FFMA R29, R3.reuse, R9.reuse, R29 ;  /* 0x00000009031d7223 */ /* 0x0c0fe2000000001d */
[-C--:B------:R-:W-:Y:S01]  /*4b20*/  FFMA R44, R22, R8.reuse, R19 ;  /* 0x00000008162c7223 */ /* 0x080fe20000000013 */
[-C--:B------:R-:W-:Y:S01]  /*4b30*/  FFMA R45, R16, R9.reuse, R33 ;  /* 0x00000009102d7223 */ /* 0x080fe20000000021 */
[----:B------:R-:W-:Y:S01]  /*4b40*/  FFMA R19, R3, R8, R32 ;  /* 0x0000000803137223 */ /* 0x000fe20000000020 */
[----:B------:R-:W-:Y:S01]  /*4b50*/  FFMA R33, R25, R9, R14 ;  /* 0x0000000919217223 */ /* 0x000fe2000000000e */
[----:B------:R-:W-:Y:S01]  /*4b60*/  FFMA R32, R20, R10, R29 ;  /* 0x0000000a14207223 */ /* 0x000fe2000000001d */
[----:B------:R-:W-:Y:S01]  /*4b70*/  IMAD.WIDE.U32 R14, R15, 0x4, R30 ;  /* 0x000000040f0e7825 */ /* 0x000fe200078e001e */
[----:B------:R-:W-:-:S03]  /*4b80*/  IADD3 R29, PT, PT, R24, 0xf00, RZ ;  /* 0x00000f00181d7810 */ /* 0x000fc60007ffe0ff */
[C---:B------:R-:W-:Y:S01]  /*4b90*/  FFMA R27, R17.reuse, R9, R26 ;  /* 0x00000009111b7223 */ /* 0x040fe2000000001a */
[C---:B------:R-:W-:Y:S01]  /*4ba0*/  FFMA R23, R17.reuse, R10, R23 ;  /* 0x0000000a11177223 */ /* 0x040fe20000000017 */
[----:B------:R-:W-:Y:S01]  /*4bb0*/  FFMA R17, R17, R11, R34 ;  /* 0x0000000b11117223 */ /* 0x000fe20000000022 */
[-C--:B------:R-:W-:Y:S02]  /*4bc0*/  FFMA R34, R20, R9.reuse, R19 ;  /* 0x0000000914227223 */ /* 0x080fe40000000013 */
[----:B------:R1:W5:Y:S01]  /*4bd0*/  LDG.E.CONSTANT R19, desc[UR10][R14.64] ;  /* 0x0000000a0e137981 */ /* 0x000362000c1e9900 */
[C---:B------:R-:W-:Y:S01]  /*4be0*/  FFMA R26, R21.reuse, R8, R5 ;  /* 0x00000008151a7223 */ /* 0x040fe20000000005 */
[C---:B------:R-:W-:Y:S02]  /*4bf0*/  FFMA R44, R21.reuse, R9, R44 ;  /* 0x00000009152c7223 */ /* 0x040fe4000000002c */
[----:B0-----:R-:W0:Y:S01]  /*4c00*/  LDS.128 R4, [R0+0xc30] ;  /* 0x000c300000047984 */ /* 0x001e220000000c00 */
[----:B------:R-:W-:Y:S01]  /*4c10*/  FFMA R9, R21, R10, R28 ;  /* 0x0000000a15097223 */ /* 0x000fe2000000001c */
[----:B-1----:R-:W-:Y:S01]  /*4c20*/  IMAD.WIDE.U32 R14, R29, 0x4, R30 ;  /* 0x000000041d0e7825 */ /* 0x002fe200078e001e */
[----:B------:R-:W-:-:S03]  /*4c30*/  IADD3 R29, PT, PT, R24, 0xf60, RZ ;  /* 0x00000f60181d7810 */ /* 0x000fc60007ffe0ff */
[----:B------:R-:W-:Y:S01]  /*4c40*/  FFMA R35, R25, R8, R35 ;  /* 0x0000000819237223 */ /* 0x000fe20000000023 */
[----:B------:R-:W-:Y:S01]  /*4c50*/  FFMA R8, R22, R10, R45 ;  /* 0x0000000a16087223 */ /* 0x000fe2000000002d */
[----:B------:R-:W5:Y:S01]  /*4c60*/  LDG.E.CONSTANT R15, desc[UR10][R14.64] ;  /* 0x0000000a0e0f7981 */ /* 0x000f62000c1e9900 */
[----:B------:R-:W-:-:S04]  /*4c70*/  IMAD.WIDE.U32 R28, R29, 0x4, R30 ;  /* 0x000000041d1c7825 */ /* 0x000fc800078e001e */
[-C--:B------:R-:W-:Y:S01]  /*4c80*/  FFMA R8, R21, R11.reuse, R8 ;  /* 0x0000000b15087223 */ /* 0x080fe20000000008 */
[----:B------:R-:W-:Y:S01]  /*4c90*/  FFMA R32, R25, R11, R32 ;  /* 0x0000000b19207223 */ /* 0x000fe20000000020 */
[----:B------:R-:W-:Y:S01]  /*4ca0*/  IADD3 R11, PT, PT, R24, 0xfc0, RZ ;  /* 0x00000fc0180b7810 */ /* 0x000fe20007ffe0ff */
[----:B------:R1:W5:Y:S04]  /*4cb0*/  LDG.E.CONSTANT R14, desc[UR10][R28.64] ;  /* 0x0000000a1c0e7981 */ /* 0x000368000c1e9900 */
[----:B-1----:R-:W-:-:S06]  /*4cc0*/  IMAD.WIDE.U32 R28, R11, 0x4, R30 ;  /* 0x000000040b1c7825 */ /* 0x002fcc00078e001e */
[----:B------:R1:W5:Y:S01]  /*4cd0*/  LDG.E.CONSTANT R28, desc[UR10][R28.64] ;  /* 0x0000000a1c1c7981 */ /* 0x000362000c1e9900 */
[C---:B------:R-:W-:Y:S02]  /*4ce0*/  IADD3 R47, PT, PT, R24.reuse, 0x1020, RZ ;  /* 0x00001020182f7810 */ /* 0x040fe40007ffe0ff */
[----:B------:R-:W-:-:S03]  /*4cf0*/  IADD3 R11, PT, PT, R24, 0x1080, RZ ;  /* 0x00001080180b7810 */ /* 0x000fc60007ffe0ff */
[----:B------:R-:W-:-:S04]  /*4d00*/  IMAD.WIDE.U32 R46, R47, 0x4, R30 ;  /* 0x000000042f2e7825 */ /* 0x000fc800078e001e */
[----:B------:R-:W-:Y:S01]  /*4d10*/  FFMA R34, R25, R10, R34 ;  /* 0x0000000a19227223 */ /* 0x000fe20000000022 */
[CC--:B0-----:R-:W-:Y:S01]  /*4d20*/  FFMA R10, R16.reuse, R4.reuse, R18 ;  /* 0x00000004100a7223 */ /* 0x0c1fe20000000012 */
[----:B------:R-:W-:Y:S01]  /*4d30*/  IMAD.WIDE.U32 R30, R11, 0x4, R30 ;  /* 0x000000040b1e7825 */ /* 0x000fe200078e001e */
[----:B------:R-:W5:Y:S03]  /*4d40*/  LDG.E.CONSTANT R18, desc[UR10][R46.64] ;  /* 0x0000000a2e127981 */ /* 0x000f66000c1e9900 */
[C---:B------:R-:W-:Y:S02]  /*4d50*/  FFMA R4, R3.reuse, R4, R26 ;  /* 0x0000000403047223 */ /* 0x040fe4000000001a */
[----:B------:R0:W5:Y:S01]  /*4d60*/  LDG.E.CONSTANT R26, desc[UR10][R30.64] ;  /* 0x0000000a1e1a7981 */ /* 0x000162000c1e9900 */
[C---:B------:R-:W-:Y:S01]  /*4d70*/  FFMA R27, R16.reuse, R5, R27 ;  /* 0x00000005101b7223 */ /* 0x040fe2000000001b */
[CC--:B------:R-:W-:Y:S01]  /*4d80*/  FFMA R23, R16.reuse, R6.reuse, R23 ;  /* 0x0000000610177223 */ /* 0x0c0fe20000000017 */
[----:B------:R-:W-:Y:S01]  /*4d90*/  FFMA R11, R16, R7, R17 ;  /* 0x00000007100b7223 */ /* 0x000fe20000000011 */
[-C--:B-1----:R-:W-:Y:S01]  /*4da0*/  FFMA R29, R3, R5.reuse, R44 ;  /* 0x00000005031d7223 */ /* 0x082fe2000000002c */
[----:B------:R-:W1:Y:S01]  /*4db0*/  LDS.64 R16, [R0+0xc40] ;  /* 0x000c400000107984 */ /* 0x000e620000000a00 */
[-C--:B------:R-:W-:Y:S01]  /*4dc0*/  FFMA R4, R20, R5.reuse, R4 ;  /* 0x0000000514047223 */ /* 0x080fe20000000004 */
[----:B------:R-:W-:Y:S01]  /*4dd0*/  FFMA R10, R22, R5, R10 ;  /* 0x00000005160a7223 */ /* 0x000fe2000000000a */
[----:B0-----:R-:W-:-:S02]  /*4de0*/  FFMA R30, R20, R6, R29 ;  /* 0x00000006141e7223 */ /* 0x001fc4000000001d */
[-C--:B------:R-:W-:Y:S02]  /*4df0*/  FFMA R29, R25, R6.reuse, R4 ;  /* 0x00000006191d7223 */ /* 0x080fe40000000004 */
[----:B------:R-:W0:Y:S01]  /*4e00*/  LDS.64 R4, [R0+0xca8] ;  /* 0x000ca80000047984 */ /* 0x000e220000000a00 */
[-C--:B------:R-:W-:Y:S01]  /*4e10*/  FFMA R9, R3, R6.reuse, R9 ;  /* 0x0000000603097223 */ /* 0x080fe20000000009 */
[CC--:B------:R-:W-:Y:S01]  /*4e20*/  FFMA R44, R22.reuse, R6.reuse, R27 ;  /* 0x00000006162c7223 */ /* 0x0c0fe2000000001b */
[CC--:B------:R-:W-:Y:S01]  /*4e30*/  FFMA R46, R22.reuse, R7.reuse, R23 ;  /* 0x00000007162e7223 */ /* 0x0c0fe20000000017 */
[----:B------:R-:W-:Y:S01]  /*4e40*/  FFMA R10, R21, R6, R10 ;  /* 0x00000006150a7223 */ /* 0x000fe2000000000a */
[-C--:B------:R-:W-:Y:S01]  /*4e50*/  FFMA R31, R25, R7.reuse, R30 ;  /* 0x00000007191f7223 */ /* 0x080fe2000000001e */
[-C--:B------:R-:W-:Y:S01]  /*4e60*/  FFMA R6, R21, R7.reuse, R44 ;  /* 0x0000000715067223 */ /* 0x080fe2000000002c */
[----:B-1----:R-:W-:Y:S01]  /*4e70*/  FFMA R22, R22, R16, R11 ;  /* 0x0000001016167223 */ /* 0x002fe2000000000b */
[-C--:B------:R-:W-:Y:S01]  /*4e80*/  FFMA R11, R3, R7.reuse, R8 ;  /* 0x00000007030b7223 */ /* 0x080fe20000000008 */
[----:B------:R-:W-:-:S03]  /*4e90*/  FFMA R8, R20, R7, R9 ;  /* 0x0000000714087223 */ /* 0x000fc60000000009 */
[CC--:B------:R-:W-:Y:S01]  /*4ea0*/  FFMA R44, R20.reuse, R16.reuse, R11 ;  /* 0x00000010142c7223 */ /* 0x0c0fe2000000000b */
[----:B------:R-:W-:Y:S01]  /*4eb0*/  FFMA R30, R25, R16, R8 ;  /* 0x00000010191e7223 */ /* 0x000fe20000000008 */
[----:B0-----:R-:W-:Y:S02]  /*4ec0*/  FFMA R7, R3, R4, R10 ;  /* 0x0000000403077223 */ /* 0x001fe4000000000a */
[----:B------:R-:W0:Y:S01]  /*4ed0*/  LDS.128 R8, [R0+0xcb0] ;  /* 0x000cb00000087984 */ /* 0x000e220000000c00 */
[C---:B------:R-:W-:Y:S01]  /*4ee0*/  FFMA R23, R21.reuse, R16, R46 ;  /* 0x0000001015177223 */ /* 0x040fe2000000002e */
[-C--:B------:R-:W-:Y:S01]  /*4ef0*/  FFMA R22, R21, R17.reuse, R22 ;  /* 0x0000001115167223 */ /* 0x080fe20000000016 */
[----:B------:R-:W-:Y:S01]  /*4f00*/  FFMA R27, R25, R17, R44 ;  /* 0x00000011191b7223 */ /* 0x000fe2000000002c */
[CC--:B------:R-:W-:Y:S01]  /*4f10*/  FFMA R17, R3.reuse, R5.reuse, R6 ;  /* 0x0000000503117223 */ /* 0x0c0fe20000000006 */
[C---:B------:R-:W-:Y:S02]  /*4f20*/  FFMA R16, R20.reuse, R5, R7 ;  /* 0x0000000514107223 */ /* 0x040fe40000000007 */
[----:B------:R-:W2:Y:S01]  /*4f30*/  LDS.128 R4, [R0+0xd20] ;  /* 0x000d200000047984 */ /* 0x000ea20000000c00 */
[CC--:B0-----:R-:W-:Y:S01]  /*4f40*/  FFMA R44, R3.reuse, R8.reuse, R23 ;  /* 0x00000008032c7223 */ /* 0x0c1fe20000000017 */
[----:B------:R-:W-:Y:S01]  /*4f50*/  FFMA R21, R3, R9, R22 ;  /* 0x0000000903157223 */ /* 0x000fe20000000016 */
[-C--:B------:R-:W-:Y:S01]  /*4f60*/  FFMA R22, R20, R8.reuse, R17 ;  /* 0x0000000814167223 */ /* 0x080fe20000000011 */
[----:B------:R-:W-:-:S02]  /*4f70*/  FFMA R3, R25, R8, R16 ;  /* 0x0000000819037223 */ /* 0x000fc40000000010 */
[----:B------:R-:W0:Y:S01]  /*4f80*/  LDS.64 R16, [R0+0xd30] ;  /* 0x000d300000107984 */ /* 0x000e220000000a00 */
[CC--:B------:R-:W-:Y:S01]  /*4f90*/  FFMA R23, R20.reuse, R9.reuse, R44 ;  /* 0x0000000914177223 */ /* 0x0c0fe2000000002c */
[-C--:B------:R-:W-:Y:S02]  /*4fa0*/  FFMA R8, R20, R10.reuse, R21 ;  /* 0x0000000a14087223 */ /* 0x080fe40000000015 */
[----:B------:R-:W1:Y:S01]  /*4fb0*/  LDS.64 R20, [R0+0xd98] ;  /* 0x000d980000147984 */ /* 0x000e620000000a00 */
[C---:B------:R-:W-:Y:S01]  /*4fc0*/  FFMA R22, R25.reuse, R9, R22 ;  /* 0x0000000919167223 */ /* 0x040fe20000000016 */
[C---:B------:R-:W-:Y:S01]  /*4fd0*/  FFMA R23, R25.reuse, R10, R23 ;  /* 0x0000000a19177223 */ /* 0x040fe20000000017 */
[----:B------:R-:W-:Y:S02]  /*4fe0*/  FFMA R25, R25, R11, R8 ;  /* 0x0000000b19197223 */ /* 0x000fe40000000008 */
[----:B------:R-:W5:Y:S01]  /*4ff0*/  LDS.128 R8, [R0+0xda0] ;  /* 0x000da00000087984 */ /* 0x000f620000000c00 */
[C---:B--2---:R-:W-:Y:S01]  /*5000*/  FFMA R4, R2.reuse, R4, R43 ;  /* 0x0000000402047223 */ /* 0x044fe2000000002b */
[----:B------:R-:W-:-:S03]  /*5010*/  FFMA R42, R2, R5, R42 ;  /* 0x00000005022a7223 */ /* 0x000fc6000000002a */
[C---:B---3--:R-:W-:Y:S01]  /*5020*/  FFMA R5, R13.reuse, R5, R4 ;  /* 0x000000050d057223 */ /* 0x048fe20000000004 */
[-C--:B------:R-:W-:Y:S01]  /*5030*/  FFMA R4, R2, R6.reuse, R41 ;  /* 0x0000000602047223 */ /* 0x080fe20000000029 */
[CC--:B------:R-:W-:Y:S02]  /*5040*/  FFMA R41, R13.reuse, R6.reuse, R42 ;  /* 0x000000060d297223 */ /* 0x0c0fe4000000002a */
[----:B----4-:R-:W-:Y:S01]  /*5050*/  FFMA R42, R12, R6, R5 ;  /* 0x000000060c2a7223 */ /* 0x010fe20000000005 */
[-C--:B------:R-:W-:Y:S01]  /*5060*/  FFMA R5, R2, R7.reuse, R40 ;  /* 0x0000000702057223 */ /* 0x080fe20000000028 */
[CC--:B------:R-:W-:Y:S01]  /*5070*/  FFMA R43, R13.reuse, R7.reuse, R4 ;  /* 0x000000070d2b7223 */ /* 0x0c0fe20000000004 */
[C---:B------:R-:W-:Y:S02]  /*5080*/  FFMA R40, R12.reuse, R7, R41 ;  /* 0x000000070c287223 */ /* 0x040fe40000000029 */
[-C--:B0-----:R-:W-:Y:S02]  /*5090*/  FFMA R46, R13, R16.reuse, R5 ;  /* 0x000000100d2e7223 */ /* 0x081fe40000000005 */
[----:B------:R-:W0:Y:S01]  /*50a0*/  LDS.128 R4, [R0+0xe10] ;  /* 0x000e100000047984 */ /* 0x000e220000000c00 */
[C---:B------:R-:W-:Y:S01]  /*50b0*/  FFMA R44, R12.reuse, R16, R43 ;  /* 0x000000100c2c7223 */ /* 0x040fe2000000002b */
[----:B------:R-:W-:Y:S01]  /*50c0*/  FFMA R16, R12, R17, R46 ;  /* 0x000000110c107223 */ /* 0x000fe2000000002e */
[C---:B-1----:R-:W-:Y:S01]  /*50d0*/  FFMA R46, R2.reuse, R20, R39 ;  /* 0x00000014022e7223 */ /* 0x042fe20000000027 */
[----:B------:R-:W-:-:S03]  /*50e0*/  FFMA R38, R2, R21, R38 ;  /* 0x0000001502267223 */ /* 0x000fc60000000026 */
[-C--:B------:R-:W-:Y:S01]  /*50f0*/  FFMA R17, R13, R21.reuse, R46 ;  /* 0x000000150d117223 */ /* 0x080fe2000000002e */
[C---:B-----5:R-:W-:Y:S01]  /*5100*/  FFMA R42, R19.reuse, R20, R42 ;  /* 0x00000014132a7223 */ /* 0x060fe2000000002a */
[C---:B------:R-:W-:Y:S02]  /*5110*/  FFMA R20, R19.reuse, R21, R40 ;  /* 0x0000001513147223 */ /* 0x040fe40000000028 */
[-C--:B------:R-:W-:Y:S01]  /*5120*/  FFMA R40, R12, R8.reuse, R17 ;  /* 0x000000080c287223 */ /* 0x080fe20000000011 */
[----:B------:R-:W-:Y:S01]  /*5130*/  FFMA R16, R19, R9, R16 ;  /* 0x0000000913107223 */ /* 0x000fe20000000010 */
[-C--:B------:R-:W-:Y:S01]  /*5140*/  FFMA R41, R13, R8.reuse, R38 ;  /* 0x000000080d297223 */ /* 0x080fe20000000026 */
[-C--:B------:R-:W-:Y:S01]  /*5150*/  FFMA R44, R19, R8.reuse, R44 ;  /* 0x00000008132c7223 */ /* 0x080fe2000000002c */
[C---:B------:R-:W-:Y:S01]  /*5160*/  FFMA R21, R15.reuse, R21, R42 ;  /* 0x000000150f157223 */ /* 0x040fe2000000002a */
[-C--:B------:R-:W-:Y:S01]  /*5170*/  FFMA R42, R2, R8.reuse, R37 ;  /* 0x00000008022a7223 */ /* 0x080fe20000000025 */
[C---:B------:R-:W-:Y:S01]  /*5180*/  FFMA R37, R15.reuse, R8, R20 ;  /* 0x000000080f257223 */ /* 0x040fe20000000014 */
[----:B------:R-:W-:Y:S01]  /*5190*/  FFMA R16, R15, R10, R16 ;  /* 0x0000000a0f107223 */ /* 0x000fe20000000010 */
[----:B------:R-:W-:-:S02]  /*51a0*/  FFMA R17, R14, R8, R21 ;  /* 0x000000080e117223 */ /* 0x000fc40000000015 */
[----:B------:R-:W1:Y:S01]  /*51b0*/  LDS.64 R20, [R0+0xe20] ;  /* 0x000e200000147984 */ /* 0x000e620000000a00 */
[-C--:B------:R-:W-:Y:S01]  /*51c0*/  FFMA R39, R13, R9.reuse, R42 ;  /* 0x000000090d277223 */ /* 0x080fe2000000002a */
[-C--:B------:R-:W-:Y:S01]  /*51d0*/  FFMA R8, R12, R9.reuse, R41 ;  /* 0x000000090c087223 */ /* 0x080fe20000000029 */
[-C--:B------:R-:W-:Y:S01]  /*51e0*/  FFMA R36, R2, R9.reuse, R36 ;  /* 0x0000000902247223 */ /* 0x080fe20000000024 */
[-C--:B------:R-:W-:Y:S01]  /*51f0*/  FFMA R41, R15, R9.reuse, R44 ;  /* 0x000000090f297223 */ /* 0x080fe2000000002c */
[----:B------:R-:W-:Y:S01]  /*5200*/  FFMA R9, R14, R9, R37 ;  /* 0x000000090e097223 */ /* 0x000fe20000000025 */
[-C--:B------:R-:W-:Y:S01]  /*5210*/  FFMA R38, R12, R10.reuse, R39 ;  /* 0x0000000a0c267223 */ /* 0x080fe20000000027 */
[C---:B------:R-:W-:Y:S01]  /*5220*/  FFMA R37, R14.reuse, R11, R16 ;  /* 0x0000000b0e257223 */ /* 0x040fe20000000010 */
[-C--:B------:R-:W-:Y:S01]  /*5230*/  FFMA R36, R13, R10.reuse, R36 ;  /* 0x0000000a0d247223 */ /* 0x080fe20000000024 */
[----:B------:R-:W-:Y:S01]  /*5240*/  FFMA R39, R14, R10, R41 ;  /* 0x0000000a0e277223 */ /* 0x000fe20000000029 */
[-C--:B0-----:R-:W-:Y:S01]  /*5250*/  FFMA R10, R2, R4.reuse, R35 ;  /* 0x00000004020a7223 */ /* 0x081fe20000000023 */
[----:B------:R-:W-:-:S02]  /*5260*/  FFMA R43, R28, R4, R17 ;  /* 0x000000041c2b7223 */ /* 0x000fc40000000011 */
[----:B------:R-:W0:Y:S01]  /*5270*/  LDS.64 R16, [R0+0xe88] ;  /* 0x000e880000107984 */ /* 0x000e220000000a00 */
[----:B------:R-:W-:Y:S01]  /*5280*/  FFMA R42, R19, R4, R40 ;  /* 0x00000004132a7223 */ /* 0x000fe20000000028 */
[----:B------:R-:W-:Y:S01]  /*5290*/  FFMA R36, R12, R11, R36 ;  /* 0x0000000b0c247223 */ /* 0x000fe20000000024 */
[-C--:B------:R-:W-:Y:S01]  /*52a0*/  FFMA R41, R13, R5.reuse, R10 ;  /* 0x000000050d297223 */ /* 0x080fe2000000000a */
[-C--:B------:R-:W-:Y:S01]  /*52b0*/  FFMA R40, R19, R5.reuse, R8 ;  /* 0x0000000513287223 */ /* 0x080fe20000000008 */
[-C--:B------:R-:W-:Y:S02]  /*52c0*/  FFMA R35, R28, R5.reuse, R9 ;  /* 0x000000051c237223 */ /* 0x080fe40000000009 */
[----:B------:R-:W2:Y:S01]  /*52d0*/  LDS.128 R8, [R0+0xe90] ;  /* 0x000e900000087984 */ /* 0x000ea20000000c00 */
        /* <DEDUP_REMOVED lines=21> */
[-C--:B-1----:R-:W-:Y:S01]  /*5430*/  FFMA R7, R13, R20.reuse, R6 ;  /* 0x000000140d077223 */ /* 0x082fe20000000006 */
[-C--:B------:R-:W-:Y:S01]  /*5440*/  FFMA R36, R12, R20.reuse, R47 ;  /* 0x000000140c247223 */ /* 0x080fe2000000002f */
[-C--:B------:R-:W-:Y:S01]  /*5450*/  FFMA R45, R15, R20.reuse, R4 ;  /* 0x000000140f2d7223 */ /* 0x080fe20000000004 */
[-C--:B------:R-:W-:Y:S01]  /*5460*/  FFMA R39, R14, R20.reuse, R5 ;  /* 0x000000140e277223 */ /* 0x080fe20000000005 */
[-C--:B------:R-:W-:Y:S01]  /*5470*/  FFMA R40, R18, R20.reuse, R37 ;  /* 0x0000001412287223 */ /* 0x080fe20000000025 */
[----:B------:R-:W-:Y:S01]  /*5480*/  FFMA R41, R26, R20, R41 ;  /* 0x000000141a297223 */ /* 0x000fe20000000029 */
        /* <DEDUP_REMOVED lines=9> */
[----:B------:R-:W-:Y:S01]  /*5520*/  FFMA R33, R18, R17, R33 ;  /* 0x0000001112217223 */ /* 0x000fe20000000021 */
[-C--:B------:R-:W-:Y:S01]  /*5530*/  FFMA R37, R14, R21.reuse, R45 ;  /* 0x000000150e257223 */ /* 0x080fe2000000002d */
[----:B------:R-:W-:Y:S01]  /*5540*/  FFMA R40, R26, R21, R40 ;  /* 0x000000151a287223 */ /* 0x000fe20000000028 */
[-C--:B--2---:R-:W-:Y:S01]  /*5550*/  FFMA R16, R2, R8.reuse, R30 ;  /* 0x0000000802107223 */ /* 0x084fe2000000001e */
        /* <DEDUP_REMOVED lines=13> */
[C---:B------:R-:W-:Y:S01]  /*5630*/  FFMA R21, R14.reuse, R8, R21 ;  /* 0x000000080e157223 */ /* 0x040fe20000000015 */
[-C--:B------:R-:W-:Y:S01]  /*5640*/  FFMA R29, R15, R9.reuse, R36 ;  /* 0x000000090f1d7223 */ /* 0x080fe20000000024 */
[-C--:B------:R-:W-:Y:S01]  /*5650*/  FFMA R27, R14, R9.reuse, R17 ;  /* 0x000000090e1b7223 */ /* 0x080fe20000000011 */
[-C--:B------:R-:W-:Y:S01]  /*5660*/  FFMA R31, R18, R9.reuse, R31 ;  /* 0x00000009121f7223 */ /* 0x080fe2000000001f */
[----:B------:R-:W-:Y:S01]  /*5670*/  FFMA R38, R26, R9, R35 ;  /* 0x000000091a267223 */ /* 0x000fe20000000023 */
[-C--:B------:R-:W-:Y:S01]  /*5680*/  FFMA R17, R13, R10.reuse, R34 ;  /* 0x0000000a0d117223 */ /* 0x080fe20000000022 */
[----:B------:R-:W0:Y:S01]  /*5690*/  LDS.64 R8, [R0+0xf10] ;  /* 0x000f100000087984 */ /* 0x000e220000000a00 */
[-C--:B------:R-:W-:Y:S01]  /*56a0*/  FFMA R34, R12, R10.reuse, R33 ;  /* 0x0000000a0c227223 */ /* 0x080fe20000000021 */
[-C--:B------:R-:W-:Y:S01]  /*56b0*/  FFMA R33, R15, R10.reuse, R20 ;  /* 0x0000000a0f217223 */ /* 0x080fe20000000014 */
[-C--:B------:R-:W-:Y:S01]  /*56c0*/  FFMA R36, R18, R10.reuse, R37 ;  /* 0x0000000a12247223 */ /* 0x080fe20000000025 */
[-C--:B------:R-:W-:Y:S01]  /*56d0*/  FFMA R20, R12, R11.reuse, R17 ;  /* 0x0000000b0c147223 */ /* 0x080fe20000000011 */
[-C--:B------:R-:W-:Y:S01]  /*56e0*/  FFMA R29, R14, R10.reuse, R29 ;  /* 0x0000000a0e1d7223 */ /* 0x080fe2000000001d */
[----:B------:R-:W-:Y:S01]  /*56f0*/  FFMA R37, R26, R10, R31 ;  /* 0x0000000a1a257223 */ /* 0x000fe2000000001f */
[-C--:B------:R-:W-:Y:S01]  /*5700*/  FFMA R17, R14, R11.reuse, R33 ;  /* 0x0000000b0e117223 */ /* 0x080fe20000000021 */
[----:B------:R-:W-:-:S02]  /*5710*/  FFMA R36, R26, R11, R36 ;  /* 0x0000000b1a247223 */ /* 0x000fc40000000024 */
[----:B------:R-:W2:Y:S01]  /*5720*/  LDC.64 R10, c[0x0][0x388] ;  /* 0x0000e200ff0a7b82 */ /* 0x000ea20000000a00 */
[-C--:B-1----:R-:W-:Y:S01]  /*5730*/  FFMA R30, R19, R4.reuse, R30 ;  /* 0x00000004131e7223 */ /* 0x082fe2000000001e */
[-C--:B------:R-:W-:Y:S01]  /*5740*/  FFMA R46, R2, R4.reuse, R3 ;  /* 0x00000004022e7223 */ /* 0x080fe20000000003 */
[C---:B------:R-:W-:Y:S01]  /*5750*/  FFMA R21, R28.reuse, R4, R21 ;  /* 0x000000041c157223 */ /* 0x040fe20000000015 */
[-C--:B------:R-:W-:Y:S01]  /*5760*/  FFMA R27, R28, R5.reuse, R27 ;  /* 0x000000051c1b7223 */ /* 0x080fe2000000001b */
[CC--:B------:R-:W-:Y:S01]  /*5770*/  FFMA R44, R2.reuse, R5.reuse, R22 ;  /* 0x00000005022c7223 */ /* 0x0c0fe20000000016 */
[-C--:B------:R-:W-:Y:S01]  /*5780*/  FFMA R22, R2, R6.reuse, R23 ;  /* 0x0000000602167223 */ /* 0x080fe20000000017 */
[-C--:B------:R-:W-:Y:S01]  /*5790*/  FFMA R3, R15, R5.reuse, R30 ;  /* 0x000000050f037223 */ /* 0x080fe2000000001e */
[-C--:B------:R-:W-:Y:S01]  /*57a0*/  FFMA R23, R13, R5.reuse, R46 ;  /* 0x000000050d177223 */ /* 0x080fe2000000002e */
[CC--:B------:R-:W-:Y:S01]  /*57b0*/  FFMA R32, R19.reuse, R5.reuse, R32 ;  /* 0x0000000513207223 */ /* 0x0c0fe20000000020 */
[C---:B------:R-:W-:Y:S01]  /*57c0*/  FFMA R35, R18.reuse, R5, R21 ;  /* 0x0000000512237223 */ /* 0x040fe20000000015 */
[-C--:B------:R-:W-:Y:S01]  /*57d0*/  FFMA R34, R19, R6.reuse, R34 ;  /* 0x0000000613227223 */ /* 0x080fe20000000022 */
[-C--:B------:R-:W-:Y:S01]  /*57e0*/  FFMA R5, R18, R6.reuse, R27 ;  /* 0x0000000612057223 */ /* 0x080fe2000000001b */
[----:B------:R-:W-:Y:S01]  /*57f0*/  IADD3 R45, PT, PT, R24, 0x10e0, RZ ;  /* 0x000010e0182d7810 */ /* 0x000fe20007ffe0ff */
[-C--:B------:R-:W-:Y:S01]  /*5800*/  FFMA R16, R2, R7.reuse, R25 ;  /* 0x0000000702107223 */ /* 0x080fe20000000019 */
[-C--:B------:R-:W-:Y:S01]  /*5810*/  FFMA R21, R14, R6.reuse, R3 ;  /* 0x000000060e157223 */ /* 0x080fe20000000003 */
[-C--:B------:R-:W-:Y:S01]  /*5820*/  FFMA R31, R15, R7.reuse, R34 ;  /* 0x000000070f1f7223 */ /* 0x080fe20000000022 */
[-C--:B------:R-:W-:Y:S01]  /*5830*/  FFMA R33, R28, R6.reuse, R29 ;  /* 0x000000061c217223 */ /* 0x080fe2000000001d */
[----:B------:R-:W1:Y:S01]  /*5840*/  LDS.64 R2, [R0+0xf78] ;  /* 0x000f780000027984 */ /* 0x000e620000000a00 */
[----:B------:R-:W-:Y:S01]  /*5850*/  FFMA R34, R26, R7, R5 ;  /* 0x000000071a227223 */ /* 0x000fe20000000005 */
[-C--:B------:R-:W-:Y:S01]  /*5860*/  FFMA R25, R13, R6.reuse, R44 ;  /* 0x000000060d197223 */ /* 0x080fe2000000002c */
[----:B------:R-:W-:Y:S01]  /*5870*/  FFMA R47, R15, R6, R32 ;  /* 0x000000060f2f7223 */ /* 0x000fe20000000020 */
[----:B------:R-:W-:Y:S01]  /*5880*/  IADD3 R29, PT, PT, R24, 0x1140, RZ ;  /* 0x00001140181d7810 */ /* 0x000fe20007ffe0ff */
[----:B--2---:R-:W-:-:S04]  /*5890*/  IMAD.WIDE.U32 R4, R45, 0x4, R10 ;  /* 0x000000042d047825 */ /* 0x004fc800078e000a */
        /* <DEDUP_REMOVED lines=8> */
[----:B------:R-:W-:Y:S01]  /*5920*/  IMAD.WIDE.U32 R6, R29, 0x4, R10 ;  /* 0x000000041d067825 */ /* 0x000fe200078e000a */
[----:B------:R2:W3:Y:S03]  /*5930*/  LDG.E.CONSTANT R17, desc[UR10][R4.64] ;  /* 0x0000000a04117981 */ /* 0x0004e6000c1e9900 */
[----:B0-----:R-:W-:-:S02]  /*5940*/  FFMA R32, R13, R8, R16 ;  /* 0x000000080d207223 */ /* 0x001fc40000000010 */
[----:B------:R-:W4:Y:S01]  /*5950*/  LDG.E.CONSTANT R16, desc[UR10][R6.64] ;  /* 0x0000000a06107981 */ /* 0x000f22000c1e9900 */
[----:B------:R-:W-:-:S05]  /*5960*/  IADD3 R45, PT, PT, R24, 0x11a0, RZ ;  /* 0x000011a0182d7810 */ /* 0x000fca0007ffe0ff */
[----:B--2---:R-:W-:-:S04]  /*5970*/  IMAD.WIDE.U32 R4, R45, 0x4, R10 ;  /* 0x000000042d047825 */ /* 0x004fc800078e000a */
[-C--:B------:R-:W-:Y:S01]  /*5980*/  FFMA R45, R15, R8.reuse, R22 ;  /* 0x000000080f2d7223 */ /* 0x080fe20000000016 */
[-C--:B------:R-:W-:Y:S01]  /*5990*/  FFMA R22, R14, R8.reuse, R31 ;  /* 0x000000080e167223 */ /* 0x080fe2000000001f */
[----:B------:R0:W2:Y:S01]  /*59a0*/  LDG.E.CONSTANT R13, desc[UR10][R4.64] ;  /* 0x0000000a040d7981 */ /* 0x0000a2000c1e9900 */
[-C--:B------:R-:W-:Y:S01]  /*59b0*/  FFMA R31, R18, R8.reuse, R30 ;  /* 0x00000008121f7223 */ /* 0x080fe2000000001e */
[----:B------:R-:W-:Y:S01]  /*59c0*/  IADD3 R47, PT, PT, R24, 0x1200, RZ ;  /* 0x00001200182f7810 */ /* 0x000fe20007ffe0ff */
[-C--:B------:R-:W-:Y:S01]  /*59d0*/  FFMA R27, R12, R8.reuse, R27 ;  /* 0x000000080c1b7223 */ /* 0x080fe2000000001b */
[----:B------:R-:W-:Y:S01]  /*59e0*/  FFMA R33, R26, R8, R33 ;  /* 0x000000081a217223 */ /* 0x000fe20000000021 */
[-C--:B------:R-:W-:Y:S01]  /*59f0*/  FFMA R29, R12, R9.reuse, R32 ;  /* 0x000000090c1d7223 */ /* 0x080fe20000000020 */
[----:B0-----:R-:W0:Y:S01]  /*5a00*/  LDS.128 R4, [R0+0xf80] ;  /* 0x000f800000047984 */ /* 0x001e220000000c00 */
[-C--:B------:R-:W-:Y:S01]  /*5a10*/  FFMA R8, R14, R9.reuse, R45 ;  /* 0x000000090e087223 */ /* 0x080fe2000000002d */
[----:B------:R-:W-:Y:S01]  /*5a20*/  FFMA R32, R26, R9, R31 ;  /* 0x000000091a207223 */ /* 0x000fe2000000001f */
[----:B------:R-:W-:Y:S01]  /*5a30*/  IADD3 R45, PT, PT, R24, 0x1260, RZ ;  /* 0x00001260182d7810 */ /* 0x000fe20007ffe0ff */
[----:B------:R-:W-:-:S04]  /*5a40*/  IMAD.WIDE.U32 R30, R47, 0x4, R10 ;  /* 0x000000042f1e7825 */ /* 0x000fc800078e000a */
[----:B------:R-:W-:Y:S01]  /*5a50*/  IMAD.WIDE.U32 R44, R45, 0x4, R10 ;  /* 0x000000042d2c7825 */ /* 0x000fe200078e000a */
[----:B------:R5:W2:Y:S03]  /*5a60*/  LDG.E.CONSTANT R12, desc[UR10][R30.64] ;  /* 0x0000000a1e0c7981 */ /* 0x000aa6000c1e9900 */
[-C--:B-1----:R-:W-:Y:S02]  /*5a70*/  FFMA R9, R19, R2.reuse, R23 ;  /* 0x0000000213097223 */ /* 0x082fe40000000017 */
[----:B------:R1:W2:Y:S01]  /*5a80*/  LDG.E.CONSTANT R23, desc[UR10][R44.64] ;  /* 0x0000000a2c177981 */ /* 0x0002a2000c1e9900 */
[----:B-----5:R-:W-:Y:S01]  /*5a90*/  FFMA R31, R28, R2, R21 ;  /* 0x000000021c1f7223 */ /* 0x020fe20000000015 */
[----:B------:R-:W-:-:S05]  /*5aa0*/  IADD3 R21, PT, PT, R24, 0x12c0, RZ ;  /* 0x000012c018157810 */ /* 0x000fca0007ffe0ff */
[----:B-1----:R-:W-:-:S05]  /*5ab0*/  IMAD.WIDE.U32 R44, R21, 0x4, R10 ;  /* 0x00000004152c7825 */ /* 0x002fca00078e000a */
[----:B------:R1:W5:Y:S01]  /*5ac0*/  LDG.E.CONSTANT R21, desc[UR10][R44.64] ;  /* 0x0000000a2c157981 */ /* 0x000362000c1e9900 */
[----:B------:R-:W-:Y:S01]  /*5ad0*/  IADD3 R47, PT, PT, R24, 0x1320, RZ ;  /* 0x00001320182f7810 */ /* 0x000fe20007ffe0ff */
[-C--:B------:R-:W-:Y:S01]  /*5ae0*/  FFMA R2, R15, R3.reuse, R9 ;  /* 0x000000030f027223 */ /* 0x080fe20000000009 */
[CC--:B------:R-:W-:Y:S01]  /*5af0*/  FFMA R25, R19.reuse, R3.reuse, R25 ;  /* 0x0000000313197223 */ /* 0x0c0fe20000000019 */
[-C--:B------:R-:W-:Y:S01]  /*5b00*/  FFMA R9, R28, R3.reuse, R20 ;  /* 0x000000031c097223 */ /* 0x080fe20000000014 */
[----:B------:R-:W-:Y:S01]  /*5b10*/  FFMA R31, R18, R3, R31 ;  /* 0x00000003121f7223 */ /* 0x000fe2000000001f */
[----:B0-----:R-:W-:Y:S01]  /*5b20*/  FFMA R3, R19, R4, R27 ;  /* 0x0000000413037223 */ /* 0x001fe2000000001b */
[----:B-1----:R-:W-:Y:S01]  /*5b30*/  IMAD.WIDE.U32 R44, R47, 0x4, R10 ;  /* 0x000000042f2c7825 */ /* 0x002fe200078e000a */
[----:B------:R-:W-:-:S03]  /*5b40*/  IADD3 R27, PT, PT, R24, 0x1380, RZ ;  /* 0x00001380181b7810 */ /* 0x000fc60007ffe0ff */
[----:B------:R-:W-:Y:S02]  /*5b50*/  FFMA R29, R19, R5, R29 ;  /* 0x00000005131d7223 */ /* 0x000fe4000000001d */
[----:B------:R0:W5:Y:S02]  /*5b60*/  LDG.E.CONSTANT R19, desc[UR10][R44.64] ;  /* 0x0000000a2c137981 */ /* 0x000164000c1e9900 */
[----:B0-----:R-:W-:Y:S01]  /*5b70*/  IMAD.WIDE.U32 R44, R27, 0x4, R10 ;  /* 0x000000041b2c7825 */ /* 0x001fe200078e000a */
[----:B------:R-:W-:-:S04]  /*5b80*/  IADD3 R27, PT, PT, R24, 0x13e0, RZ ;  /* 0x000013e0181b7810 */ /* 0x000fc80007ffe0ff */
[----:B------:R0:W5:Y:S01]  /*5b90*/  LDG.E.CONSTANT R20, desc[UR10][R44.64] ;  /* 0x0000000a2c147981 */ /* 0x000162000c1e9900 */
[----:B------:R-:W-:-:S05]  /*5ba0*/  IMAD.WIDE.U32 R10, R27, 0x4, R10 ;  /* 0x000000041b0a7825 */ /* 0x000fca00078e000a */
[----:B------:R1:W5:Y:S01]  /*5bb0*/  LDG.E.CONSTANT R27, desc[UR10][R10.64] ;  /* 0x0000000a0a1b7981 */ /* 0x000362000c1e9900 */
[C---:B------:R-:W-:Y:S01]  /*5bc0*/  FFMA R30, R15.reuse, R6, R29 ;  /* 0x000000060f1e7223 */ /* 0x040fe2000000001d */
[-C--:B------:R-:W-:Y:S01]  /*5bd0*/  FFMA R9, R18, R4.reuse, R9 ;  /* 0x0000000412097223 */ /* 0x080fe20000000009 */
[CC--:B------:R-:W-:Y:S01]  /*5be0*/  FFMA R25, R15.reuse, R4.reuse, R25 ;  /* 0x000000040f197223 */ /* 0x0c0fe20000000019 */
[----:B------:R-:W-:Y:S01]  /*5bf0*/  FFMA R47, R15, R5, R3 ;  /* 0x000000050f2f7223 */ /* 0x000fe20000000003 */
[----:B0-----:R-:W-:Y:S01]  /*5c00*/  FFMA R44, R14, R7, R30 ;  /* 0x000000070e2c7223 */ /* 0x001fe2000000001e */
[-C--:B------:R-:W-:Y:S01]  /*5c10*/  FFMA R15, R28, R5.reuse, R8 ;  /* 0x000000051c0f7223 */ /* 0x080fe20000000008 */
[-C--:B------:R-:W-:Y:S02]  /*5c20*/  FFMA R30, R26, R5.reuse, R9 ;  /* 0x000000051a1e7223 */ /* 0x080fe40000000009 */
[----:B-1----:R-:W0:Y:S01]  /*5c30*/  LDS.128 R8, [R0+0xff0] ;  /* 0x000ff00000087984 */ /* 0x002e220000000c00 */
[-C--:B------:R-:W-:Y:S01]  /*5c40*/  FFMA R22, R28, R4.reuse, R22 ;  /* 0x000000041c167223 */ /* 0x080fe20000000016 */
[CC--:B------:R-:W-:Y:S01]  /*5c50*/  FFMA R3, R14.reuse, R5.reuse, R25 ;  /* 0x000000050e037223 */ /* 0x0c0fe20000000019 */
[C---:B------:R-:W-:Y:S01]  /*5c60*/  FFMA R2, R14.reuse, R4, R2 ;  /* 0x000000040e027223 */ /* 0x040fe20000000002 */
[-C--:B------:R-:W-:Y:S01]  /*5c70*/  FFMA R29, R14, R6.reuse, R47 ;  /* 0x000000060e1d7223 */ /* 0x080fe2000000002f */
[C---:B------:R-:W-:Y:S01]  /*5c80*/  FFMA R25, R18.reuse, R5, R22 ;  /* 0x0000000512197223 */ /* 0x040fe20000000016 */
[----:B------:R-:W-:-:S02]  /*5c90*/  FFMA R22, R18, R6, R15 ;  /* 0x0000000612167223 */ /* 0x000fc4000000000f */
[----:B------:R-:W1:Y:S01]  /*5ca0*/  LDS.64 R14, [R0+0x1000] ;  /* 0x00100000000e7984 */ /* 0x000e620000000a00 */
[C---:B------:R-:W-:Y:S01]  /*5cb0*/  FFMA R31, R26.reuse, R4, R31 ;  /* 0x000000041a1f7223 */ /* 0x040fe2000000001f */
[C---:B------:R-:W-:Y:S01]  /*5cc0*/  FFMA R22, R26.reuse, R7, R22 ;  /* 0x000000071a167223 */ /* 0x040fe20000000016 */
[----:B------:R-:W-:Y:S01]  /*5cd0*/  FFMA R25, R26, R6, R25 ;  /* 0x000000061a197223 */ /* 0x000fe20000000019 */
[C---:B0-----:R-:W-:Y:S01]  /*5ce0*/  FFMA R5, R28.reuse, R8, R2 ;  /* 0x000000081c057223 */ /* 0x041fe20000000002 */
[CC--:B------:R-:W-:Y:S01]  /*5cf0*/  FFMA R7, R28.reuse, R9.reuse, R3 ;  /* 0x000000091c077223 */ /* 0x0c0fe20000000003 */
[-C--:B------:R-:W-:Y:S01]  /*5d00*/  FFMA R4, R28, R10.reuse, R29 ;  /* 0x0000000a1c047223 */ /* 0x080fe2000000001d */
[----:B------:R-:W3:Y:S01]  /*5d10*/  LDS.64 R2, [R0+0x1068] ;  /* 0x0010680000027984 */ /* 0x000ee20000000a00 */
[C---:B------:R-:W-:Y:S01]  /*5d20*/  FFMA R9, R18.reuse, R9, R5 ;  /* 0x0000000912097223 */ /* 0x040fe20000000005 */
[C---:B------:R-:W-:Y:S01]  /*5d30*/  FFMA R8, R18.reuse, R10, R7 ;  /* 0x0000000a12087223 */ /* 0x040fe20000000007 */
[----:B------:R-:W-:-:S02]  /*5d40*/  FFMA R45, R18, R11, R4 ;  /* 0x0000000b122d7223 */ /* 0x000fc40000000004 */
[----:B------:R-:W4:Y:S01]  /*5d50*/  LDS.128 R4, [R0+0x1070] ;  /* 0x0010700000047984 */ /* 0x000f220000000c00 */
[----:B------:R-:W-:-:S04]  /*5d60*/  FFMA R29, R28, R11, R44 ;  /* 0x0000000b1c1d7223 */ /* 0x000fc8000000002c */
[----:B-1----:R-:W-:Y:S01]  /*5d70*/  FFMA R44, R18, R14, R29 ;  /* 0x0000000e122c7223 */ /* 0x002fe2000000001d */
[C---:B------:R-:W-:Y:S01]  /*5d80*/  FFMA R18, R26.reuse, R10, R9 ;  /* 0x0000000a1a127223 */ /* 0x040fe20000000009 */
[C---:B------:R-:W-:Y:S02]  /*5d90*/  FFMA R29, R26.reuse, R11, R8 ;  /* 0x0000000b1a1d7223 */ /* 0x040fe40000000008 */
[----:B------:R-:W0:Y:S01]  /*5da0*/  LDS.128 R8, [R0+0x10e0] ;  /* 0x0010e00000087984 */ /* 0x000e220000000c00 */
[C---:B------:R-:W-:Y:S01]  /*5db0*/  FFMA R28, R26.reuse, R14, R45 ;  /* 0x0000000e1a1c7223 */ /* 0x040fe2000000002d */
[----:B------:R-:W-:Y:S01]  /*5dc0*/  FFMA R26, R26, R15, R44 ;  /* 0x0000000f1a1a7223 */ /* 0x000fe2000000002c */
[----:B---3--:R-:W-:-:S04]  /*5dd0*/  FFMA R15, R17, R3, R42 ;  /* 0x00000003110f7223 */ /* 0x008fc8000000002a */
[----:B----4-:R-:W-:Y:S02]  /*5de0*/  FFMA R42, R16, R4, R15 ;  /* 0x00000004102a7223 */ /* 0x010fe4000000000f */
[----:B------:R-:W1:Y:S01]  /*5df0*/  LDS.64 R14, [R0+0x10f0] ;  /* 0x0010f000000e7984 */ /* 0x000e620000000a00 */
[----:B------:R-:W-:-:S04]  /*5e00*/  FFMA R43, R17, R2, R43 ;  /* 0x00000002112b7223 */ /* 0x000fc8000000002b */
[C---:B------:R-:W-:Y:S01]  /*5e10*/  FFMA R2, R16.reuse, R3, R43 ;  /* 0x0000000310027223 */ /* 0x040fe2000000002b */
[CC--:B------:R-:W-:Y:S01]  /*5e20*/  FFMA R3, R17.reuse, R5.reuse, R40 ;  /* 0x0000000511037223 */ /* 0x0c0fe20000000028 */
[-C--:B------:R-:W-:Y:S02]  /*5e30*/  FFMA R41, R17, R4.reuse, R41 ;  /* 0x0000000411297223 */ /* 0x080fe40000000029 */
[C---:B--2---:R-:W-:Y:S01]  /*5e40*/  FFMA R47, R13.reuse, R4, R2 ;  /* 0x000000040d2f7223 */ /* 0x044fe20000000002 */
[CC--:B------:R-:W-:Y:S01]  /*5e50*/  FFMA R4, R16.reuse, R6.reuse, R3 ;  /* 0x0000000610047223 */ /* 0x0c0fe20000000003 */
[-C--:B------:R-:W-:Y:S01]  /*5e60*/  FFMA R41, R16, R5.reuse, R41 ;  /* 0x0000000510297223 */ /* 0x080fe20000000029 */
[----:B------:R-:W2:Y:S01]  /*5e70*/  LDS.64 R2, [R0+0x1158] ;  /* 0x0011580000027984 */ /* 0x000ea20000000a00 */
[C---:B------:R-:W-:Y:S02]  /*5e80*/  FFMA R45, R13.reuse, R5, R42 ;  /* 0x000000050d2d7223 */ /* 0x040fe4000000002a */
[C---:B------:R-:W-:Y:S01]  /*5e90*/  FFMA R43, R13.reuse, R6, R41 ;  /* 0x000000060d2b7223 */ /* 0x040fe20000000029 */
[----:B------:R-:W-:Y:S01]  /*5ea0*/  FFMA R41, R13, R7, R4 ;  /* 0x000000070d297223 */ /* 0x000fe20000000004 */
[C---:B0-----:R-:W-:Y:S01]  /*5eb0*/  FFMA R49, R17.reuse, R8, R39 ;  /* 0x0000000811317223 */ /* 0x041fe20000000027 */
[----:B------:R-:W0:Y:S01]  /*5ec0*/  LDS.128 R4, [R0+0x1160] ;  /* 0x0011600000047984 */ /* 0x000e220000000c00 */
[----:B------:R-:W-:-:S02]  /*5ed0*/  FFMA R39, R17, R9, R38 ;  /* 0x0000000911277223 */ /* 0x000fc40000000026 */
[-C--:B------:R-:W-:Y:S01]  /*5ee0*/  FFMA R42, R16, R9.reuse, R49 ;  /* 0x00000009102a7223 */ /* 0x080fe20000000031 */
[C---:B------:R-:W-:Y:S01]  /*5ef0*/  FFMA R40, R12.reuse, R8, R47 ;  /* 0x000000080c287223 */ /* 0x040fe2000000002f */
[----:B------:R-:W-:-:S03]  /*5f00*/  FFMA R8, R12, R9, R45 ;  /* 0x000000090c087223 */ /* 0x000fc6000000002d */
[----:B------:R-:W-:Y:S01]  /*5f10*/  FFMA R40, R23, R9, R40 ;  /* 0x0000000917287223 */ /* 0x000fe20000000028 */
        /* <DEDUP_REMOVED lines=8> */
[----:B------:R-:W-:-:S03]  /*5fa0*/  FFMA R43, R13, R11, R38 ;  /* 0x0000000b0d2b7223 */ /* 0x000fc60000000026 */
[----:B-1----:R-:W-:Y:S01]  /*5fb0*/  FFMA R38, R23, R14, R41 ;  /* 0x0000000e17267223 */ /* 0x002fe20000000029 */
[C---:B-----5:R-:W-:Y:S01]  /*5fc0*/  FFMA R40, R21.reuse, R10, R40 ;  /* 0x0000000a15287223 */ /* 0x060fe20000000028 */
[-C--:B------:R-:W-:Y:S01]  /*5fd0*/  FFMA R42, R21, R11.reuse, R8 ;  /* 0x0000000b152a7223 */ /* 0x080fe20000000008 */
[C---:B------:R-:W-:Y:S01]  /*5fe0*/  FFMA R10, R16.reuse, R11, R9 ;  /* 0x0000000b100a7223 */ /* 0x040fe20000000009 */
[----:B------:R-:W-:-:S03]  /*5ff0*/  FFMA R8, R16, R14, R39 ;  /* 0x0000000e10087223 */ /* 0x000fc60000000027 */
[C---:B------:R-:W-:Y:S01]  /*6000*/  FFMA R41, R13.reuse, R14, R10 ;  /* 0x0000000e0d297223 */ /* 0x040fe2000000000a */
[-C--:B------:R-:W-:Y:S02]  /*6010*/  FFMA R39, R13, R15.reuse, R8 ;  /* 0x0000000f0d277223 */ /* 0x080fe40000000008 */
[----:B------:R-:W1:Y:S01]  /*6020*/  LDS.128 R8, [R0+0x11d0] ;  /* 0x0011d00000087984 */ /* 0x000e620000000c00 */
[----:B--2---:R-:W-:Y:S01]  /*6030*/  FFMA R35, R17, R2, R35 ;  /* 0x0000000211237223 */ /* 0x004fe20000000023 */
[C---:B------:R-:W-:Y:S01]  /*6040*/  FFMA R36, R21.reuse, R14, R36 ;  /* 0x0000000e15247223 */ /* 0x040fe20000000024 */
[----:B------:R-:W-:Y:S01]  /*6050*/  FFMA R38, R21, R15, R38 ;  /* 0x0000000f15267223 */ /* 0x000fe20000000026 */
[-C--:B------:R-:W-:Y:S01]  /*6060*/  FFMA R14, R12, R2.reuse, R37 ;  /* 0x000000020c0e7223 */ /* 0x080fe20000000025 */
[-C--:B------:R-:W-:Y:S01]  /*6070*/  FFMA R15, R17, R3.reuse, R34 ;  /* 0x00000003110f7223 */ /* 0x080fe20000000022 */
[C---:B------:R-:W-:Y:S01]  /*6080*/  FFMA R37, R19.reuse, R2, R40 ;  /* 0x0000000213257223 */ /* 0x040fe20000000028 */
[-C--:B------:R-:W-:Y:S01]  /*6090*/  FFMA R2, R16, R3.reuse, R35 ;  /* 0x0000000310027223 */ /* 0x080fe20000000023 */
[-C--:B------:R-:W-:Y:S01]  /*60a0*/  FFMA R34, R12, R3.reuse, R43 ;  /* 0x000000030c227223 */ /* 0x080fe2000000002b */
[-C--:B------:R-:W-:Y:S01]  /*60b0*/  FFMA R35, R19, R3.reuse, R42 ;  /* 0x0000000313237223 */ /* 0x080fe2000000002a */
[-C--:B0-----:R-:W-:Y:S01]  /*60c0*/  FFMA R40, R16, R4.reuse, R15 ;  /* 0x0000000410287223 */ /* 0x081fe2000000000f */
[----:B------:R-:W-:Y:S01]  /*60d0*/  FFMA R14, R23, R3, R14 ;  /* 0x00000003170e7223 */ /* 0x000fe2000000000e */
[-C--:B------:R-:W-:Y:S01]  /*60e0*/  FFMA R15, R13, R4.reuse, R2 ;  /* 0x000000040d0f7223 */ /* 0x080fe20000000002 */
[-C--:B------:R-:W-:Y:S01]  /*60f0*/  FFMA R2, R12, R4.reuse, R41 ;  /* 0x000000040c027223 */ /* 0x080fe20000000029 */
[-C--:B------:R-:W-:Y:S01]  /*6100*/  FFMA R34, R23, R4.reuse, R34 ;  /* 0x0000000417227223 */ /* 0x080fe20000000022 */
[----:B------:R-:W-:Y:S01]  /*6110*/  FFMA R45, R13, R5, R40 ;  /* 0x000000050d2d7223 */ /* 0x000fe20000000028 */
[C---:B------:R-:W-:Y:S01]  /*6120*/  FFMA R42, R20.reuse, R3, R37 ;  /* 0x00000003142a7223 */ /* 0x040fe20000000025 */
[-C--:B------:R-:W-:Y:S01]  /*6130*/  FFMA R3, R19, R4.reuse, R36 ;  /* 0x0000000413037223 */ /* 0x080fe20000000024 */
[-C--:B------:R-:W-:Y:S01]  /*6140*/  FFMA R36, R21, R5.reuse, R34 ;  /* 0x0000000515247223 */ /* 0x080fe20000000022 */
[-C--:B------:R-:W-:Y:S01]  /*6150*/  FFMA R33, R17, R4.reuse, R33 ;  /* 0x0000000411217223 */ /* 0x080fe20000000021 */
[-C--:B------:R-:W-:Y:S01]  /*6160*/  FFMA R40, R23, R5.reuse, R2 ;  /* 0x0000000517287223 */ /* 0x080fe20000000002 */
[CC--:B------:R-:W-:Y:S01]  /*6170*/  FFMA R34, R20.reuse, R5.reuse, R3 ;  /* 0x0000000514227223 */ /* 0x0c0fe20000000003 */
[-C--:B------:R-:W-:Y:S01]  /*6180*/  FFMA R44, R20, R4.reuse, R35 ;  /* 0x00000004142c7223 */ /* 0x080fe20000000023 */
[----:B------:R-:W0:Y:S01]  /*6190*/  LDS.64 R2, [R0+0x11e0] ;  /* 0x0011e00000027984 */ /* 0x000e220000000a00 */
        /* <DEDUP_REMOVED lines=12> */
[----:B------:R-:W-:Y:S01]  /*6260*/  FFMA R41, R27, R6, R34 ;  /* 0x000000061b297223 */ /* 0x000fe20000000022 */
[CC--:B-1----:R-:W-:Y:S01]  /*6270*/  FFMA R44, R12.reuse, R8.reuse, R15 ;  /* 0x000000080c2c7223 */ /* 0x0c2fe2000000000f */
[-C--:B------:R-:W-:Y:S01]  /*6280*/  FFMA R39, R19, R8.reuse, R14 ;  /* 0x0000000813277223 */ /* 0x080fe2000000000e */
[-C--:B------:R-:W-:Y:S01]  /*6290*/  FFMA R33, R13, R7.reuse, R38 ;  /* 0x000000070d217223 */ /* 0x080fe20000000026 */
[-C--:B------:R-:W-:Y:S01]  /*62a0*/  FFMA R34, R21, R7.reuse, R4 ;  /* 0x0000000715227223 */ /* 0x080fe20000000004 */
[----:B------:R-:W-:Y:S01]  /*62b0*/  FFMA R40, R27, R7, R40 ;  /* 0x000000071b287223 */ /* 0x000fe20000000028 */
[----:B------:R-:W1:Y:S04]  /*62c0*/  LDS.64 R14, [R0+0x1248] ;  /* 0x00124800000e7984 */ /* 0x000e680000000a00 */
[----:B------:R-:W2:Y:S01]  /*62d0*/  LDS.128 R4, [R0+0x1250] ;  /* 0x0012500000047984 */ /* 0x000ea20000000c00 */
[C---:B------:R-:W-:Y:S01]  /*62e0*/  FFMA R31, R17.reuse, R8, R31 ;  /* 0x00000008111f7223 */ /* 0x040fe2000000001f */
        /* <DEDUP_REMOVED lines=20> */
[-C--:B0-----:R-:W-:Y:S01]  /*6430*/  FFMA R8, R13, R2.reuse, R10 ;  /* 0x000000020d087223 */ /* 0x081fe2000000000a */
[----:B------:R-:W-:-:S02]  /*6440*/  FFMA R10, R21, R2, R44 ;  /* 0x00000002150a7223 */ /* 0x000fc4000000002c */
[----:B------:R-:W0:Y:S01]  /*6450*/  LDC.64 R44, c[0x0][0x388] ;  /* 0x0000e200ff2c7b82 */ /* 0x000e220000000a00 */
[-C--:B------:R-:W-:Y:S01]  /*6460*/  FFMA R36, R12, R11.reuse, R33 ;  /* 0x0000000b0c247223 */ /* 0x080fe20000000021 */
[-C--:B------:R-:W-:Y:S01]  /*6470*/  FFMA R9, R19, R11.reuse, R34 ;  /* 0x0000000b13097223 */ /* 0x080fe20000000022 */
[-C--:B------:R-:W-:Y:S01]  /*6480*/  FFMA R38, R27, R11.reuse, R32 ;  /* 0x0000000b1b267223 */ /* 0x080fe20000000020 */
[-C--:B------:R-:W-:Y:S01]  /*6490*/  FFMA R32, R16, R2.reuse, R37 ;  /* 0x0000000210207223 */ /* 0x080fe20000000025 */
[-C--:B------:R-:W-:Y:S01]  /*64a0*/  FFMA R36, R23, R2.reuse, R36 ;  /* 0x0000000217247223 */ /* 0x080fe20000000024 */
[C---:B------:R-:W-:Y:S01]  /*64b0*/  FFMA R46, R20.reuse, R2, R9 ;  /* 0x00000002142e7223 */ /* 0x040fe20000000009 */
[----:B------:R-:W-:Y:S01]  /*64c0*/  FFMA R34, R20, R11, R35 ;  /* 0x0000000b14227223 */ /* 0x000fe20000000023 */
[-C--:B------:R-:W-:Y:S01]  /*64d0*/  FFMA R11, R13, R3.reuse, R32 ;  /* 0x000000030d0b7223 */ /* 0x080fe20000000020 */
[-C--:B------:R-:W-:Y:S01]  /*64e0*/  FFMA R9, R21, R3.reuse, R36 ;  /* 0x0000000315097223 */ /* 0x080fe20000000024 */
[----:B------:R-:W-:Y:S01]  /*64f0*/  FFMA R36, R27, R3, R46 ;  /* 0x000000031b247223 */ /* 0x000fe2000000002e */
[C---:B-1----:R-:W-:Y:S01]  /*6500*/  FFMA R29, R17.reuse, R15, R29 ;  /* 0x0000000f111d7223 */ /* 0x042fe2000000001d */
[C---:B------:R-:W-:Y:S01]  /*6510*/  FFMA R3, R17.reuse, R14, R18 ;  /* 0x0000000e11037223 */ /* 0x040fe20000000012 */
[C---:B--2---:R-:W-:Y:S01]  /*6520*/  FFMA R28, R17.reuse, R4, R28 ;  /* 0x00000004111c7223 */ /* 0x044fe2000000001c */
[----:B------:R-:W-:Y:S01]  /*6530*/  FFMA R17, R17, R5, R26 ;  /* 0x0000000511117223 */ /* 0x000fe2000000001a */
[----:B------:R-:W-:Y:S01]  /*6540*/  FFMA R37, R27, R2, R34 ;  /* 0x000000021b257223 */ /* 0x000fe20000000022 */
[C---:B------:R-:W-:Y:S01]  /*6550*/  FFMA R2, R16.reuse, R4, R29 ;  /* 0x0000000410027223 */ /* 0x040fe2000000001d */
[C---:B------:R-:W-:Y:S01]  /*6560*/  FFMA R26, R16.reuse, R15, R3 ;  /* 0x0000000f101a7223 */ /* 0x040fe20000000003 */
[----:B------:R-:W-:Y:S01]  /*6570*/  FFMA R29, R16, R5, R28 ;  /* 0x00000005101d7223 */ /* 0x000fe2000000001c */
[-C--:B------:R-:W-:Y:S01]  /*6580*/  FFMA R32, R12, R14.reuse, R25 ;  /* 0x0000000e0c207223 */ /* 0x080fe20000000019 */
[----:B------:R-:W-:Y:S01]  /*6590*/  FFMA R35, R19, R14, R30 ;  /* 0x0000000e13237223 */ /* 0x000fe2000000001e */
[----:B------:R-:W-:Y:S01]  /*65a0*/  FFMA R16, R16, R6, R17 ;  /* 0x0000000610107223 */ /* 0x000fe20000000011 */
[----:B------:R-:W-:Y:S01]  /*65b0*/  IADD3 R17, PT, PT, R24, 0x1680, RZ ;  /* 0x0000168018117810 */ /* 0x000fe20007ffe0ff */
[-C--:B------:R-:W-:Y:S01]  /*65c0*/  FFMA R31, R12, R15.reuse, R31 ;  /* 0x0000000f0c1f7223 */ /* 0x080fe2000000001f */
[-C--:B------:R-:W-:Y:S01]  /*65d0*/  FFMA R32, R23, R15.reuse, R32 ;  /* 0x0000000f17207223 */ /* 0x080fe20000000020 */
[-C--:B------:R-:W-:Y:S01]  /*65e0*/  FFMA R30, R19, R15.reuse, R22 ;  /* 0x0000000f131e7223 */ /* 0x080fe20000000016 */
[----:B------:R-:W-:Y:S01]  /*65f0*/  FFMA R35, R20, R15, R35 ;  /* 0x0000000f14237223 */ /* 0x000fe20000000023 */
[C---:B------:R-:W-:Y:S01]  /*6600*/  FFMA R26, R13.reuse, R4, R26 ;  /* 0x000000040d1a7223 */ /* 0x040fe2000000001a */
[C---:B------:R-:W-:Y:S01]  /*6610*/  FFMA R28, R13.reuse, R5, R2 ;  /* 0x000000050d1c7223 */ /* 0x040fe20000000002 */
[C---:B------:R-:W-:Y:S01]  /*6620*/  FFMA R29, R13.reuse, R6, R29 ;  /* 0x000000060d1d7223 */ /* 0x040fe2000000001d */
[C---:B------:R-:W-:Y:S01]  /*6630*/  IADD3 R15, PT, PT, R24.reuse, 0x15c0, RZ ;  /* 0x000015c0180f7810 */ /* 0x040fe20007ffe0ff */
[----:B------:R-:W-:Y:S01]  /*6640*/  FFMA R13, R13, R7, R16 ;  /* 0x000000070d0d7223 */ /* 0x000fe20000000010 */
[----:B0-----:R-:W-:Y:S01]  /*6650*/  IMAD.WIDE.U32 R16, R17, 0x4, R44 ;  /* 0x0000000411107825 */ /* 0x001fe200078e002c */
[----:B------:R-:W-:-:S02]  /*6660*/  IADD3 R47, PT, PT, R24, 0x1620, RZ ;  /* 0x00001620182f7810 */ /* 0x000fc40007ffe0ff */
[C---:B------:R-:W-:Y:S01]  /*6670*/  IADD3 R33, PT, PT, R24.reuse, 0x16e0, RZ ;  /* 0x000016e018217810 */ /* 0x040fe20007ffe0ff */
[--C-:B------:R-:W-:Y:S01]  /*6680*/  IMAD.WIDE.U32 R14, R15, 0x4, R44.reuse ;  /* 0x000000040f0e7825 */ /* 0x100fe200078e002c */
[----:B------:R0:W2:Y:S03]  /*6690*/  LDG.E.CONSTANT R25, desc[UR10][R16.64] ;  /* 0x0000000a10197981 */ /* 0x0000a6000c1e9900 */
[--C-:B------:R-:W-:Y:S02]  /*66a0*/  IMAD.WIDE.U32 R46, R47, 0x4, R44.reuse ;  /* 0x000000042f2e7825 */ /* 0x100fe400078e002c */
[----:B------:R-:W3:Y:S02]  /*66b0*/  LDG.E.CONSTANT R15, desc[UR10][R14.64] ;  /* 0x0000000a0e0f7981 */ /* 0x000ee4000c1e9900 */
[----:B0-----:R-:W-:Y:S01]  /*66c0*/  IMAD.WIDE.U32 R16, R33, 0x4, R44 ;  /* 0x0000000421107825 */ /* 0x001fe200078e002c */
[C---:B------:R-:W-:Y:S01]  /*66d0*/  IADD3 R33, PT, PT, R24.reuse, 0x1440, RZ ;  /* 0x0000144018217810 */ /* 0x040fe20007ffe0ff */
[----:B------:R0:W4:Y:S01]  /*66e0*/  LDG.E.CONSTANT R14, desc[UR10][R46.64] ;  /* 0x0000000a2e0e7981 */ /* 0x000122000c1e9900 */
[----:B------:R-:W-:-:S03]  /*66f0*/  IADD3 R3, PT, PT, R24, 0x1560, RZ ;  /* 0x0000156018037810 */ /* 0x000fc60007ffe0ff */
[----:B------:R-:W5:Y:S01]  /*6700*/  LDG.E.CONSTANT R22, desc[UR10][R16.64] ;  /* 0x0000000a10167981 */ /* 0x000f62000c1e9900 */
[----:B0-----:R-:W-:-:S05]  /*6710*/  IMAD.WIDE.U32 R46, R33, 0x4, R44 ;  /* 0x00000004212e7825 */ /* 0x001fca00078e002c */
[----:B------:R-:W2:Y:S01]  /*6720*/  LDG.E.CONSTANT R17, desc[UR10][R46.64] ;  /* 0x0000000a2e117981 */ /* 0x000ea2000c1e9900 */
[----:B------:R-:W-:-:S03]  /*6730*/  IMAD.WIDE.U32 R2, R3, 0x4, R44 ;  /* 0x0000000403027825 */ /* 0x000fc600078e002c */
[----:B------:R-:W3:Y:S04]  /*6740*/  LDG.E.CONSTANT R16, desc[UR10][R46.64+0x180] ;  /* 0x0001800a2e107981 */ /* 0x000ee8000c1e9900 */
[----:B------:R-:W4:Y:S04]  /*6750*/  LDG.E.CONSTANT R3, desc[UR10][R2.64] ;  /* 0x0000000a02037981 */ /* 0x000f28000c1e9900 */
[----:B------:R-:W5:Y:S01]  /*6760*/  LDG.E.CONSTANT R2, desc[UR10][R46.64+0x300] ;  /* 0x0003000a2e027981 */ /* 0x000f62000c1e9900 */
[----:B------:R-:W-:-:S05]  /*6770*/  IADD3 R49, PT, PT, R24, 0x1740, RZ ;  /* 0x0000174018317810 */ /* 0x000fca0007ffe0ff */
[----:B------:R-:W-:-:S05]  /*6780*/  IMAD.WIDE.U32 R44, R49, 0x4, R44 ;  /* 0x00000004312c7825 */ /* 0x000fca00078e002c */
[----:B------:R0:W4:Y:S01]  /*6790*/  LDG.E.CONSTANT R18, desc[UR10][R44.64] ;  /* 0x0000000a2c127981 */ /* 0x000122000c1e9900 */
        /* <DEDUP_REMOVED lines=8> */
[CC--:B------:R-:W-:Y:S01]  /*6820*/  FFMA R34, R23.reuse, R5.reuse, R34 ;  /* 0x0000000517227223 */ /* 0x0c0fe20000000022 */
[CC--:B------:R-:W-:Y:S01]  /*6830*/  FFMA R10, R20.reuse, R5.reuse, R31 ;  /* 0x00000005140a7223 */ /* 0x0c0fe2000000001f */
[-C--:B------:R-:W-:Y:S01]  /*6840*/  FFMA R4, R23, R6.reuse, R4 ;  /* 0x0000000617047223 */ /* 0x080fe20000000004 */
[-C--:B------:R-:W-:Y:S01]  /*6850*/  FFMA R32, R20, R6.reuse, R9 ;  /* 0x0000000614207223 */ /* 0x080fe20000000009 */
[-C--:B------:R-:W-:Y:S01]  /*6860*/  FFMA R33, R27, R5.reuse, R30 ;  /* 0x000000051b217223 */ /* 0x080fe2000000001e */
[-C--:B------:R-:W-:Y:S01]  /*6870*/  FFMA R30, R21, R6.reuse, R34 ;  /* 0x00000006151e7223 */ /* 0x080fe20000000022 */
[----:B------:R-:W-:Y:S01]  /*6880*/  FFMA R34, R27, R6, R10 ;  /* 0x000000061b227223 */ /* 0x000fe2000000000a */
[C---:B0-----:R-:W-:Y:S01]  /*6890*/  FFMA R44, R21.reuse, R5, R48 ;  /* 0x00000005152c7223 */ /* 0x041fe20000000030 */
[-C--:B------:R-:W-:Y:S01]  /*68a0*/  FFMA R10, R21, R7.reuse, R4 ;  /* 0x00000007150a7223 */ /* 0x080fe20000000004 */
[----:B------:R-:W-:-:S02]  /*68b0*/  FFMA R32, R27, R7, R32 ;  /* 0x000000071b207223 */ /* 0x000fc40000000020 */
[----:B------:R-:W0:Y:S02]  /*68c0*/  LDS.128 R4, [R0+0x12c0] ;  /* 0x0012c00000047984 */ /* 0x000e240000000c00 */
[CC--:B0-----:R-:W-:Y:S01]  /*68d0*/  FFMA R11, R19.reuse, R4.reuse, R8 ;  /* 0x00000004130b7223 */ /* 0x0c1fe20000000008 */
[C---:B------:R-:W-:Y:S01]  /*68e0*/  FFMA R46, R12.reuse, R4, R26 ;  /* 0x000000040c2e7223 */ /* 0x040fe2000000001a */
[CC--:B------:R-:W-:Y:S01]  /*68f0*/  FFMA R28, R12.reuse, R5.reuse, R28 ;  /* 0x000000050c1c7223 */ /* 0x0c0fe2000000001c */
[-C--:B------:R-:W-:Y:S01]  /*6900*/  FFMA R26, R12, R6.reuse, R29 ;  /* 0x000000060c1a7223 */ /* 0x080fe2000000001d */
[-C--:B------:R-:W-:Y:S01]  /*6910*/  FFMA R29, R19, R5.reuse, R44 ;  /* 0x00000005131d7223 */ /* 0x080fe2000000002c */
[----:B------:R-:W-:Y:S01]  /*6920*/  FFMA R4, R20, R5, R11 ;  /* 0x0000000514047223 */ /* 0x000fe2000000000b */
[CC--:B------:R-:W-:Y:S01]  /*6930*/  FFMA R44, R23.reuse, R6.reuse, R28 ;  /* 0x00000006172c7223 */ /* 0x0c0fe2000000001c */
[----:B------:R-:W-:Y:S01]  /*6940*/  FFMA R9, R12, R7, R13 ;  /* 0x000000070c097223 */ /* 0x000fe2000000000d */
[CC--:B------:R-:W-:Y:S01]  /*6950*/  FFMA R28, R20.reuse, R6.reuse, R29 ;  /* 0x00000006141c7223 */ /* 0x0c0fe2000000001d */
[----:B------:R-:W-:Y:S01]  /*6960*/  FFMA R8, R23, R5, R46 ;  /* 0x0000000517087223 */ /* 0x000fe2000000002e */
[-C--:B------:R-:W-:Y:S01]  /*6970*/  FFMA R29, R27, R6.reuse, R4 ;  /* 0x000000061b1d7223 */ /* 0x080fe20000000004 */
[----:B------:R-:W0:Y:S04]  /*6980*/  LDS.64 R12, [R0+0x12d0] ;  /* 0x0012d000000c7984 */ /* 0x000e280000000a00 */
[----:B------:R-:W1:Y:S01]  /*6990*/  LDS.64 R4, [R0+0x1338] ;  /* 0x0013380000047984 */ /* 0x000e620000000a00 */
        /* <DEDUP_REMOVED lines=8> */
[----:B-1----:R-:W-:-:S02]  /*6a20*/  FFMA R7, R19, R4, R8 ;  /* 0x0000000413077223 */ /* 0x002fc40000000008 */
[----:B------:R-:W0:Y:S01]  /*6a30*/  LDS.128 R8, [R0+0x1340] ;  /* 0x0013400000087984 */ /* 0x000e220000000c00 */
[CC--:B------:R-:W-:Y:S01]  /*6a40*/  FFMA R28, R20.reuse, R12.reuse, R45 ;  /* 0x0000000c141c7223 */ /* 0x0c0fe2000000002d */
[CC--:B------:R-:W-:Y:S01]  /*6a50*/  FFMA R23, R21.reuse, R12.reuse, R26 ;  /* 0x0000000c15177223 */ /* 0x0c0fe2000000001a */
[-C--:B------:R-:W-:Y:S01]  /*6a60*/  FFMA R26, R21, R13.reuse, R46 ;  /* 0x0000000d151a7223 */ /* 0x080fe2000000002e */
[C---:B------:R-:W-:Y:S01]  /*6a70*/  FFMA R30, R27.reuse, R12, R30 ;  /* 0x0000000c1b1e7223 */ /* 0x040fe2000000001e */
        /* <DEDUP_REMOVED lines=15> */
[----:B------:R-:W4:Y:S01]  /*6b70*/  LDS.128 R8, [R0+0x1430] ;  /* 0x0014300000087984 */ /* 0x000f220000000c00 */
[C---:B--2---:R-:W-:Y:S01]  /*6b80*/  FFMA R43, R17.reuse, R4, R43 ;  /* 0x00000004112b7223 */ /* 0x044fe2000000002b */
[C---:B------:R-:W-:Y:S01]  /*6b90*/  FFMA R45, R17.reuse, R5, R42 ;  /* 0x00000005112d7223 */ /* 0x040fe2000000002a */
[----:B------:R-:W-:-:S02]  /*6ba0*/  FFMA R41, R17, R6, R41 ;  /* 0x0000000611297223 */ /* 0x000fc40000000029 */
[C---:B---3--:R-:W-:Y:S01]  /*6bb0*/  FFMA R43, R16.reuse, R5, R43 ;  /* 0x00000005102b7223 */ /* 0x048fe2000000002b */
[CC--:B------:R-:W-:Y:S01]  /*6bc0*/  FFMA R5, R17.reuse, R7.reuse, R40 ;  /* 0x0000000711057223 */ /* 0x0c0fe20000000028 */
[C---:B------:R-:W-:Y:S01]  /*6bd0*/  FFMA R44, R16.reuse, R6, R45 ;  /* 0x00000006102c7223 */ /* 0x040fe2000000002d */
[CC--:B------:R-:W-:Y:S02]  /*6be0*/  FFMA R41, R16.reuse, R7.reuse, R41 ;  /* 0x0000000710297223 */ /* 0x0c0fe40000000029 */
[----:B0-----:R-:W-:Y:S01]  /*6bf0*/  FFMA R40, R16, R12, R5 ;  /* 0x0000000c10287223 */ /* 0x001fe20000000005 */
[----:B-1----:R-:W-:Y:S01]  /*6c00*/  FFMA R39, R17, R20, R39 ;  /* 0x0000001411277223 */ /* 0x002fe20000000027 */
[C---:B-----5:R-:W-:Y:S01]  /*6c10*/  FFMA R42, R2.reuse, R6, R43 ;  /* 0x00000006022a7223 */ /* 0x060fe2000000002b */
[C---:B------:R-:W-:Y:S02]  /*6c20*/  FFMA R44, R2.reuse, R7, R44 ;  /* 0x00000007022c7223 */ /* 0x040fe4000000002c */
[----:B------:R-:W0:Y:S01]  /*6c30*/  LDS.128 R4, [R0+0x14a0] ;  /* 0x0014a00000047984 */ /* 0x000e220000000c00 */
[----:B----4-:R-:W-:Y:S01]  /*6c40*/  FFMA R42, R3, R20, R42 ;  /* 0x00000014032a7223 */ /* 0x010fe2000000002a */
[----:B------:R-:W-:Y:S01]  /*6c50*/  FFMA R40, R2, R13, R40 ;  /* 0x0000000d02287223 */ /* 0x000fe20000000028 */
[-C--:B------:R-:W-:Y:S01]  /*6c60*/  FFMA R13, R17, R21.reuse, R38 ;  /* 0x00000015110d7223 */ /* 0x080fe20000000026 */
[-C--:B------:R-:W-:Y:S01]  /*6c70*/  FFMA R39, R16, R21.reuse, R39 ;  /* 0x0000001510277223 */ /* 0x080fe20000000027 */
[-C--:B------:R-:W-:Y:S01]  /*6c80*/  FFMA R44, R3, R21.reuse, R44 ;  /* 0x00000015032c7223 */ /* 0x080fe2000000002c */
[C---:B------:R-:W-:Y:S01]  /*6c90*/  FFMA R21, R15.reuse, R21, R42 ;  /* 0x000000150f157223 */ /* 0x040fe2000000002a */
[----:B------:R-:W-:Y:S01]  /*6ca0*/  FFMA R46, R2, R12, R41 ;  /* 0x0000000c022e7223 */ /* 0x000fe20000000029 */
[-C--:B------:R-:W-:Y:S01]  /*6cb0*/  FFMA R41, R16, R8.reuse, R13 ;  /* 0x0000000810297223 */ /* 0x080fe2000000000d */
[-C--:B------:R-:W-:Y:S01]  /*6cc0*/  FFMA R13, R15, R8.reuse, R44 ;  /* 0x000000080f0d7223 */ /* 0x080fe2000000002c */
[----:B------:R-:W-:-:S02]  /*6cd0*/  FFMA R44, R14, R8, R21 ;  /* 0x000000080e2c7223 */ /* 0x000fc40000000015 */
[----:B------:R-:W1:Y:S01]  /*6ce0*/  LDS.64 R20, [R0+0x14b0] ;  /* 0x0014b00000147984 */ /* 0x000e620000000a00 */
[-C--:B------:R-:W-:Y:S01]  /*6cf0*/  FFMA R37, R17, R8.reuse, R37 ;  /* 0x0000000811257223 */ /* 0x080fe20000000025 */
[CC--:B------:R-:W-:Y:S01]  /*6d00*/  FFMA R12, R2.reuse, R8.reuse, R39 ;  /* 0x00000008020c7223 */ /* 0x0c0fe20000000027 */
[----:B------:R-:W-:Y:S01]  /*6d10*/  FFMA R46, R3, R8, R46 ;  /* 0x00000008032e7223 */ /* 0x000fe2000000002e */
[-C--:B------:R-:W-:Y:S01]  /*6d20*/  FFMA R39, R17, R9.reuse, R36 ;  /* 0x0000000911277223 */ /* 0x080fe20000000024 */
[-C--:B------:R-:W-:Y:S01]  /*6d30*/  FFMA R40, R3, R9.reuse, R40 ;  /* 0x0000000903287223 */ /* 0x080fe20000000028 */
[-C--:B------:R-:W-:Y:S01]  /*6d40*/  FFMA R8, R2, R9.reuse, R41 ;  /* 0x0000000902087223 */ /* 0x080fe20000000029 */
[-C--:B------:R-:W-:Y:S01]  /*6d50*/  FFMA R37, R16, R9.reuse, R37 ;  /* 0x0000000910257223 */ /* 0x080fe20000000025 */
[CC--:B------:R-:W-:Y:S01]  /*6d60*/  FFMA R41, R15.reuse, R9.reuse, R46 ;  /* 0x000000090f297223 */ /* 0x0c0fe2000000002e */
[----:B------:R-:W-:Y:S01]  /*6d70*/  FFMA R46, R14, R9, R13 ;  /* 0x000000090e2e7223 */ /* 0x000fe2000000000d */
[-C--:B------:R-:W-:Y:S01]  /*6d80*/  FFMA R38, R16, R10.reuse, R39 ;  /* 0x0000000a10267223 */ /* 0x080fe20000000027 */
[-C--:B------:R-:W-:Y:S01]  /*6d90*/  FFMA R9, R15, R10.reuse, R40 ;  /* 0x0000000a0f097223 */ /* 0x080fe20000000028 */
[-C--:B------:R-:W-:Y:S01]  /*6da0*/  FFMA R36, R2, R10.reuse, R37 ;  /* 0x0000000a02247223 */ /* 0x080fe20000000025 */
[----:B------:R-:W-:Y:S01]  /*6db0*/  FFMA R42, R14, R10, R41 ;  /* 0x0000000a0e2a7223 */ /* 0x000fe20000000029 */
[-C--:B------:R-:W-:Y:S01]  /*6dc0*/  FFMA R40, R2, R11.reuse, R38 ;  /* 0x0000000b02287223 */ /* 0x080fe20000000026 */
[----:B------:R-:W-:Y:S01]  /*6dd0*/  FFMA R38, R14, R11, R9 ;  /* 0x0000000b0e267223 */ /* 0x000fe20000000009 */
[-C--:B0-----:R-:W-:Y:S01]  /*6de0*/  FFMA R10, R3, R4.reuse, R12 ;  /* 0x00000004030a7223 */ /* 0x081fe2000000000c */
[CC--:B------:R-:W-:Y:S01]  /*6df0*/  FFMA R35, R17.reuse, R4.reuse, R35 ;  /* 0x0000000411237223 */ /* 0x0c0fe20000000023 */
[----:B------:R-:W0:Y:S01]  /*6e00*/  LDS.64 R12, [R0+0x1518] ;  /* 0x00151800000c7984 */ /* 0x000e220000000a00 */
[-C--:B------:R-:W-:Y:S01]  /*6e10*/  FFMA R9, R17, R5.reuse, R33 ;  /* 0x0000000511097223 */ /* 0x080fe20000000021 */
[----:B------:R-:W-:Y:S01]  /*6e20*/  FFMA R43, R25, R4, R44 ;  /* 0x00000004192b7223 */ /* 0x000fe2000000002c */
[CC--:B------:R-:W-:Y:S01]  /*6e30*/  FFMA R37, R16.reuse, R5.reuse, R35 ;  /* 0x0000000510257223 */ /* 0x0c0fe20000000023 */
[-C--:B------:R-:W-:Y:S01]  /*6e40*/  FFMA R44, R3, R5.reuse, R8 ;  /* 0x00000005032c7223 */ /* 0x080fe20000000008 */
[-C--:B------:R-:W-:Y:S01]  /*6e50*/  FFMA R39, R15, R5.reuse, R10 ;  /* 0x000000050f277223 */ /* 0x080fe2000000000a */
[-C--:B------:R-:W-:Y:S01]  /*6e60*/  FFMA R35, R16, R6.reuse, R9 ;  /* 0x0000000610237223 */ /* 0x080fe20000000009 */
[-C--:B------:R-:W-:Y:S01]  /*6e70*/  FFMA R33, R25, R5.reuse, R46 ;  /* 0x0000000519217223 */ /* 0x080fe2000000002e */
[----:B------:R-:W-:Y:S01]  /*6e80*/  FFMA R43, R22, R5, R43 ;  /* 0x00000005162b7223 */ /* 0x000fe2000000002b */
[----:B------:R-:W2:Y:S01]  /*6e90*/  LDS.128 R8, [R0+0x1520] ;  /* 0x0015200000087984 */ /* 0x000ea20000000c00 */
        /* <DEDUP_REMOVED lines=21> */
[C---:B------:R-:W-:Y:S01]  /*6ff0*/  FFMA R41, R18.reuse, R20, R39 ;  /* 0x0000001412297223 */ /* 0x040fe20000000027 */
[----:B------:R-:W-:Y:S01]  /*7000*/  FFMA R43, R18, R6, R43 ;  /* 0x00000006122b7223 */ /* 0x000fe2000000002b */
[-C--:B------:R-:W-:Y:S01]  /*7010*/  FFMA R20, R2, R21.reuse, R7 ;  /* 0x0000001502147223 */ /* 0x080fe20000000007 */
[----:B------:R-:W-:-:S02]  /*7020*/  FFMA R38, R14, R21, R5 ;  /* 0x000000150e267223 */ /* 0x000fc40000000005 */
[----:B------:R-:W1:Y:S01]  /*7030*/  LDS.128 R4, [R0+0x1590] ;  /* 0x0015900000047984 */ /* 0x000e620000000c00 */
[-C--:B0-----:R-:W-:Y:S01]  /*7040*/  FFMA R29, R17, R12.reuse, R29 ;  /* 0x0000000c111d7223 */ /* 0x081fe2000000001d */
[-C--:B------:R-:W-:Y:S01]  /*7050*/  FFMA R34, R3, R12.reuse, R34 ;  /* 0x0000000c03227223 */ /* 0x080fe20000000022 */
[----:B------:R-:W-:Y:S01]  /*7060*/  FFMA R39, R25, R12, R36 ;  /* 0x0000000c19277223 */ /* 0x000fe20000000024 */
[-C--:B------:R-:W-:Y:S01]  /*7070*/  FFMA R32, R3, R13.reuse, R32 ;  /* 0x0000000d03207223 */ /* 0x080fe20000000020 */
[----:B------:R-:W-:Y:S01]  /*7080*/  FFMA R35, R16, R13, R29 ;  /* 0x0000000d10237223 */ /* 0x000fe2000000001d */
[----:B------:R-:W-:Y:S01]  /*7090*/  FFMA R40, R18, R21, R37 ;  /* 0x0000001512287223 */ /* 0x000fe20000000025 */
[-C--:B------:R-:W-:Y:S01]  /*70a0*/  FFMA R29, R15, R13.reuse, R34 ;  /* 0x0000000d0f1d7223 */ /* 0x080fe20000000022 */
[-C--:B------:R-:W-:Y:S01]  /*70b0*/  FFMA R21, R17, R13.reuse, R31 ;  /* 0x0000000d11157223 */ /* 0x080fe2000000001f */
[-C--:B------:R-:W-:Y:S01]  /*70c0*/  FFMA R33, R25, R13.reuse, R44 ;  /* 0x0000000d19217223 */ /* 0x080fe2000000002c */
[----:B------:R-:W-:Y:S01]  /*70d0*/  FFMA R39, R22, R13, R39 ;  /* 0x0000000d16277223 */ /* 0x000fe20000000027 */
[-C--:B--2---:R-:W-:Y:S01]  /*70e0*/  FFMA R13, R15, R8.reuse, R32 ;  /* 0x000000080f0d7223 */ /* 0x084fe20000000020 */
        /* <DEDUP_REMOVED lines=10> */
[----:B------:R-:W0:Y:S01]  /*7190*/  LDS.64 R12, [R0+0x15a0] ;  /* 0x0015a000000c7984 */ /* 0x000e220000000a00 */
[-C--:B------:R-:W-:Y:S01]  /*71a0*/  FFMA R37, R25, R9.reuse, R38 ;  /* 0x0000000919257223 */ /* 0x080fe20000000026 */
[CC--:B------:R-:W-:Y:S01]  /*71b0*/  FFMA R29, R22.reuse, R9.reuse, R29 ;  /* 0x00000009161d7223 */ /* 0x0c0fe2000000001d */
[C---:B------:R-:W-:Y:S02]  /*71c0*/  FFMA R33, R17.reuse, R9, R28 ;  /* 0x0000000911217223 */ /* 0x040fe4000000001c */
[-C--:B------:R-:W-:Y:S01]  /*71d0*/  FFMA R36, R22, R10.reuse, R37 ;  /* 0x0000000a16247223 */ /* 0x080fe20000000025 */
[----:B------:R-:W-:Y:S01]  /*71e0*/  FFMA R37, R18, R10, R29 ;  /* 0x0000000a12257223 */ /* 0x000fe2000000001d */
[C---:B-1----:R-:W-:Y:S01]  /*71f0*/  FFMA R19, R17.reuse, R4, R19 ;  /* 0x0000000411137223 */ /* 0x042fe20000000013 */
[C---:B------:R-:W-:Y:S01]  /*7200*/  FFMA R23, R17.reuse, R5, R23 ;  /* 0x0000000511177223 */ /* 0x040fe20000000017 */
[C---:B------:R-:W-:Y:S01]  /*7210*/  FFMA R29, R17.reuse, R6, R26 ;  /* 0x00000006111d7223 */ /* 0x040fe2000000001a */
[----:B------:R-:W-:-:S02]  /*7220*/  FFMA R17, R17, R7, R27 ;  /* 0x0000000711117223 */ /* 0x000fc4000000001b */
[----:B------:R-:W1:Y:S01]  /*7230*/  LDC.64 R26, c[0x0][0x388] ;  /* 0x0000e200ff1a7b82 */ /* 0x000e620000000a00 */
[-C--:B------:R-:W-:Y:S01]  /*7240*/  FFMA R28, R2, R9.reuse, R21 ;  /* 0x00000009021c7223 */ /* 0x080fe20000000015 */
[-C--:B------:R-:W-:Y:S01]  /*7250*/  FFMA R31, R16, R9.reuse, R31 ;  /* 0x00000009101f7223 */ /* 0x080fe2000000001f */
[CC--:B------:R-:W-:Y:S01]  /*7260*/  FFMA R21, R15.reuse, R9.reuse, R48 ;  /* 0x000000090f157223 */ /* 0x0c0fe20000000030 */
[----:B------:R-:W-:Y:S01]  /*7270*/  FFMA R38, R18, R9, R35 ;  /* 0x0000000912267223 */ /* 0x000fe20000000023 */
[-C--:B------:R-:W-:Y:S01]  /*7280*/  FFMA R9, R15, R10.reuse, R8 ;  /* 0x0000000a0f097223 */ /* 0x080fe20000000008 */
[-C--:B------:R-:W-:Y:S01]  /*7290*/  FFMA R33, R16, R10.reuse, R33 ;  /* 0x0000000a10217223 */ /* 0x080fe20000000021 */
[-C--:B------:R-:W-:Y:S01]  /*72a0*/  FFMA R34, R2, R10.reuse, R31 ;  /* 0x0000000a02227223 */ /* 0x080fe2000000001f */
[C---:B------:R-:W-:Y:S01]  /*72b0*/  FFMA R44, R14.reuse, R10, R21 ;  /* 0x0000000a0e2c7223 */ /* 0x040fe20000000015 */
[----:B------:R-:W-:Y:S01]  /*72c0*/  FFMA R10, R14, R11, R9 ;  /* 0x0000000b0e0a7223 */ /* 0x000fe20000000009 */
[-C--:B------:R-:W-:Y:S01]  /*72d0*/  FFMA R9, R25, R4.reuse, R32 ;  /* 0x0000000419097223 */ /* 0x080fe20000000020 */
[C---:B------:R-:W-:Y:S01]  /*72e0*/  FFMA R30, R3.reuse, R4, R30 ;  /* 0x00000004031e7223 */ /* 0x040fe2000000001e */
[-C--:B------:R-:W-:Y:S01]  /*72f0*/  FFMA R28, R3, R5.reuse, R28 ;  /* 0x00000005031c7223 */ /* 0x080fe2000000001c */
[----:B------:R-:W-:Y:S01]  /*7300*/  FFMA R31, R25, R5, R20 ;  /* 0x00000005191f7223 */ /* 0x000fe20000000014 */
[-C--:B------:R-:W-:Y:S01]  /*7310*/  FFMA R23, R16, R6.reuse, R23 ;  /* 0x0000000610177223 */ /* 0x080fe20000000017 */
[----:B------:R-:W-:Y:S01]  /*7320*/  FFMA R8, R2, R11, R33 ;  /* 0x0000000b02087223 */ /* 0x000fe20000000021 */
[-C--:B------:R-:W-:Y:S01]  /*7330*/  FFMA R9, R22, R5.reuse, R9 ;  /* 0x0000000516097223 */ /* 0x080fe20000000009 */
[-C--:B------:R-:W-:Y:S01]  /*7340*/  FFMA R34, R3, R6.reuse, R34 ;  /* 0x0000000603227223 */ /* 0x080fe20000000022 */
[-C--:B------:R-:W-:Y:S01]  /*7350*/  FFMA R19, R16, R5.reuse, R19 ;  /* 0x0000000510137223 */ /* 0x080fe20000000013 */
[C---:B------:R-:W-:Y:S01]  /*7360*/  FFMA R21, R15.reuse, R5, R30 ;  /* 0x000000050f157223 */ /* 0x040fe2000000001e */
[-C--:B------:R-:W-:Y:S01]  /*7370*/  FFMA R47, R15, R6.reuse, R28 ;  /* 0x000000060f2f7223 */ /* 0x080fe2000000001c */
[-C--:B------:R-:W-:Y:S01]  /*7380*/  FFMA R33, R25, R6.reuse, R44 ;  /* 0x0000000619217223 */ /* 0x080fe2000000002c */
[-C--:B------:R-:W-:Y:S01]  /*7390*/  FFMA R31, R22, R6.reuse, R31 ;  /* 0x00000006161f7223 */ /* 0x080fe2000000001f */
[----:B------:R-:W-:Y:S01]  /*73a0*/  IADD3 R45, PT, PT, R24, 0x17a0, RZ ;  /* 0x000017a0182d7810 */ /* 0x000fe20007ffe0ff */
[----:B------:R-:W-:Y:S01]  /*73b0*/  FFMA R20, R2, R7, R23 ;  /* 0x0000000702147223 */ /* 0x000fe20000000017 */
[C---:B------:R-:W-:Y:S01]  /*73c0*/  FFMA R36, R18.reuse, R11, R36 ;  /* 0x0000000b12247223 */ /* 0x040fe20000000024 */
[-C--:B------:R-:W-:Y:S01]  /*73d0*/  FFMA R35, R18, R6.reuse, R9 ;  /* 0x0000000612237223 */ /* 0x080fe20000000009 */
[-C--:B------:R-:W-:Y:S01]  /*73e0*/  FFMA R23, R15, R7.reuse, R34 ;  /* 0x000000070f177223 */ /* 0x080fe20000000022 */
[-C--:B------:R-:W-:Y:S01]  /*73f0*/  FFMA R19, R2, R6.reuse, R19 ;  /* 0x0000000602137223 */ /* 0x080fe20000000013 */
[----:B------:R-:W-:Y:S01]  /*7400*/  FFMA R21, R14, R6, R21 ;  /* 0x000000060e157223 */ /* 0x000fe20000000015 */
[----:B------:R-:W-:Y:S01]  /*7410*/  IADD3 R9, PT, PT, R24, 0x1800, RZ ;  /* 0x0000180018097810 */ /* 0x000fe20007ffe0ff */
[----:B------:R-:W2:Y:S01]  /*7420*/  LDS.64 R4, [R0+0x1608] ;  /* 0x0016080000047984 */ /* 0x000ea20000000a00 */
[-C--:B------:R-:W-:Y:S01]  /*7430*/  FFMA R29, R16, R7.reuse, R29 ;  /* 0x00000007101d7223 */ /* 0x080fe2000000001d */
[-C--:B------:R-:W-:Y:S01]  /*7440*/  FFMA R11, R3, R7.reuse, R8 ;  /* 0x00000007030b7223 */ /* 0x080fe20000000008 */
[-C--:B------:R-:W-:Y:S01]  /*7450*/  FFMA R28, R14, R7.reuse, R47 ;  /* 0x000000070e1c7223 */ /* 0x080fe2000000002f */
[-C--:B------:R-:W-:Y:S01]  /*7460*/  FFMA R10, R25, R7.reuse, R10 ;  /* 0x00000007190a7223 */ /* 0x080fe2000000000a */
[-C--:B------:R-:W-:Y:S01]  /*7470*/  FFMA R33, R22, R7.reuse, R33 ;  /* 0x0000000716217223 */ /* 0x080fe20000000021 */
[----:B------:R-:W-:Y:S01]  /*7480*/  FFMA R34, R18, R7, R31 ;  /* 0x0000000712227223 */ /* 0x000fe2000000001f */
[----:B-1----:R-:W-:-:S04]  /*7490*/  IMAD.WIDE.U32 R6, R45, 0x4, R26 ;  /* 0x000000042d067825 */ /* 0x002fc800078e001a */
[-C--:B0-----:R-:W-:Y:S01]  /*74a0*/  FFMA R30, R16, R12.reuse, R17 ;  /* 0x0000000c101e7223 */ /* 0x081fe20000000011 */
[----:B------:R-:W-:Y:S01]  /*74b0*/  IMAD.WIDE.U32 R8, R9, 0x4, R26 ;  /* 0x0000000409087825 */ /* 0x000fe200078e001a */
[----:B------:R0:W3:Y:S04]  /*74c0*/  LDG.E.CONSTANT R17, desc[UR10][R6.64] ;  /* 0x0000000a06117981 */ /* 0x0000e8000c1e9900 */
[----:B------:R-:W4:Y:S01]  /*74d0*/  LDG.E.CONSTANT R16, desc[UR10][R8.64] ;  /* 0x0000000a08107981 */ /* 0x000f22000c1e9900 */
[----:B------:R-:W-:Y:S01]  /*74e0*/  IADD3 R31, PT, PT, R24, 0x1860, RZ ;  /* 0x00001860181f7810 */ /* 0x000fe20007ffe0ff */
[----:B------:R-:W-:-:S04]  /*74f0*/  FFMA R29, R2, R12, R29 ;  /* 0x0000000c021d7223 */ /* 0x000fc8000000001d */
[----:B0-----:R-:W-:-:S04]  /*7500*/  IMAD.WIDE.U32 R6, R31, 0x4, R26 ;  /* 0x000000041f067825 */ /* 0x001fc800078e001a */
[-C--:B------:R-:W-:Y:S01]  /*7510*/  FFMA R30, R2, R13.reuse, R30 ;  /* 0x0000000d021e7223 */ /* 0x080fe2000000001e */
[-C--:B------:R-:W-:Y:S01]  /*7520*/  FFMA R31, R15, R12.reuse, R11 ;  /* 0x0000000c0f1f7223 */ /* 0x080fe2000000000b */
[----:B------:R0:W5:Y:S01]  /*7530*/  LDG.E.CONSTANT R2, desc[UR10][R6.64] ;  /* 0x0000000a06027981 */ /* 0x000162000c1e9900 */
[----:B------:R-:W-:Y:S01]  /*7540*/  IADD3 R45, PT, PT, R24, 0x18c0, RZ ;  /* 0x000018c0182d7810 */ /* 0x000fe20007ffe0ff */
[-C--:B------:R-:W-:Y:S01]  /*7550*/  FFMA R33, R18, R12.reuse, R33 ;  /* 0x0000000c12217223 */ /* 0x080fe20000000021 */
[-C--:B0-----:R-:W-:Y:S01]  /*7560*/  FFMA R6, R14, R12.reuse, R23 ;  /* 0x0000000c0e067223 */ /* 0x081fe20000000017 */
[----:B------:R-:W-:Y:S02]  /*7570*/  FFMA R23, R22, R12, R10 ;  /* 0x0000000c16177223 */ /* 0x000fe4000000000a */
[----:B------:R-:W0:Y:S01]  /*7580*/  LDS.128 R8, [R0+0x1610] ;  /* 0x0016100000087984 */ /* 0x000e220000000c00 */
[-C--:B------:R-:W-:Y:S01]  /*7590*/  FFMA R7, R14, R13.reuse, R31 ;  /* 0x0000000d0e077223 */ /* 0x080fe2000000001f */
[----:B------:R-:W-:Y:S01]  /*75a0*/  FFMA R32, R18, R13, R23 ;  /* 0x0000000d12207223 */ /* 0x000fe20000000017 */
[----:B------:R-:W-:Y:S01]  /*75b0*/  IMAD.WIDE.U32 R12, R45, 0x4, R26 ;  /* 0x000000042d0c7825 */ /* 0x000fe200078e001a */
[----:B------:R-:W-:-:S04]  /*75c0*/  IADD3 R45, PT, PT, R24, 0x1920, RZ ;  /* 0x00001920182d7810 */ /* 0x000fc80007ffe0ff */
[----:B------:R2:W5:Y:S01]  /*75d0*/  LDG.E.CONSTANT R23, desc[UR10][R12.64] ;  /* 0x0000000a0c177981 */ /* 0x000562000c1e9900 */
[----:B------:R-:W-:-:S04]  /*75e0*/  IMAD.WIDE.U32 R44, R45, 0x4, R26 ;  /* 0x000000042d2c7825 */ /* 0x000fc800078e001a */
[-C--:B--2---:R-:W-:Y:S01]  /*75f0*/  FFMA R12, R3, R4.reuse, R19 ;  /* 0x00000004030c7223 */ /* 0x084fe20000000013 */
[----:B------:R-:W-:Y:S01]  /*7600*/  IADD3 R19, PT, PT, R24, 0x1980, RZ ;  /* 0x0000198018137810 */ /* 0x000fe20007ffe0ff */
[----:B------:R-:W-:Y:S02]  /*7610*/  FFMA R13, R25, R4, R21 ;  /* 0x00000004190d7223 */ /* 0x000fe40000000015 */
[----:B------:R1:W2:Y:S02]  /*7620*/  LDG.E.CONSTANT R21, desc[UR10][R44.64] ;  /* 0x0000000a2c157981 */ /* 0x0002a4000c1e9900 */
[----:B-1----:R-:W-:-:S05]  /*7630*/  IMAD.WIDE.U32 R44, R19, 0x4, R26 ;  /* 0x00000004132c7825 */ /* 0x002fca00078e001a */
[----:B------:R1:W2:Y:S01]  /*7640*/  LDG.E.CONSTANT R19, desc[UR10][R44.64] ;  /* 0x0000000a2c137981 */ /* 0x0002a2000c1e9900 */
[-C--:B------:R-:W-:Y:S01]  /*7650*/  FFMA R4, R3, R5.reuse, R20 ;  /* 0x0000000503047223 */ /* 0x080fe20000000014 */
[-C--:B------:R-:W-:Y:S01]  /*7660*/  FFMA R12, R15, R5.reuse, R12 ;  /* 0x000000050f0c7223 */ /* 0x080fe2000000000c */
[-C--:B------:R-:W-:Y:S01]  /*7670*/  FFMA R28, R25, R5.reuse, R28 ;  /* 0x00000005191c7223 */ /* 0x080fe2000000001c */
[----:B------:R-:W-:Y:S01]  /*7680*/  FFMA R5, R22, R5, R13 ;  /* 0x0000000516057223 */ /* 0x000fe2000000000d */
[----:B------:R-:W-:Y:S01]  /*7690*/  IADD3 R13, PT, PT, R24, 0x19e0, RZ ;  /* 0x000019e0180d7810 */ /* 0x000fe20007ffe0ff */
[----:B0-----:R-:W-:-:S04]  /*76a0*/  FFMA R29, R3, R8, R29 ;  /* 0x00000008031d7223 */ /* 0x001fc8000000001d */
[----:B-1----:R-:W-:Y:S01]  /*76b0*/  IMAD.WIDE.U32 R44, R13, 0x4, R26 ;  /* 0x000000040d2c7825 */ /* 0x002fe200078e001a */
[----:B------:R-:W-:-:S03]  /*76c0*/  IADD3 R13, PT, PT, R24, 0x1a40, RZ ;  /* 0x00001a40180d7810 */ /* 0x000fc60007ffe0ff */
[----:B------:R-:W-:Y:S02]  /*76d0*/  FFMA R30, R3, R9, R30 ;  /* 0x00000009031e7223 */ /* 0x000fe4000000001e */
[----:B------:R0:W2:Y:S02]  /*76e0*/  LDG.E.CONSTANT R3, desc[UR10][R44.64] ;  /* 0x0000000a2c037981 */ /* 0x0000a4000c1e9900 */
[----:B0-----:R-:W-:Y:S01]  /*76f0*/  IMAD.WIDE.U32 R44, R13, 0x4, R26 ;  /* 0x000000040d2c7825 */ /* 0x001fe200078e001a */
[----:B------:R-:W-:-:S04]  /*7700*/  IADD3 R13, PT, PT, R24, 0x1aa0, RZ ;  /* 0x00001aa0180d7810 */ /* 0x000fc80007ffe0ff */
[----:B------:R0:W2:Y:S01]  /*7710*/  LDG.E.CONSTANT R20, desc[UR10][R44.64] ;  /* 0x0000000a2c147981 */ /* 0x0000a2000c1e9900 */
[----:B------:R-:W-:-:S06]  /*7720*/  IMAD.WIDE.U32 R26, R13, 0x4, R26 ;  /* 0x000000040d1a7825 */ /* 0x000fcc00078e001a */
[----:B------:R1:W2:Y:S01]  /*7730*/  LDG.E.CONSTANT R27, desc[UR10][R26.64] ;  /* 0x0000000a1a1b7981 */ /* 0x0002a2000c1e9900 */
[C---:B------:R-:W-:Y:S01]  /*7740*/  FFMA R4, R15.reuse, R8, R4 ;  /* 0x000000080f047223 */ /* 0x040fe20000000004 */
[CC--:B------:R-:W-:Y:S01]  /*7750*/  FFMA R29, R15.reuse, R9.reuse, R29 ;  /* 0x000000090f1d7223 */ /* 0x0c0fe2000000001d */
[----:B------:R-:W-:Y:S01]  /*7760*/  FFMA R30, R15, R10, R30 ;  /* 0x0000000a0f1e7223 */ /* 0x000fe2000000001e */
[CC--:B------:R-:W-:Y:S01]  /*7770*/  FFMA R6, R25.reuse, R8.reuse, R6 ;  /* 0x0000000819067223 */ /* 0x0c0fe20000000006 */
[CC--:B------:R-:W-:Y:S01]  /*7780*/  FFMA R13, R14.reuse, R9.reuse, R4 ;  /* 0x000000090e0d7223 */ /* 0x0c0fe20000000004 */
[----:B------:R-:W-:Y:S01]  /*7790*/  FFMA R15, R25, R9, R7 ;  /* 0x00000009190f7223 */ /* 0x000fe20000000007 */
[----:B0-----:R-:W-:Y:S01]  /*77a0*/  FFMA R44, R14, R11, R30 ;  /* 0x0000000b0e2c7223 */ /* 0x001fe2000000001e */
[----:B------:R-:W-:Y:S01]  /*77b0*/  FFMA R30, R18, R8, R5 ;  /* 0x00000008121e7223 */ /* 0x000fe20000000005 */
[----:B-1----:R-:W-:Y:S01]  /*77c0*/  FFMA R26, R14, R10, R29 ;  /* 0x0000000a0e1a7223 */ /* 0x002fe2000000001d */
[----:B------:R-:W-:-:S02]  /*77d0*/  FFMA R29, R22, R9, R6 ;  /* 0x00000009161d7223 */ /* 0x000fc40000000006 */
[----:B------:R-:W0:Y:S01]  /*77e0*/  LDS.128 R4, [R0+0x1680] ;  /* 0x0016800000047984 */ /* 0x000e220000000c00 */
[-C--:B------:R-:W-:Y:S01]  /*77f0*/  FFMA R28, R22, R8.reuse, R28 ;  /* 0x00000008161c7223 */ /* 0x080fe2000000001c */
[----:B------:R-:W-:-:S03]  /*7800*/  FFMA R12, R14, R8, R12 ;  /* 0x000000080e0c7223 */ /* 0x000fc6000000000c */
[----:B------:R-:W-:Y:S01]  /*7810*/  FFMA R31, R18, R9, R28 ;  /* 0x00000009121f7223 */ /* 0x000fe2000000001c */
[-C--:B------:R-:W-:Y:S02]  /*7820*/  FFMA R28, R22, R10.reuse, R15 ;  /* 0x0000000a161c7223 */ /* 0x080fe4000000000f */
[----:B------:R-:W1:Y:S02]  /*7830*/  LDS.64 R14, [R0+0x1690] ;  /* 0x00169000000e7984 */ /* 0x000e640000000a00 */
[C---:B------:R-:W-:Y:S01]  /*7840*/  FFMA R28, R18.reuse, R11, R28 ;  /* 0x0000000b121c7223 */ /* 0x040fe2000000001c */
[----:B------:R-:W-:Y:S01]  /*7850*/  FFMA R29, R18, R10, R29 ;  /* 0x0000000a121d7223 */ /* 0x000fe2000000001d */
[C---:B0-----:R-:W-:Y:S01]  /*7860*/  FFMA R9, R25.reuse, R4, R12 ;  /* 0x0000000419097223 */ /* 0x041fe2000000000c */
[C---:B------:R-:W-:Y:S02]  /*7870*/  FFMA R11, R25.reuse, R5, R13 ;  /* 0x00000005190b7223 */ /* 0x040fe4000000000d */
[----:B------:R-:W3:Y:S01]  /*7880*/  LDS.64 R12, [R0+0x16f8] ;  /* 0x0016f800000c7984 */ /* 0x000ee20000000a00 */
[CC--:B------:R-:W-:Y:S01]  /*7890*/  FFMA R26, R25.reuse, R6.reuse, R26 ;  /* 0x00000006191a7223 */ /* 0x0c0fe2000000001a */
[----:B------:R-:W-:Y:S01]  /*78a0*/  FFMA R45, R25, R7, R44 ;  /* 0x00000007192d7223 */ /* 0x000fe2000000002c */
[C---:B------:R-:W-:Y:S01]  /*78b0*/  FFMA R25, R22.reuse, R5, R9 ;  /* 0x0000000516197223 */ /* 0x040fe20000000009 */
[----:B------:R-:W-:-:S02]  /*78c0*/  FFMA R4, R22, R6, R11 ;  /* 0x0000000616047223 */ /* 0x000fc4000000000b */
[----:B------:R-:W0:Y:S01]  /*78d0*/  LDS.128 R8, [R0+0x1700] ;  /* 0x0017000000087984 */ /* 0x000e220000000c00 */
[CC--:B------:R-:W-:Y:S01]  /*78e0*/  FFMA R5, R22.reuse, R7.reuse, R26 ;  /* 0x0000000716057223 */ /* 0x0c0fe2000000001a */
[----:B-1----:R-:W-:Y:S01]  /*78f0*/  FFMA R44, R22, R14, R45 ;  /* 0x0000000e162c7223 */ /* 0x002fe2000000002d */
[C---:B------:R-:W-:Y:S01]  /*7900*/  FFMA R26, R18.reuse, R6, R25 ;  /* 0x00000006121a7223 */ /* 0x040fe20000000019 */
[C---:B------:R-:W-:Y:S01]  /*7910*/  FFMA R25, R18.reuse, R7, R4 ;  /* 0x0000000712197223 */ /* 0x040fe20000000004 */
[C---:B------:R-:W-:Y:S02]  /*7920*/  FFMA R22, R18.reuse, R14, R5 ;  /* 0x0000000e12167223 */ /* 0x040fe40000000005 */
[----:B------:R-:W1:Y:S01]  /*7930*/  LDS.128 R4, [R0+0x1770] ;  /* 0x0017700000047984 */ /* 0x000e620000000c00 */
[----:B------:R-:W-:Y:S01]  /*7940*/  FFMA R18, R18, R15, R44 ;  /* 0x0000000f12127223 */ /* 0x000fe2000000002c */
[C---:B---3--:R-:W-:Y:S01]  /*7950*/  FFMA R43, R17.reuse, R12, R43 ;  /* 0x0000000c112b7223 */ /* 0x048fe2000000002b */
[----:B------:R-:W-:-:S03]  /*7960*/  FFMA R15, R17, R13, R42 ;  /* 0x0000000d110f7223 */ /* 0x000fc6000000002a */
[C---:B----4-:R-:W-:Y:S01]  /*7970*/  FFMA R43, R16.reuse, R13, R43 ;  /* 0x0000000d102b7223 */ /* 0x050fe2000000002b */
[-C--:B0-----:R-:W-:Y:S02]  /*7980*/  FFMA R13, R16, R8.reuse, R15 ;  /* 0x00000008100d7223 */ /* 0x081fe4000000000f */
[----:B------:R-:W0:Y:S01]  /*7990*/  LDS.64 R14, [R0+0x1780] ;  /* 0x00178000000e7984 */ /* 0x000e220000000a00 */
[----:B------:R-:W-:-:S04]  /*79a0*/  FFMA R41, R17, R8, R41 ;  /* 0x0000000811297223 */ /* 0x000fc80000000029 */
[-C--:B------:R-:W-:Y:S01]  /*79b0*/  FFMA R41, R16, R9.reuse, R41 ;  /* 0x0000000910297223 */ /* 0x080fe20000000029 */
[C---:B-----5:R-:W-:Y:S01]  /*79c0*/  FFMA R8, R2.reuse, R8, R43 ;  /* 0x0000000802087223 */ /* 0x060fe2000000002b */
[CC--:B------:R-:W-:Y:S01]  /*79d0*/  FFMA R43, R17.reuse, R9.reuse, R40 ;  /* 0x00000009112b7223 */ /* 0x0c0fe20000000028 */
[----:B------:R-:W-:Y:S02]  /*79e0*/  FFMA R44, R2, R9, R13 ;  /* 0x00000009022c7223 */ /* 0x000fe4000000000d */
[----:B------:R-:W3:Y:S01]  /*79f0*/  LDS.64 R12, [R0+0x17e8] ;  /* 0x0017e800000c7984 */ /* 0x000ee20000000a00 */
[-C--:B------:R-:W-:Y:S01]  /*7a00*/  FFMA R40, R16, R10.reuse, R43 ;  /* 0x0000000a10287223 */ /* 0x080fe2000000002b */
[C---:B------:R-:W-:Y:S01]  /*7a10*/  FFMA R42, R2.reuse, R10, R41 ;  /* 0x0000000a022a7223 */ /* 0x040fe20000000029 */
[C---:B-1----:R-:W-:Y:S02]  /*7a20*/  FFMA R41, R17.reuse, R4, R39 ;  /* 0x0000000411297223 */ /* 0x042fe40000000027 */
[----:B------:R-:W-:Y:S01]  /*7a30*/  FFMA R40, R2, R11, R40 ;  /* 0x0000000b02287223 */ /* 0x000fe20000000028 */
[CC--:B------:R-:W-:Y:S01]  /*7a40*/  FFMA R39, R17.reuse, R5.reuse, R38 ;  /* 0x0000000511277223 */ /* 0x0c0fe20000000026 */
[----:B------:R-:W-:Y:S01]  /*7a50*/  FFMA R41, R16, R5, R41 ;  /* 0x0000000510297223 */ /* 0x000fe20000000029 */
[----:B------:R-:W-:Y:S01]  /*7a60*/  FFMA R37, R17, R6, R37 ;  /* 0x0000000611257223 */ /* 0x000fe20000000025 */
[----:B------:R-:W-:-:S02]  /*7a70*/  FFMA R4, R23, R4, R8 ;  /* 0x0000000417047223 */ /* 0x000fc40000000008 */
[----:B------:R-:W1:Y:S01]  /*7a80*/  LDS.128 R8, [R0+0x17f0] ;  /* 0x0017f00000087984 */ /* 0x000e620000000c00 */
[C---:B------:R-:W-:Y:S01]  /*7a90*/  FFMA R44, R23.reuse, R5, R44 ;  /* 0x00000005172c7223 */ /* 0x040fe2000000002c */
[CC--:B------:R-:W-:Y:S01]  /*7aa0*/  FFMA R48, R23.reuse, R6.reuse, R42 ;  /* 0x0000000617307223 */ /* 0x0c0fe2000000002a */
[-C--:B------:R-:W-:Y:S01]  /*7ab0*/  FFMA R38, R2, R6.reuse, R41 ;  /* 0x0000000602267223 */ /* 0x080fe20000000029 */
[-C--:B------:R-:W-:Y:S01]  /*7ac0*/  FFMA R40, R23, R7.reuse, R40 ;  /* 0x0000000717287223 */ /* 0x080fe20000000028 */
[C---:B------:R-:W-:Y:S01]  /*7ad0*/  FFMA R37, R16.reuse, R7, R37 ;  /* 0x0000000710257223 */ /* 0x040fe20000000025 */
[----:B--2---:R-:W-:Y:S01]  /*7ae0*/  FFMA R4, R21, R5, R4 ;  /* 0x0000000515047223 */ /* 0x004fe20000000004 */
[-C--:B------:R-:W-:Y:S01]  /*7af0*/  FFMA R5, R16, R6.reuse, R39 ;  /* 0x0000000610057223 */ /* 0x080fe20000000027 */
[-C--:B------:R-:W-:Y:S01]  /*7b00*/  FFMA R39, R17, R7.reuse, R36 ;  /* 0x0000000711277223 */ /* 0x080fe20000000024 */
[C---:B------:R-:W-:Y:S01]  /*7b10*/  FFMA R44, R21.reuse, R6, R44 ;  /* 0x00000006152c7223 */ /* 0x040fe2000000002c */
[----:B0-----:R-:W-:Y:S01]  /*7b20*/  FFMA R36, R21, R14, R40 ;  /* 0x0000000e15247223 */ /* 0x001fe20000000028 */
[-C--:B------:R-:W-:Y:S01]  /*7b30*/  FFMA R46, R2, R7.reuse, R5 ;  /* 0x00000007022e7223 */ /* 0x080fe20000000005 */
[----:B------:R-:W-:Y:S01]  /*7b40*/  FFMA R42, R19, R6, R4 ;  /* 0x00000006132a7223 */ /* 0x000fe20000000004 */
[-C--:B------:R-:W-:Y:S01]  /*7b50*/  FFMA R4, R21, R7.reuse, R48 ;  /* 0x0000000715047223 */ /* 0x080fe20000000030 */
[-C--:B------:R-:W-:Y:S01]  /*7b60*/  FFMA R6, R16, R14.reuse, R39 ;  /* 0x0000000e10067223 */ /* 0x080fe20000000027 */
[C---:B------:R-:W-:Y:S01]  /*7b70*/  FFMA R48, R19.reuse, R7, R44 ;  /* 0x0000000713307223 */ /* 0x040fe2000000002c */
[CC--:B------:R-:W-:Y:S01]  /*7b80*/  FFMA R44, R2.reuse, R14.reuse, R37 ;  /* 0x0000000e022c7223 */ /* 0x0c0fe20000000025 */
[----:B------:R-:W-:Y:S01]  /*7b90*/  FFMA R40, R19, R14, R4 ;  /* 0x0000000e13287223 */ /* 0x000fe20000000004 */
[----:B------:R-:W-:-:S02]  /*7ba0*/  FFMA R14, R2, R15, R6 ;  /* 0x0000000f020e7223 */ /* 0x000fc40000000006 */
[----:B------:R-:W0:Y:S01]  /*7bb0*/  LDS.128 R4, [R0+0x1860] ;  /* 0x0018600000047984 */ /* 0x000e220000000c00 */
[-C--:B---3--:R-:W-:Y:S01]  /*7bc0*/  FFMA R35, R17, R12.reuse, R35 ;  /* 0x0000000c11237223 */ /* 0x088fe20000000023 */
[----:B------:R-:W-:Y:S01]  /*7bd0*/  FFMA R36, R19, R15, R36 ;  /* 0x0000000f13247223 */ /* 0x000fe20000000024 */
[-C--:B------:R-:W-:Y:S01]  /*7be0*/  FFMA R50, R23, R12.reuse, R38 ;  /* 0x0000000c17327223 */ /* 0x080fe20000000026 */
[-C--:B------:R-:W-:Y:S01]  /*7bf0*/  FFMA R15, R17, R13.reuse, R34 ;  /* 0x0000000d110f7223 */ /* 0x080fe20000000022 */
[----:B------:R-:W-:Y:S01]  /*7c00*/  FFMA R39, R3, R12, R42 ;  /* 0x0000000c03277223 */ /* 0x000fe2000000002a */
        /* <DEDUP_REMOVED lines=20> */
[-C--:B------:R-:W-:Y:S01]  /*7d50*/  FFMA R36, R19, R10.reuse, R12 ;  /* 0x0000000a13247223 */ /* 0x080fe2000000000c */
[-C--:B------:R-:W-:Y:S01]  /*7d60*/  FFMA R40, R21, R10.reuse, R32 ;  /* 0x0000000a15287223 */ /* 0x080fe20000000020 */
[-C--:B------:R-:W-:Y:S01]  /*7d70*/  FFMA R12, R20, R10.reuse, R13 ;  /* 0x0000000a140c7223 */ /* 0x080fe2000000000d */
[----:B------:R-:W1:Y:S01]  /*7d80*/  LDS.64 R14, [R0+0x1870] ;  /* 0x00187000000e7984 */ /* 0x000e620000000a00 */
[-C--:B------:R-:W-:Y:S01]  /*7d90*/  FFMA R41, R27, R10.reuse, R34 ;  /* 0x0000000a1b297223 */ /* 0x080fe20000000022 */
[-C--:B------:R-:W-:Y:S01]  /*7da0*/  FFMA R34, R19, R11.reuse, R40 ;  /* 0x0000000b13227223 */ /* 0x080fe20000000028 */
[----:B------:R-:W-:Y:S01]  /*7db0*/  FFMA R40, R27, R11, R12 ;  /* 0x0000000b1b287223 */ /* 0x000fe2000000000c */
[CC--:B------:R-:W-:Y:S01]  /*7dc0*/  FFMA R33, R16.reuse, R9.reuse, R33 ;  /* 0x0000000910217223 */ /* 0x0c0fe20000000021 */
[----:B------:R-:W-:Y:S01]  /*7dd0*/  FFMA R35, R16, R10, R35 ;  /* 0x0000000a10237223 */ /* 0x000fe20000000023 */
[----:B------:R-:W2:Y:S01]  /*7de0*/  LDS.64 R12, [R0+0x18d8] ;  /* 0x0018d800000c7984 */ /* 0x000ea20000000a00 */
[----:B0-----:R-:W-:Y:S01]  /*7df0*/  FFMA R37, R3, R4, R46 ;  /* 0x0000000403257223 */ /* 0x001fe2000000002e */
[-C--:B------:R-:W-:Y:S01]  /*7e00*/  FFMA R44, R19, R9.reuse, R44 ;  /* 0x00000009132c7223 */ /* 0x080fe2000000002c */
[----:B------:R-:W-:Y:S01]  /*7e10*/  FFMA R42, R27, R9, R42 ;  /* 0x000000091b2a7223 */ /* 0x000fe2000000002a */
[C---:B------:R-:W-:Y:S01]  /*7e20*/  FFMA R38, R2.reuse, R10, R33 ;  /* 0x0000000a02267223 */ /* 0x040fe20000000021 */
[----:B------:R-:W-:Y:S01]  /*7e30*/  FFMA R32, R2, R11, R35 ;  /* 0x0000000b02207223 */ /* 0x000fe20000000023 */
[----:B------:R-:W-:-:S02]  /*7e40*/  FFMA R46, R23, R5, R8 ;  /* 0x00000005172e7223 */ /* 0x000fc40000000008 */
[----:B------:R-:W0:Y:S01]  /*7e50*/  LDS.128 R8, [R0+0x18e0] ;  /* 0x0018e00000087984 */ /* 0x000e220000000c00 */
        /* <DEDUP_REMOVED lines=27> */
[CC--:B------:R-:W-:Y:S01]  /*8010*/  FFMA R32, R2.reuse, R14.reuse, R29 ;  /* 0x0000000e02207223 */ /* 0x0c0fe2000000001d */
[-C--:B------:R-:W-:Y:S01]  /*8020*/  FFMA R34, R19, R14.reuse, R44 ;  /* 0x0000000e13227223 */ /* 0x080fe2000000002c */
[----:B------:R-:W-:Y:S01]  /*8030*/  FFMA R37, R27, R14, R48 ;  /* 0x0000000e1b257223 */ /* 0x000fe20000000030 */
[-C--:B--2---:R-:W-:Y:S01]  /*8040*/  FFMA R29, R17, R12.reuse, R26 ;  /* 0x0000000c111d7223 */ /* 0x084fe2000000001a */
[C---:B------:R-:W-:Y:S01]  /*8050*/  FFMA R46, R19.reuse, R7, R46 ;  /* 0x00000007132e7223 */ /* 0x040fe2000000002e */
[-C--:B------:R-:W-:Y:S01]  /*8060*/  FFMA R14, R19, R15.reuse, R6 ;  /* 0x0000000f130e7223 */ /* 0x080fe20000000006 */
[-C--:B------:R-:W-:Y:S01]  /*8070*/  FFMA R26, R23, R12.reuse, R4 ;  /* 0x0000000c171a7223 */ /* 0x080fe20000000004 */
[-C--:B------:R-:W-:Y:S01]  /*8080*/  FFMA R44, R2, R15.reuse, R31 ;  /* 0x0000000f022c7223 */ /* 0x080fe2000000001f */
[----:B------:R-:W-:Y:S01]  /*8090*/  FFMA R36, R27, R15, R36 ;  /* 0x0000000f1b247223 */ /* 0x000fe20000000024 */
[----:B------:R-:W1:Y:S01]  /*80a0*/  LDS.128 R4, [R0+0x1950] ;  /* 0x0019500000047984 */ /* 0x000e620000000c00 */
[----:B------:R-:W-:Y:S01]  /*80b0*/  FFMA R15, R3, R12, R30 ;  /* 0x0000000c030f7223 */ /* 0x000fe2000000001e */
[C---:B------:R-:W-:Y:S01]  /*80c0*/  FFMA R25, R17.reuse, R13, R25 ;  /* 0x0000000d11197223 */ /* 0x040fe20000000019 */
[C---:B0-----:R-:W-:Y:S01]  /*80d0*/  FFMA R22, R17.reuse, R8, R22 ;  /* 0x0000000811167223 */ /* 0x041fe20000000016 */
[----:B------:R-:W-:Y:S01]  /*80e0*/  FFMA R31, R17, R9, R18 ;  /* 0x00000009111f7223 */ /* 0x000fe20000000012 */
[-C--:B------:R-:W-:Y:S01]  /*80f0*/  FFMA R17, R3, R13.reuse, R46 ;  /* 0x0000000d03117223 */ /* 0x080fe2000000002e */
[-C--:B------:R-:W-:Y:S01]  /*8100*/  FFMA R29, R16, R13.reuse, R29 ;  /* 0x0000000d101d7223 */ /* 0x080fe2000000001d */
[-C--:B------:R-:W-:Y:S01]  /*8110*/  FFMA R18, R23, R13.reuse, R28 ;  /* 0x0000000d17127223 */ /* 0x080fe2000000001c */
[-C--:B------:R-:W-:Y:S01]  /*8120*/  FFMA R26, R21, R13.reuse, R26 ;  /* 0x0000000d151a7223 */ /* 0x080fe2000000001a */
[----:B------:R-:W-:-:S02]  /*8130*/  FFMA R46, R20, R13, R15 ;  /* 0x0000000d142e7223 */ /* 0x000fc4000000000f */
[----:B------:R-:W0:Y:S01]  /*8140*/  LDC.64 R12, c[0x0][0x388] ;  /* 0x0000e200ff0c7b82 */ /* 0x000e220000000a00 */
[C---:B------:R-:W-:Y:S01]  /*8150*/  FFMA R28, R16.reuse, R8, R25 ;  /* 0x00000008101c7223 */ /* 0x040fe20000000019 */
[CC--:B------:R-:W-:Y:S01]  /*8160*/  FFMA R15, R16.reuse, R9.reuse, R22 ;  /* 0x00000009100f7223 */ /* 0x0c0fe20000000016 */
[----:B------:R-:W-:Y:S01]  /*8170*/  FFMA R30, R16, R10, R31 ;  /* 0x0000000a101e7223 */ /* 0x000fe2000000001f */
[C---:B------:R-:W-:Y:S01]  /*8180*/  FFMA R16, R2.reuse, R8, R29 ;  /* 0x0000000802107223 */ /* 0x040fe2000000001d */
[CC--:B------:R-:W-:Y:S01]  /*8190*/  FFMA R29, R2.reuse, R9.reuse, R28 ;  /* 0x00000009021d7223 */ /* 0x0c0fe2000000001c */
[----:B------:R-:W-:Y:S01]  /*81a0*/  FFMA R28, R2, R10, R15 ;  /* 0x0000000a021c7223 */ /* 0x000fe2000000000f */
        /* <DEDUP_REMOVED lines=8> */
[----:B------:R-:W-:Y:S01]  /*8230*/  FFMA R35, R27, R8, R46 ;  /* 0x000000081b237223 */ /* 0x000fe2000000002e */
[CC--:B------:R-:W-:Y:S01]  /*8240*/  FFMA R32, R21.reuse, R9.reuse, R32 ;  /* 0x0000000915207223 */ /* 0x0c0fe20000000020 */
[-C--:B------:R-:W-:Y:S01]  /*8250*/  FFMA R8, R20, R9.reuse, R15 ;  /* 0x0000000914087223 */ /* 0x080fe2000000000f */
[----:B------:R-:W-:Y:S01]  /*8260*/  IADD3 R15, PT, PT, R24, 0x1bc0, RZ ;  /* 0x00001bc0180f7810 */ /* 0x000fe20007ffe0ff */
        /* <DEDUP_REMOVED lines=8> */
[----:B0-----:R-:W-:Y:S01]  /*82f0*/  IMAD.WIDE.U32 R14, R15, 0x4, R12 ;  /* 0x000000040f0e7825 */ /* 0x001fe200078e000c */
[----:B------:R-:W-:-:S02]  /*8300*/  IADD3 R45, PT, PT, R24, 0x1c20, RZ ;  /* 0x00001c20182d7810 */ /* 0x000fc40007ffe0ff */
[----:B------:R-:W-:Y:S02]  /*8310*/  IADD3 R11, PT, PT, R24, 0x1c80, RZ ;  /* 0x00001c80180b7810 */ /* 0x000fe40007ffe0ff */
[----:B------:R0:W2:Y:S01]  /*8320*/  LDG.E.CONSTANT R17, desc[UR10][R14.64] ;  /* 0x0000000a0e117981 */ /* 0x0000a2000c1e9900 */
[----:B------:R-:W-:-:S04]  /*8330*/  IMAD.WIDE.U32 R44, R45, 0x4, R12 ;  /* 0x000000042d2c7825 */ /* 0x000fc800078e000c */
[----:B-1----:R-:W-:Y:S02]  /*8340*/  FFMA R10, R23, R4, R16 ;  /* 0x00000004170a7223 */ /* 0x002fe40000000010 */
[----:B------:R1:W3:Y:S01]  /*8350*/  LDG.E.CONSTANT R16, desc[UR10][R44.64] ;  /* 0x0000000a2c107981 */ /* 0x0002e2000c1e9900 */
[----:B0-----:R-:W-:Y:S01]  /*8360*/  IMAD.WIDE.U32 R14, R11, 0x4, R12 ;  /* 0x000000040b0e7825 */ /* 0x001fe200078e000c */
[----:B------:R-:W-:-:S05]  /*8370*/  IADD3 R11, PT, PT, R24, 0x1d40, RZ ;  /* 0x00001d40180b7810 */ /* 0x000fca0007ffe0ff */
[----:B-1----:R-:W-:Y:S01]  /*8380*/  IMAD.WIDE.U32 R44, R11, 0x4, R12 ;  /* 0x000000040b2c7825 */ /* 0x002fe200078e000c */
[----:B------:R-:W-:-:S03]  /*8390*/  IADD3 R11, PT, PT, R24, 0x1da0, RZ ;  /* 0x00001da0180b7810 */ /* 0x000fc60007ffe0ff */
[----:B------:R-:W-:Y:S01]  /*83a0*/  FFMA R4, R3, R4, R2 ;  /* 0x0000000403047223 */ /* 0x000fe20000000002 */
[C---:B------:R-:W-:Y:S01]  /*83b0*/  IADD3 R47, PT, PT, R24.reuse, 0x1ce0, RZ ;  /* 0x00001ce0182f7810 */ /* 0x040fe20007ffe0ff */
[----:B------:R-:W4:Y:S04]  /*83c0*/  LDG.E.CONSTANT R14, desc[UR10][R14.64] ;  /* 0x0000000a0e0e7981 */ /* 0x000f28000c1e9900 */
[----:B------:R0:W5:Y:S02]  /*83d0*/  LDG.E.CONSTANT R26, desc[UR10][R44.64] ;  /* 0x0000000a2c1a7981 */ /* 0x000164000c1e9900 */
[----:B0-----:R-:W-:Y:S01]  /*83e0*/  IMAD.WIDE.U32 R44, R11, 0x4, R12 ;  /* 0x000000040b2c7825 */ /* 0x001fe200078e000c */
[----:B------:R-:W-:-:S04]  /*83f0*/  IADD3 R11, PT, PT, R24, 0x1b00, RZ ;  /* 0x00001b00180b7810 */ /* 0x000fc80007ffe0ff */
[----:B------:R0:W5:Y:S02]  /*8400*/  LDG.E.CONSTANT R22, desc[UR10][R44.64] ;  /* 0x0000000a2c167981 */ /* 0x000164000c1e9900 */
[----:B0-----:R-:W-:-:S05]  /*8410*/  IMAD.WIDE.U32 R44, R11, 0x4, R12 ;  /* 0x000000040b2c7825 */ /* 0x001fca00078e000c */
[----:B------:R-:W2:Y:S04]  /*8420*/  LDG.E.CONSTANT R2, desc[UR10][R44.64] ;  /* 0x0000000a2c027981 */ /* 0x000ea8000c1e9900 */
[----:B------:R-:W3:Y:S01]  /*8430*/  LDG.E.CONSTANT R18, desc[UR10][R44.64+0x180] ;  /* 0x0001800a2c127981 */ /* 0x000ee2000c1e9900 */
[----:B------:R-:W-:-:S05]  /*8440*/  IMAD.WIDE.U32 R46, R47, 0x4, R12 ;  /* 0x000000042f2e7825 */ /* 0x000fca00078e000c */
[----:B------:R0:W5:Y:S01]  /*8450*/  LDG.E.CONSTANT R15, desc[UR10][R46.64] ;  /* 0x0000000a2e0f7981 */ /* 0x000162000c1e9900 */
[----:B------:R-:W-:-:S05]  /*8460*/  IADD3 R25, PT, PT, R24, 0x1e00, RZ ;  /* 0x00001e0018197810 */ /* 0x000fca0007ffe0ff */
[----:B------:R-:W-:-:S05]  /*8470*/  IMAD.WIDE.U32 R12, R25, 0x4, R12 ;  /* 0x00000004190c7825 */ /* 0x000fca00078e000c */
[----:B------:R1:W5:Y:S01]  /*8480*/  LDG.E.CONSTANT R25, desc[UR10][R12.64] ;  /* 0x0000000a0c197981 */ /* 0x000362000c1e9900 */
[CC--:B------:R-:W-:Y:S01]  /*8490*/  FFMA R4, R20.reuse, R5.reuse, R4 ;  /* 0x0000000514047223 */ /* 0x0c0fe20000000004 */
[-C--:B0-----:R-:W-:Y:S01]  /*84a0*/  FFMA R46, R23, R5.reuse, R29 ;  /* 0x00000005172e7223 */ /* 0x081fe2000000001d */
[-C--:B------:R-:W-:Y:S01]  /*84b0*/  FFMA R10, R21, R5.reuse, R10 ;  /* 0x00000005150a7223 */ /* 0x080fe2000000000a */
[----:B------:R-:W-:Y:S01]  /*84c0*/  FFMA R31, R3, R5, R31 ;  /* 0x00000005031f7223 */ /* 0x000fe2000000001f */
[-C--:B------:R-:W-:Y:S02]  /*84d0*/  FFMA R29, R27, R6.reuse, R4 ;  /* 0x000000061b1d7223 */ /* 0x080fe40000000004 */
[----:B------:R-:W0:Y:S04]  /*84e0*/  LDS.64 R4, [R0+0x19c8] ;  /* 0x0019c80000047984 */ /* 0x000e280000000a00 */
[----:B-1----:R-:W1:Y:S01]  /*84f0*/  LDS.64 R12, [R0+0x1960] ;  /* 0x00196000000c7984 */ /* 0x002e620000000a00 */
        /* <DEDUP_REMOVED lines=8> */
[CC--:B------:R-:W-:Y:S01]  /*8580*/  FFMA R8, R20.reuse, R7.reuse, R9 ;  /* 0x0000000714087223 */ /* 0x0c0fe20000000009 */
[-C--:B------:R-:W-:Y:S01]  /*8590*/  FFMA R6, R19, R7.reuse, R46 ;  /* 0x0000000713067223 */ /* 0x080fe2000000002e */
[----:B------:R-:W-:Y:S01]  /*85a0*/  FFMA R31, R27, R7, R30 ;  /* 0x000000071b1f7223 */ /* 0x000fe2000000001e */
[----:B0-----:R-:W-:Y:S01]  /*85b0*/  FFMA R7, R3, R4, R10 ;  /* 0x0000000403077223 */ /* 0x001fe2000000000a */
[-C--:B-1----:R-:W-:Y:S01]  /*85c0*/  FFMA R44, R21, R12.reuse, R23 ;  /* 0x0000000c152c7223 */ /* 0x082fe20000000017 */
[-C--:B------:R-:W-:Y:S01]  /*85d0*/  FFMA R21, R19, R12.reuse, R28 ;  /* 0x0000000c13157223 */ /* 0x080fe2000000001c */
[-C--:B------:R-:W-:Y:S01]  /*85e0*/  FFMA R28, R20, R12.reuse, R11 ;  /* 0x0000000c141c7223 */ /* 0x080fe2000000000b */
[----:B------:R-:W-:-:S02]  /*85f0*/  FFMA R30, R27, R12, R8 ;  /* 0x0000000c1b1e7223 */ /* 0x000fc40000000008 */
[----:B------:R-:W0:Y:S01]  /*8600*/  LDS.128 R8, [R0+0x19d0] ;  /* 0x0019d00000087984 */ /* 0x000e220000000c00 */
        /* <DEDUP_REMOVED lines=19> */
[----:B---3--:R-:W-:Y:S01]  /*8740*/  FFMA R4, R18, R5, R43 ;  /* 0x0000000512047223 */ /* 0x008fe2000000002b */
[-C--:B------:R-:W-:Y:S01]  /*8750*/  FFMA R5, R2, R6.reuse, R41 ;  /* 0x0000000602057223 */ /* 0x080fe20000000029 */
[----:B------:R-:W-:Y:S01]  /*8760*/  FFMA R42, R18, R6, R45 ;  /* 0x00000006122a7223 */ /* 0x000fe2000000002d */
[-C--:B------:R-:W-:Y:S02]  /*8770*/  FFMA R43, R2, R7.reuse, R40 ;  /* 0x00000007022b7223 */ /* 0x080fe40000000028 */
[CC--:B------:R-:W-:Y:S01]  /*8780*/  FFMA R5, R18.reuse, R7.reuse, R5 ;  /* 0x0000000712057223 */ /* 0x0c0fe20000000005 */
[C---:B------:R-:W-:Y:S01]  /*8790*/  FFMA R40, R17.reuse, R7, R42 ;  /* 0x0000000711287223 */ /* 0x040fe2000000002a */
[----:B0-----:R-:W-:Y:S01]  /*87a0*/  FFMA R42, R18, R12, R43 ;  /* 0x0000000c122a7223 */ /* 0x001fe2000000002b */
[C---:B------:R-:W-:Y:S01]  /*87b0*/  FFMA R41, R17.reuse, R6, R4 ;  /* 0x0000000611297223 */ /* 0x040fe20000000004 */
[----:B------:R-:W-:Y:S02]  /*87c0*/  FFMA R43, R17, R12, R5 ;  /* 0x0000000c112b7223 */ /* 0x000fe40000000005 */
[----:B------:R-:W0:Y:S01]  /*87d0*/  LDS.128 R4, [R0+0x1b30] ;  /* 0x001b300000047984 */ /* 0x000e220000000c00 */
[-C--:B-1----:R-:W-:Y:S01]  /*87e0*/  FFMA R41, R16, R20.reuse, R41 ;  /* 0x0000001410297223 */ /* 0x082fe20000000029 */
[----:B------:R-:W-:-:S03]  /*87f0*/  FFMA R39, R2, R20, R39 ;  /* 0x0000001402277223 */ /* 0x000fc60000000027 */
[-C--:B----4-:R-:W-:Y:S01]  /*8800*/  FFMA R20, R14, R21.reuse, R41 ;  /* 0x000000150e147223 */ /* 0x090fe20000000029 */
[-C--:B------:R-:W-:Y:S01]  /*8810*/  FFMA R12, R18, R21.reuse, R39 ;  /* 0x00000015120c7223 */ /* 0x080fe20000000027 */
[-C--:B------:R-:W-:Y:S01]  /*8820*/  FFMA R45, R2, R21.reuse, R38 ;  /* 0x00000015022d7223 */ /* 0x080fe20000000026 */
[----:B------:R-:W-:Y:S01]  /*8830*/  FFMA R39, R16, R21, R40 ;  /* 0x0000001510277223 */ /* 0x000fe20000000028 */
[-C--:B-----5:R-:W-:Y:S02]  /*8840*/  FFMA R49, R15, R8.reuse, R20 ;  /* 0x000000080f317223 */ /* 0x0a0fe40000000014 */
[----:B------:R-:W1:Y:S01]  /*8850*/  LDS.64 R20, [R0+0x1b40] ;  /* 0x001b400000147984 */ /* 0x000e620000000a00 */
[-C--:B------:R-:W-:Y:S01]  /*8860*/  FFMA R38, R18, R8.reuse, R45 ;  /* 0x0000000812267223 */ /* 0x080fe2000000002d */
[C---:B------:R-:W-:Y:S01]  /*8870*/  FFMA R13, R17.reuse, R13, R42 ;  /* 0x0000000d110d7223 */ /* 0x040fe2000000002a */
[-C--:B------:R-:W-:Y:S01]  /*8880*/  FFMA R37, R2, R8.reuse, R37 ;  /* 0x0000000802257223 */ /* 0x080fe20000000025 */
[CC--:B------:R-:W-:Y:S01]  /*8890*/  FFMA R45, R17.reuse, R8.reuse, R12 ;  /* 0x00000008112d7223 */ /* 0x0c0fe2000000000c */
        /* <DEDUP_REMOVED lines=9> */
[----:B------:R-:W-:-:S03]  /*8930*/  FFMA R38, R14, R10, R13 ;  /* 0x0000000a0e267223 */ /* 0x000fc6000000000d */
[-C--:B------:R-:W-:Y:S01]  /*8940*/  FFMA R39, R17, R11.reuse, R12 ;  /* 0x0000000b11277223 */ /* 0x080fe2000000000c */
[C---:B------:R-:W-:Y:S01]  /*8950*/  FFMA R37, R15.reuse, R11, R38 ;  /* 0x0000000b0f257223 */ /* 0x040fe20000000026 */
[----:B------:R-:W2:Y:S01]  /*8960*/  LDS.64 R12, [R0+0x1ba8] ;  /* 0x001ba800000c7984 */ /* 0x000ea20000000a00 */
[-C--:B------:R-:W-:Y:S01]  /*8970*/  FFMA R43, R15, R10.reuse, R36 ;  /* 0x0000000a0f2b7223 */ /* 0x080fe20000000024 */
[C---:B------:R-:W-:Y:S01]  /*8980*/  FFMA R41, R17.reuse, R10, R8 ;  /* 0x0000000a11297223 */ /* 0x040fe20000000008 */
[-C--:B0-----:R-:W-:Y:S01]  /*8990*/  FFMA R35, R2, R4.reuse, R35 ;  /* 0x0000000402237223 */ /* 0x081fe20000000023 */
        /* <DEDUP_REMOVED lines=10> */
[----:B------:R-:W0:Y:S01]  /*8a40*/  LDS.128 R8, [R0+0x1bb0] ;  /* 0x001bb00000087984 */ /* 0x000e220000000c00 */
[-C--:B------:R-:W-:Y:S01]  /*8a50*/  FFMA R33, R17, R6.reuse, R36 ;  /* 0x0000000611217223 */ /* 0x080fe20000000024 */
[-C--:B------:R-:W-:Y:S01]  /*8a60*/  FFMA R36, R14, R6.reuse, R47 ;  /* 0x000000060e247223 */ /* 0x080fe2000000002f */
[-C--:B------:R-:W-:Y:S01]  /*8a70*/  FFMA R47, R26, R6.reuse, R43 ;  /* 0x000000061a2f7223 */ /* 0x080fe2000000002b */
[-C--:B------:R-:W-:Y:S01]  /*8a80*/  FFMA R43, R25, R6.reuse, R4 ;  /* 0x00000006192b7223 */ /* 0x080fe20000000004 */
[-C--:B------:R-:W-:Y:S01]  /*8a90*/  FFMA R4, R18, R7.reuse, R5 ;  /* 0x0000000712047223 */ /* 0x080fe20000000005 */
[CC--:B------:R-:W-:Y:S01]  /*8aa0*/  FFMA R41, R16.reuse, R6.reuse, R41 ;  /* 0x0000000610297223 */ /* 0x0c0fe20000000029 */
[-C--:B------:R-:W-:Y:S01]  /*8ab0*/  FFMA R5, R16, R7.reuse, R39 ;  /* 0x0000000710057223 */ /* 0x080fe20000000027 */
[-C--:B------:R-:W-:Y:S01]  /*8ac0*/  FFMA R35, R15, R6.reuse, R38 ;  /* 0x000000060f237223 */ /* 0x080fe20000000026 */
[----:B------:R-:W-:Y:S01]  /*8ad0*/  FFMA R42, R22, R6, R45 ;  /* 0x00000006162a7223 */ /* 0x000fe2000000002d */
[CC--:B-1----:R-:W-:Y:S01]  /*8ae0*/  FFMA R53, R17.reuse, R20.reuse, R4 ;  /* 0x0000001411357223 */ /* 0x0c2fe20000000004 */
        /* <DEDUP_REMOVED lines=9> */
[C---:B------:R-:W-:Y:S01]  /*8b80*/  FFMA R51, R15.reuse, R20, R6 ;  /* 0x000000140f337223 */ /* 0x040fe20000000006 */
[----:B------:R-:W-:-:S02]  /*8b90*/  FFMA R37, R15, R21, R4 ;  /* 0x000000150f257223 */ /* 0x000fc40000000004 */
[----:B------:R-:W1:Y:S01]  /*8ba0*/  LDS.128 R4, [R0+0x1c20] ;  /* 0x001c200000047984 */ /* 0x000e620000000c00 */
[----:B--2---:R-:W-:Y:S01]  /*8bb0*/  FFMA R29, R2, R12, R29 ;  /* 0x0000000c021d7223 */ /* 0x004fe2000000001d */
[----:B------:R-:W-:Y:S01]  /*8bc0*/  FFMA R34, R18, R20, R49 ;  /* 0x0000001412227223 */ /* 0x000fe20000000031 */
[-C--:B------:R-:W-:Y:S01]  /*8bd0*/  FFMA R33, R16, R12.reuse, R33 ;  /* 0x0000000c10217223 */ /* 0x080fe20000000021 */
[----:B------:R-:W-:Y:S01]  /*8be0*/  FFMA R35, R26, R12, R35 ;  /* 0x0000000c1a237223 */ /* 0x000fe20000000023 */
[-C--:B------:R-:W-:Y:S01]  /*8bf0*/  FFMA R12, R18, R13.reuse, R29 ;  /* 0x0000000d120c7223 */ /* 0x080fe2000000001d */
[----:B------:R-:W-:Y:S01]  /*8c00*/  FFMA R45, R16, R13, R45 ;  /* 0x0000000d102d7223 */ /* 0x000fe2000000002d */
[----:B------:R-:W-:Y:S01]  /*8c10*/  FFMA R41, R25, R20, R32 ;  /* 0x0000001419297223 */ /* 0x000fe20000000020 */
[----:B------:R-:W-:Y:S01]  /*8c20*/  FFMA R49, R17, R21, R34 ;  /* 0x0000001511317223 */ /* 0x000fe20000000022 */
[-C--:B------:R-:W-:Y:S01]  /*8c30*/  FFMA R31, R2, R13.reuse, R31 ;  /* 0x0000000d021f7223 */ /* 0x080fe2000000001f */
[-C--:B------:R-:W-:Y:S01]  /*8c40*/  FFMA R34, R14, R13.reuse, R33 ;  /* 0x0000000d0e227223 */ /* 0x080fe20000000021 */
[-C--:B------:R-:W-:Y:S01]  /*8c50*/  FFMA R39, R26, R13.reuse, R39 ;  /* 0x0000000d1a277223 */ /* 0x080fe20000000027 */
[----:B------:R-:W-:Y:S01]  /*8c60*/  FFMA R32, R22, R13, R35 ;  /* 0x0000000d16207223 */ /* 0x000fe20000000023 */
[----:B------:R-:W-:Y:S01]  /*8c70*/  FFMA R40, R25, R21, R40 ;  /* 0x0000001519287223 */ /* 0x000fe20000000028 */
[-C--:B0-----:R-:W-:Y:S01]  /*8c80*/  FFMA R47, R17, R8.reuse, R12 ;  /* 0x00000008112f7223 */ /* 0x081fe2000000000c */
        /* <DEDUP_REMOVED lines=20> */
[----:B------:R-:W-:Y:S01]  /*8dd0*/  FFMA R30, R18, R10, R29 ;  /* 0x0000000a121e7223 */ /* 0x000fe2000000001d */
[----:B-1----:R-:W-:Y:S01]  /*8de0*/  FFMA R9, R2, R4, R3 ;  /* 0x0000000402097223 */ /* 0x002fe20000000003 */
[----:B------:R-:W-:Y:S01]  /*8df0*/  FFMA R36, R22, R10, R37 ;  /* 0x0000000a16247223 */ /* 0x000fe20000000025 */
[C---:B------:R-:W-:Y:S01]  /*8e00*/  FFMA R19, R2.reuse, R5, R19 ;  /* 0x0000000502137223 */ /* 0x040fe20000000013 */
[C---:B------:R-:W-:Y:S01]  /*8e10*/  FFMA R23, R2.reuse, R6, R23 ;  /* 0x0000000602177223 */ /* 0x040fe20000000017 */
[----:B------:R-:W-:Y:S01]  /*8e20*/  FFMA R49, R2, R7, R27 ;  /* 0x0000000702317223 */ /* 0x000fe2000000001b */
[-C--:B------:R-:W-:Y:S01]  /*8e30*/  FFMA R37, R25, R10.reuse, R28 ;  /* 0x0000000a19257223 */ /* 0x080fe2000000001c */
[----:B------:R-:W1:Y:S01]  /*8e40*/  LDS.64 R2, [R0+0x1c98] ;  /* 0x001c980000027984 */ /* 0x000e620000000a00 */
[----:B------:R-:W-:Y:S01]  /*8e50*/  FFMA R29, R15, R10, R20 ;  /* 0x0000000a0f1d7223 */ /* 0x000fe20000000014 */
[-C--:B------:R-:W-:Y:S01]  /*8e60*/  FFMA R31, R17, R11.reuse, R30 ;  /* 0x0000000b111f7223 */ /* 0x080fe2000000001e */
[-C--:B------:R-:W-:Y:S01]  /*8e70*/  FFMA R21, R15, R11.reuse, R8 ;  /* 0x0000000b0f157223 */ /* 0x080fe20000000008 */
[----:B------:R-:W-:Y:S01]  /*8e80*/  FFMA R36, R25, R11, R36 ;  /* 0x0000000b19247223 */ /* 0x000fe20000000024 */
[-C--:B------:R-:W-:Y:S01]  /*8e90*/  FFMA R28, R18, R5.reuse, R9 ;  /* 0x00000005121c7223 */ /* 0x080fe20000000009 */
[-C--:B------:R-:W-:Y:S01]  /*8ea0*/  FFMA R45, R26, R4.reuse, R45 ;  /* 0x000000041a2d7223 */ /* 0x080fe2000000002d */
[----:B------:R-:W2:Y:S01]  /*8eb0*/  LDS.128 R8, [R0+0x1ca0] ;  /* 0x001ca00000087984 */ /* 0x000ea20000000c00 */
[C---:B------:R-:W-:Y:S01]  /*8ec0*/  FFMA R47, R16.reuse, R4, R47 ;  /* 0x00000004102f7223 */ /* 0x040fe2000000002f */
[-C--:B------:R-:W-:Y:S01]  /*8ed0*/  FFMA R35, R16, R5.reuse, R35 ;  /* 0x0000000510237223 */ /* 0x080fe20000000023 */
[-C--:B------:R-:W-:Y:S01]  /*8ee0*/  FFMA R4, R22, R5.reuse, R45 ;  /* 0x0000000516047223 */ /* 0x080fe2000000002d */
[-C--:B------:R-:W-:Y:S01]  /*8ef0*/  FFMA R27, R17, R6.reuse, R28 ;  /* 0x00000006111b7223 */ /* 0x080fe2000000001c */
[CC--:B------:R-:W-:Y:S01]  /*8f00*/  FFMA R30, R14.reuse, R5.reuse, R47 ;  /* 0x000000050e1e7223 */ /* 0x0c0fe2000000002f */
[-C--:B------:R-:W-:Y:S01]  /*8f10*/  FFMA R28, R14, R6.reuse, R35 ;  /* 0x000000060e1c7223 */ /* 0x080fe20000000023 */
[----:B------:R-:W-:Y:S01]  /*8f20*/  FFMA R51, R26, R5, R51 ;  /* 0x000000051a337223 */ /* 0x000fe20000000033 */
[----:B------:R-:W-:-:S02]  /*8f30*/  FFMA R35, R25, R6, R4 ;  /* 0x0000000619237223 */ /* 0x000fc40000000004 */
[----:B------:R-:W3:Y:S01]  /*8f40*/  LDC.64 R4, c[0x0][0x388] ;  /* 0x0000e200ff047b82 */ /* 0x000ee20000000a00 */
        /* <DEDUP_REMOVED lines=10> */
[CC--:B------:R-:W-:Y:S01]  /*8ff0*/  FFMA R29, R17.reuse, R7.reuse, R20 ;  /* 0x00000007111d7223 */ /* 0x0c0fe20000000014 */
[CC--:B------:R-:W-:Y:S01]  /*9000*/  FFMA R21, R17.reuse, R12.reuse, R6 ;  /* 0x0000000c11157223 */ /* 0x0c0fe20000000006 */
[----:B------:R-:W-:Y:S01]  /*9010*/  FFMA R32, R22, R7, R33 ;  /* 0x0000000716207223 */ /* 0x000fe20000000021 */
[-C--:B------:R-:W-:Y:S01]  /*9020*/  FFMA R20, R17, R13.reuse, R18 ;  /* 0x0000000d11147223 */ /* 0x080fe20000000012 */
[-C--:B------:R-:W-:Y:S01]  /*9030*/  FFMA R6, R15, R12.reuse, R30 ;  /* 0x0000000c0f067223 */ /* 0x080fe2000000001e */
[-C--:B------:R-:W-:Y:S01]  /*9040*/  FFMA R18, R14, R12.reuse, R31 ;  /* 0x0000000c0e127223 */ /* 0x080fe2000000001f */
[-C--:B------:R-:W-:Y:S01]  /*9050*/  FFMA R30, R22, R12.reuse, R23 ;  /* 0x0000000c161e7223 */ /* 0x080fe20000000017 */
[C---:B------:R-:W-:Y:S01]  /*9060*/  IADD3 R17, PT, PT, R24.reuse, 0x1f80, RZ ;  /* 0x00001f8018117810 */ /* 0x040fe20007ffe0ff */
[----:B------:R-:W-:Y:S01]  /*9070*/  FFMA R33, R25, R12, R32 ;  /* 0x0000000c19217223 */ /* 0x000fe20000000020 */
[C---:B------:R-:W-:Y:S01]  /*9080*/  IADD3 R31, PT, PT, R24.reuse, 0x1fe0, RZ ;  /* 0x00001fe0181f7810 */ /* 0x040fe20007ffe0ff */
[-C--:B------:R-:W-:Y:S01]  /*9090*/  FFMA R23, R15, R13.reuse, R18 ;  /* 0x0000000d0f177223 */ /* 0x080fe20000000012 */
[----:B------:R-:W-:Y:S01]  /*90a0*/  FFMA R32, R25, R13, R30 ;  /* 0x0000000d19207223 */ /* 0x000fe2000000001e */
[----:B---3--:R-:W-:Y:S01]  /*90b0*/  IMAD.WIDE.U32 R12, R17, 0x4, R4 ;  /* 0x00000004110c7825 */ /* 0x008fe200078e0004 */
[----:B------:R-:W-:-:S03]  /*90c0*/  IADD3 R17, PT, PT, R24, 0x2040, RZ ;  /* 0x0000204018117810 */ /* 0x000fc60007ffe0ff */
[-C--:B------:R-:W-:Y:S01]  /*90d0*/  FFMA R28, R15, R7.reuse, R28 ;  /* 0x000000070f1c7223 */ /* 0x080fe2000000001c */
[----:B------:R-:W-:Y:S01]  /*90e0*/  FFMA R34, R25, R7, R34 ;  /* 0x0000000719227223 */ /* 0x000fe20000000022 */
[-C--:B-1----:R-:W-:Y:S01]  /*90f0*/  FFMA R30, R26, R2.reuse, R19 ;  /* 0x000000021a1e7223 */ /* 0x082fe20000000013 */
[----:B------:R-:W-:Y:S01]  /*9100*/  FFMA R7, R16, R2, R27 ;  /* 0x0000000210077223 */ /* 0x000fe2000000001b */
[----:B------:R-:W-:-:S04]  /*9110*/  IMAD.WIDE.U32 R18, R31, 0x4, R4 ;  /* 0x000000041f127825 */ /* 0x000fc800078e0004 */
[C---:B------:R-:W-:Y:S01]  /*9120*/  FFMA R29, R16.reuse, R3, R29 ;  /* 0x00000003101d7223 */ /* 0x040fe2000000001d */
[C---:B--2---:R-:W-:Y:S01]  /*9130*/  FFMA R2, R16.reuse, R8, R21 ;  /* 0x0000000810027223 */ /* 0x044fe20000000015 */
[----:B------:R-:W-:Y:S01]  /*9140*/  FFMA R31, R16, R9, R20 ;  /* 0x00000009101f7223 */ /* 0x000fe20000000014 */
[----:B------:R-:W-:Y:S01]  /*9150*/  IMAD.WIDE.U32 R16, R17, 0x4, R4 ;  /* 0x0000000411107825 */ /* 0x000fe200078e0004 */
[C---:B------:R-:W-:Y:S01]  /*9160*/  IADD3 R21, PT, PT, R24.reuse, 0x20a0, RZ ;  /* 0x000020a018157810 */ /* 0x040fe20007ffe0ff */
[----:B------:R-:W2:Y:S01]  /*9170*/  LDG.E.CONSTANT R19, desc[UR10][R18.64] ;  /* 0x0000000a12137981 */ /* 0x000ea2000c1e9900 */
[----:B------:R-:W-:-:S03]  /*9180*/  IADD3 R27, PT, PT, R24, 0x2100, RZ ;  /* 0x00002100181b7810 */ /* 0x000fc60007ffe0ff */
[----:B------:R0:W3:Y:S04]  /*9190*/  LDG.E.CONSTANT R12, desc[UR10][R12.64] ;  /* 0x0000000a0c0c7981 */ /* 0x0000e8000c1e9900 */
[----:B------:R1:W4:Y:S01]  /*91a0*/  LDG.E.CONSTANT R18, desc[UR10][R16.64] ;  /* 0x0000000a10127981 */ /* 0x000322000c1e9900 */
[----:B0-----:R-:W-:Y:S01]  /*91b0*/  IADD3 R13, PT, PT, R24, 0x1e60, RZ ;  /* 0x00001e60180d7810 */ /* 0x001fe20007ffe0ff */
[----:B-1----:R-:W-:-:S04]  /*91c0*/  IMAD.WIDE.U32 R16, R21, 0x4, R4 ;  /* 0x0000000415107825 */ /* 0x002fc800078e0004 */
[--C-:B------:R-:W-:Y:S01]  /*91d0*/  IMAD.WIDE.U32 R20, R27, 0x4, R4.reuse ;  /* 0x000000041b147825 */ /* 0x100fe200078e0004 */
[----:B------:R-:W-:Y:S01]  /*91e0*/  IADD3 R27, PT, PT, R24, 0x2160, RZ ;  /* 0x00002160181b7810 */ /* 0x000fe20007ffe0ff */
[----:B------:R-:W5:Y:S04]  /*91f0*/  LDG.E.CONSTANT R17, desc[UR10][R16.64] ;  /* 0x0000000a10117981 */ /* 0x000f68000c1e9900 */
[----:B------:R0:W5:Y:S02]  /*9200*/  LDG.E.CONSTANT R16, desc[UR10][R20.64] ;  /* 0x0000000a14107981 */ /* 0x000164000c1e9900 */
[----:B0-----:R-:W-:-:S04]  /*9210*/  IMAD.WIDE.U32 R20, R27, 0x4, R4 ;  /* 0x000000041b147825 */ /* 0x001fc800078e0004 */
[----:B------:R-:W-:Y:S01]  /*9220*/  IMAD.WIDE.U32 R4, R13, 0x4, R4 ;  /* 0x000000040d047825 */ /* 0x000fe200078e0004 */
[----:B------:R-:W5:Y:S04]  /*9230*/  LDG.E.CONSTANT R27, desc[UR10][R20.64] ;  /* 0x0000000a141b7981 */ /* 0x000f68000c1e9900 */
[----:B------:R-:W2:Y:S04]  /*9240*/  LDG.E.CONSTANT R13, desc[UR10][R4.64+0x300] ;  /* 0x0003000a040d7981 */ /* 0x000ea8000c1e9900 */
[----:B------:R-:W3:Y:S04]  /*9250*/  LDG.E.CONSTANT R21, desc[UR10][R4.64] ;  /* 0x0000000a04157981 */ /* 0x000ee8000c1e9900 */
[----:B------:R0:W4:Y:S01]  /*9260*/  LDG.E.CONSTANT R20, desc[UR10][R4.64+0x180] ;  /* 0x0001800a04147981 */ /* 0x000122000c1e9900 */
[-C--:B------:R-:W-:Y:S01]  /*9270*/  FFMA R44, R14, R3.reuse, R7 ;  /* 0x000000030e2c7223 */ /* 0x080fe20000000007 */
[----:B------:R-:W-:Y:S01]  /*9280*/  FFMA R7, R26, R3, R28 ;  /* 0x000000031a077223 */ /* 0x000fe2000000001c */
[C---:B------:R-:W-:Y:S01]  /*9290*/  FFMA R28, R14.reuse, R8, R29 ;  /* 0x000000080e1c7223 */ /* 0x040fe2000000001d */
[C---:B------:R-:W-:Y:S01]  /*92a0*/  FFMA R2, R14.reuse, R9, R2 ;  /* 0x000000090e027223 */ /* 0x040fe20000000002 */
[----:B------:R-:W-:Y:S01]  /*92b0*/  FFMA R14, R14, R10, R31 ;  /* 0x0000000a0e0e7223 */ /* 0x000fe2000000001f */
[----:B------:R-:W-:Y:S01]  /*92c0*/  FFMA R30, R22, R3, R30 ;  /* 0x00000003161e7223 */ /* 0x000fe2000000001e */
[C---:B------:R-:W-:Y:S01]  /*92d0*/  FFMA R3, R15.reuse, R8, R44 ;  /* 0x000000080f037223 */ /* 0x040fe2000000002c */
[C---:B------:R-:W-:Y:S01]  /*92e0*/  FFMA R28, R15.reuse, R9, R28 ;  /* 0x000000090f1c7223 */ /* 0x040fe2000000001c */
[C---:B------:R-:W-:Y:S01]  /*92f0*/  FFMA R2, R15.reuse, R10, R2 ;  /* 0x0000000a0f027223 */ /* 0x040fe20000000002 */
[----:B------:R-:W-:Y:S01]  /*9300*/  FFMA R44, R15, R11, R14 ;  /* 0x0000000b0f2c7223 */ /* 0x000fe2000000000e */
[-C--:B------:R-:W-:Y:S01]  /*9310*/  FFMA R15, R26, R8.reuse, R6 ;  /* 0x000000081a0f7223 */ /* 0x080fe20000000006 */
[----:B------:R-:W-:-:S02]  /*9320*/  FFMA R14, R22, R8, R7 ;  /* 0x00000008160e7223 */ /* 0x000fc40000000007 */
[----:B0-----:R-:W0:Y:S01]  /*9330*/  LDS.128 R4, [R0+0x1d10] ;  /* 0x001d100000047984 */ /* 0x001e220000000c00 */
[-C--:B------:R-:W-:Y:S01]  /*9340*/  FFMA R15, R22, R9.reuse, R15 ;  /* 0x00000009160f7223 */ /* 0x080fe2000000000f */
[C---:B------:R-:W-:Y:S01]  /*9350*/  FFMA R31, R25.reuse, R8, R30 ;  /* 0x00000008191f7223 */ /* 0x040fe2000000001e */
[CC--:B------:R-:W-:Y:S01]  /*9360*/  FFMA R29, R25.reuse, R9.reuse, R14 ;  /* 0x00000009191d7223 */ /* 0x0c0fe2000000000e */
[----:B------:R-:W-:Y:S01]  /*9370*/  FFMA R23, R26, R9, R23 ;  /* 0x000000091a177223 */ /* 0x000fe20000000017 */
[-C--:B------:R-:W-:Y:S02]  /*9380*/  FFMA R30, R25, R10.reuse, R15 ;  /* 0x0000000a191e7223 */ /* 0x080fe4000000000f */
[----:B------:R-:W1:Y:S01]  /*9390*/  LDS.64 R14, [R0+0x1d20] ;  /* 0x001d2000000e7984 */ /* 0x000e620000000a00 */
[----:B------:R-:W-:-:S04]  /*93a0*/  FFMA R8, R22, R10, R23 ;  /* 0x0000000a16087223 */ /* 0x000fc80000000017 */
[C---:B------:R-:W-:Y:S01]  /*93b0*/  FFMA R23, R25.reuse, R11, R8 ;  /* 0x0000000b19177223 */ /* 0x040fe20000000008 */
[C---:B0-----:R-:W-:Y:S01]  /*93c0*/  FFMA R9, R26.reuse, R4, R3 ;  /* 0x000000041a097223 */ /* 0x041fe20000000003 */
[CC--:B------:R-:W-:Y:S01]  /*93d0*/  FFMA R11, R26.reuse, R5.reuse, R28 ;  /* 0x000000051a0b7223 */ /* 0x0c0fe2000000001c */
[-C--:B------:R-:W-:Y:S02]  /*93e0*/  FFMA R8, R26, R6.reuse, R2 ;  /* 0x000000061a087223 */ /* 0x080fe40000000002 */
[----:B------:R-:W3:Y:S01]  /*93f0*/  LDS.64 R2, [R0+0x1d88] ;  /* 0x001d880000027984 */ /* 0x000ee20000000a00 */
[C---:B------:R-:W-:Y:S01]  /*9400*/  FFMA R4, R22.reuse, R5, R9 ;  /* 0x0000000516047223 */ /* 0x040fe20000000009 */
[C---:B------:R-:W-:Y:S01]  /*9410*/  FFMA R28, R22.reuse, R6, R11 ;  /* 0x00000006161c7223 */ /* 0x040fe2000000000b */
[-C--:B------:R-:W-:Y:S02]  /*9420*/  FFMA R5, R22, R7.reuse, R8 ;  /* 0x0000000716057223 */ /* 0x080fe40000000008 */
[----:B------:R-:W4:Y:S01]  /*9430*/  LDS.128 R8, [R0+0x1d90] ;  /* 0x001d900000087984 */ /* 0x000f220000000c00 */
[-C--:B------:R-:W-:Y:S01]  /*9440*/  FFMA R45, R26, R7.reuse, R44 ;  /* 0x000000071a2d7223 */ /* 0x080fe2000000002c */
[C---:B------:R-:W-:Y:S01]  /*9450*/  FFMA R28, R25.reuse, R7, R28 ;  /* 0x00000007191c7223 */ /* 0x040fe2000000001c */
[----:B-1----:R-:W-:-:S02]  /*9460*/  FFMA R26, R25, R14, R5 ;  /* 0x0000000e191a7223 */ /* 0x002fc40000000005 */
[----:B------:R-:W-:Y:S01]  /*9470*/  FFMA R44, R22, R14, R45 ;  /* 0x0000000e162c7223 */ /* 0x000fe2000000002d */
[C---:B------:R-:W-:Y:S02]  /*9480*/  FFMA R22, R25.reuse, R6, R4 ;  /* 0x0000000619167223 */ /* 0x040fe40000000004 */
[----:B------:R-:W0:Y:S01]  /*9490*/  LDS.128 R4, [R0+0x1e00] ;  /* 0x001e000000047984 */ /* 0x000e220000000c00 */
[----:B------:R-:W-:Y:S01]  /*94a0*/  FFMA R25, R25, R15, R44 ;  /* 0x0000000f19197223 */ /* 0x000fe2000000002c */
[----:B---3--:R-:W-:-:S04]  /*94b0*/  FFMA R15, R21, R3, R42 ;  /* 0x00000003150f7223 */ /* 0x008fc8000000002a */
[----:B----4-:R-:W-:Y:S02]  /*94c0*/  FFMA R42, R20, R8, R15 ;  /* 0x00000008142a7223 */ /* 0x010fe4000000000f */
[----:B------:R-:W1:Y:S01]  /*94d0*/  LDS.64 R14, [R0+0x1e10] ;  /* 0x001e1000000e7984 */ /* 0x000e620000000a00 */
[C---:B------:R-:W-:Y:S01]  /*94e0*/  FFMA R43, R21.reuse, R2, R43 ;  /* 0x00000002152b7223 */ /* 0x040fe2000000002b */
[----:B------:R-:W-:-:S03]  /*94f0*/  FFMA R41, R21, R8, R41 ;  /* 0x0000000815297223 */ /* 0x000fc60000000029 */
[----:B------:R-:W-:Y:S01]  /*9500*/  FFMA R2, R20, R3, R43 ;  /* 0x0000000314027223 */ /* 0x000fe2000000002b */
[----:B------:R-:W-:-:S03]  /*9510*/  FFMA R3, R21, R9, R40 ;  /* 0x0000000915037223 */ /* 0x000fc60000000028 */
[C---:B--2---:R-:W-:Y:S01]  /*9520*/  FFMA R47, R13.reuse, R8, R2 ;  /* 0x000000080d2f7223 */ /* 0x044fe20000000002 */
[CC--:B------:R-:W-:Y:S01]  /*9530*/  FFMA R41, R20.reuse, R9.reuse, R41 ;  /* 0x0000000914297223 */ /* 0x0c0fe20000000029 */
[----:B------:R-:W-:Y:S01]  /*9540*/  FFMA R45, R13, R9, R42 ;  /* 0x000000090d2d7223 */ /* 0x000fe2000000002a */
[----:B------:R-:W-:Y:S01]  /*9550*/  FFMA R8, R20, R10, R3 ;  /* 0x0000000a14087223 */ /* 0x000fe20000000003 */
[-C--:B0-----:R-:W-:Y:S01]  /*9560*/  FFMA R39, R21, R4.reuse, R39 ;  /* 0x0000000415277223 */ /* 0x081fe20000000027 */
[----:B------:R-:W0:Y:S01]  /*9570*/  LDS.64 R2, [R0+0x1e78] ;  /* 0x001e780000027984 */ /* 0x000e220000000a00 */
[----:B------:R-:W-:Y:S01]  /*9580*/  FFMA R42, R12, R4, R47 ;  /* 0x000000040c2a7223 */ /* 0x000fe2000000002f */
[C---:B------:R-:W-:Y:S01]  /*9590*/  FFMA R43, R13.reuse, R10, R41 ;  /* 0x0000000a0d2b7223 */ /* 0x040fe20000000029 */
[----:B------:R-:W-:Y:S01]  /*95a0*/  FFMA R40, R20, R5, R39 ;  /* 0x0000000514287223 */ /* 0x000fe20000000027 */
[----:B------:R-:W-:Y:S01]  /*95b0*/  FFMA R41, R13, R11, R8 ;  /* 0x0000000b0d297223 */ /* 0x000fe20000000008 */
[-C--:B------:R-:W-:Y:S01]  /*95c0*/  FFMA R39, R19, R5.reuse, R42 ;  /* 0x0000000513277223 */ /* 0x080fe2000000002a */
[----:B------:R-:W2:Y:S01]  /*95d0*/  LDS.128 R8, [R0+0x1e80] ;  /* 0x001e800000087984 */ /* 0x000ea20000000c00 */
[CC--:B------:R-:W-:Y:S01]  /*95e0*/  FFMA R47, R21.reuse, R5.reuse, R38 ;  /* 0x00000005152f7223 */ /* 0x0c0fe20000000026 */
[----:B------:R-:W-:Y:S01]  /*95f0*/  FFMA R4, R12, R5, R45 ;  /* 0x000000050c047223 */ /* 0x000fe2000000002d */
[-C--:B------:R-:W-:Y:S01]  /*9600*/  FFMA R5, R21, R6.reuse, R37 ;  /* 0x0000000615057223 */ /* 0x080fe20000000025 */
[-C--:B------:R-:W-:Y:S01]  /*9610*/  FFMA R37, R13, R6.reuse, R40 ;  /* 0x000000060d257223 */ /* 0x080fe20000000028 */
[-C--:B------:R-:W-:Y:S01]  /*9620*/  FFMA R40, R18, R6.reuse, R39 ;  /* 0x0000000612287223 */ /* 0x080fe20000000027 */
[-C--:B------:R-:W-:Y:S01]  /*9630*/  FFMA R42, R12, R6.reuse, R43 ;  /* 0x000000060c2a7223 */ /* 0x080fe2000000002b */
[-C--:B------:R-:W-:Y:S01]  /*9640*/  FFMA R39, R21, R7.reuse, R36 ;  /* 0x0000000715277223 */ /* 0x080fe20000000024 */
[CC--:B------:R-:W-:Y:S01]  /*9650*/  FFMA R45, R19.reuse, R6.reuse, R4 ;  /* 0x00000006132d7223 */ /* 0x0c0fe20000000004 */
[C---:B------:R-:W-:Y:S01]  /*9660*/  FFMA R38, R20.reuse, R6, R47 ;  /* 0x0000000614267223 */ /* 0x040fe2000000002f */
[-C--:B------:R-:W-:Y:S01]  /*9670*/  FFMA R4, R20, R7.reuse, R5 ;  /* 0x0000000714047223 */ /* 0x080fe20000000005 */
[-C--:B------:R-:W-:Y:S01]  /*9680*/  FFMA R41, R12, R7.reuse, R41 ;  /* 0x000000070c297223 */ /* 0x080fe20000000029 */
[-C--:B------:R-:W-:Y:S01]  /*9690*/  FFMA R5, R19, R7.reuse, R42 ;  /* 0x0000000713057223 */ /* 0x080fe2000000002a */
[-C--:B------:R-:W-:Y:S01]  /*96a0*/  FFMA R43, R13, R7.reuse, R38 ;  /* 0x000000070d2b7223 */ /* 0x080fe20000000026 */
[----:B------:R-:W-:Y:S01]  /*96b0*/  FFMA R42, R18, R7, R45 ;  /* 0x00000007122a7223 */ /* 0x000fe2000000002d */
[-C--:B-1----:R-:W-:Y:S01]  /*96c0*/  FFMA R6, R20, R14.reuse, R39 ;  /* 0x0000000e14067223 */ /* 0x082fe20000000027 */
[-C--:B------:R-:W-:Y:S01]  /*96d0*/  FFMA R36, R19, R14.reuse, R41 ;  /* 0x0000000e13247223 */ /* 0x080fe20000000029 */
[CC--:B------:R-:W-:Y:S01]  /*96e0*/  FFMA R41, R13.reuse, R14.reuse, R4 ;  /* 0x0000000e0d297223 */ /* 0x0c0fe20000000004 */
[----:B------:R-:W-:Y:S01]  /*96f0*/  FFMA R38, R18, R14, R5 ;  /* 0x0000000e12267223 */ /* 0x000fe20000000005 */
[----:B------:R-:W-:-:S02]  /*9700*/  FFMA R39, R13, R15, R6 ;  /* 0x0000000f0d277223 */ /* 0x000fc40000000006 */
[----:B------:R-:W1:Y:S01]  /*9710*/  LDS.128 R4, [R0+0x1ef0] ;  /* 0x001ef00000047984 */ /* 0x000e620000000c00 */
[----:B------:R-:W-:Y:S01]  /*9720*/  FFMA R36, R18, R15, R36 ;  /* 0x0000000f12247223 */ /* 0x000fe20000000024 */
[CC--:B0-----:R-:W-:Y:S01]  /*9730*/  FFMA R35, R21.reuse, R2.reuse, R35 ;  /* 0x0000000215237223 */ /* 0x0c1fe20000000023 */
[-C--:B------:R-:W-:Y:S01]  /*9740*/  FFMA R15, R21, R3.reuse, R34 ;  /* 0x00000003150f7223 */ /* 0x080fe20000000022 */
[-C--:B------:R-:W-:Y:S01]  /*9750*/  FFMA R44, R12, R2.reuse, R37 ;  /* 0x000000020c2c7223 */ /* 0x080fe20000000025 */
[C---:B-----5:R-:W-:Y:S01]  /*9760*/  FFMA R45, R17.reuse, R2, R40 ;  /* 0x00000002112d7223 */ /* 0x060fe20000000028 */
[-C--:B------:R-:W-:Y:S01]  /*9770*/  FFMA R2, R20, R3.reuse, R35 ;  /* 0x0000000314027223 */ /* 0x080fe20000000023 */
[-C--:B------:R-:W-:Y:S01]  /*9780*/  FFMA R37, R17, R3.reuse, R42 ;  /* 0x0000000311257223 */ /* 0x080fe2000000002a */
[-C--:B------:R-:W-:Y:S01]  /*9790*/  FFMA R14, R12, R3.reuse, R43 ;  /* 0x000000030c0e7223 */ /* 0x080fe2000000002b */
[-C--:B--2---:R-:W-:Y:S01]  /*97a0*/  FFMA R34, R20, R8.reuse, R15 ;  /* 0x0000000814227223 */ /* 0x084fe2000000000f */
[-C--:B------:R-:W-:Y:S01]  /*97b0*/  FFMA R43, R19, R3.reuse, R44 ;  /* 0x00000003132b7223 */ /* 0x080fe2000000002c */
[C---:B------:R-:W-:Y:S01]  /*97c0*/  FFMA R40, R16.reuse, R3, R45 ;  /* 0x0000000310287223 */ /* 0x040fe2000000002d */
[-C--:B------:R-:W-:Y:S01]  /*97d0*/  FFMA R35, R21, R8.reuse, R33 ;  /* 0x0000000815237223 */ /* 0x080fe20000000021 */
[-C--:B------:R-:W-:Y:S01]  /*97e0*/  FFMA R15, R13, R8.reuse, R2 ;  /* 0x000000080d0f7223 */ /* 0x080fe20000000002 */
[-C--:B------:R-:W-:Y:S01]  /*97f0*/  FFMA R42, R16, R8.reuse, R37 ;  /* 0x00000008102a7223 */ /* 0x080fe20000000025 */
[CC--:B------:R-:W-:Y:S01]  /*9800*/  FFMA R2, R12.reuse, R8.reuse, R41 ;  /* 0x000000080c027223 */ /* 0x0c0fe20000000029 */
        /* <DEDUP_REMOVED lines=19> */
[----:B------:R-:W-:Y:S01]  /*9940*/  FFMA R41, R27, R10, R38 ;  /* 0x0000000a1b297223 */ /* 0x000fe20000000026 */
[----:B------:R-:W-:Y:S01]  /*9950*/  FFMA R32, R18, R11, R9 ;  /* 0x0000000b12207223 */ /* 0x000fe20000000009 */
[-C--:B-1----:R-:W-:Y:S01]  /*9960*/  FFMA R31, R21, R4.reuse, R31 ;  /* 0x00000004151f7223 */ /* 0x082fe2000000001f */
[-C--:B------:R-:W-:Y:S01]  /*9970*/  FFMA R10, R12, R4.reuse, R15 ;  /* 0x000000040c0a7223 */ /* 0x080fe2000000000f */
[----:B------:R-:W-:-:S02]  /*9980*/  FFMA R9, R17, R4, R14 ;  /* 0x0000000411097223 */ /* 0x000fc4000000000e */
[----:B------:R-:W1:Y:S01]  /*9990*/  LDS.64 R14, [R0+0x1f68] ;  /* 0x001f6800000e7984 */ /* 0x000e620000000a00 */
[----:B------:R-:W-:Y:S01]  /*99a0*/  FFMA R33, R13, R11, R40 ;  /* 0x0000000b0d217223 */ /* 0x000fe20000000028 */
[----:B------:R-:W-:Y:S01]  /*99b0*/  FFMA R38, R20, R5, R31 ;  /* 0x0000000514267223 */ /* 0x000fe2000000001f */
[----:B------:R-:W-:Y:S01]  /*99c0*/  FFMA R40, R27, R11, R34 ;  /* 0x0000000b1b287223 */ /* 0x000fe20000000022 */
[-C--:B------:R-:W-:Y:S01]  /*99d0*/  FFMA R31, R19, R5.reuse, R10 ;  /* 0x00000005131f7223 */ /* 0x080fe2000000000a */
[-C--:B------:R-:W-:Y:S01]  /*99e0*/  FFMA R39, R17, R5.reuse, R8 ;  /* 0x0000000511277223 */ /* 0x080fe20000000008 */
[-C--:B------:R-:W-:Y:S02]  /*99f0*/  FFMA R4, R16, R5.reuse, R9 ;  /* 0x0000000510047223 */ /* 0x080fe40000000009 */
[----:B------:R-:W2:Y:S01]  /*9a00*/  LDS.128 R8, [R0+0x1f70] ;  /* 0x001f700000087984 */ /* 0x000ea20000000c00 */
[CC--:B------:R-:W-:Y:S01]  /*9a10*/  FFMA R29, R21.reuse, R5.reuse, R29 ;  /* 0x00000005151d7223 */ /* 0x0c0fe2000000001d */
[----:B------:R-:W-:Y:S01]  /*9a20*/  FFMA R34, R12, R5, R37 ;  /* 0x000000050c227223 */ /* 0x000fe20000000025 */
[----:B------:R-:W-:-:S02]  /*9a30*/  FFMA R37, R21, R6, R30 ;  /* 0x0000000615257223 */ /* 0x000fc4000000001e */
        /* <DEDUP_REMOVED lines=12> */
[----:B------:R-:W-:-:S02]  /*9b00*/  FFMA R32, R16, R7, R31 ;  /* 0x0000000710207223 */ /* 0x000fc4000000001f */
[----:B------:R-:W3:Y:S01]  /*9b10*/  LDC.64 R30, c[0x0][0x388] ;  /* 0x0000e200ff1e7b82 */ /* 0x000ee20000000a00 */
[-C--:B------:R-:W-:Y:S01]  /*9b20*/  FFMA R23, R21, R7.reuse, R23 ;  /* 0x0000000715177223 */ /* 0x080fe20000000017 */
[CC--:B------:R-:W-:Y:S01]  /*9b30*/  FFMA R4, R20.reuse, R7.reuse, R37 ;  /* 0x0000000714047223 */ /* 0x0c0fe20000000025 */
[-C--:B------:R-:W-:Y:S01]  /*9b40*/  FFMA R35, R13, R7.reuse, R44 ;  /* 0x000000070d237223 */ /* 0x080fe2000000002c */
[----:B------:R-:W-:Y:S01]  /*9b50*/  FFMA R38, R27, R7, R38 ;  /* 0x000000071b267223 */ /* 0x000fe20000000026 */
[-C--:B0-----:R-:W-:Y:S01]  /*9b60*/  FFMA R7, R19, R2.reuse, R36 ;  /* 0x0000000213077223 */ /* 0x081fe20000000024 */
[-C--:B------:R-:W-:Y:S01]  /*9b70*/  FFMA R44, R20, R2.reuse, R23 ;  /* 0x00000002142c7223 */ /* 0x080fe20000000017 */
[-C--:B------:R-:W-:Y:S01]  /*9b80*/  FFMA R36, R16, R2.reuse, R29 ;  /* 0x0000000210247223 */ /* 0x080fe2000000001d */
[----:B------:R-:W-:Y:S01]  /*9b90*/  FFMA R37, R27, R2, R32 ;  /* 0x000000021b257223 */ /* 0x000fe20000000020 */
[-C--:B------:R-:W-:Y:S01]  /*9ba0*/  FFMA R32, R18, R3.reuse, R7 ;  /* 0x0000000312207223 */ /* 0x080fe20000000007 */
[-C--:B------:R-:W-:Y:S01]  /*9bb0*/  FFMA R29, R13, R3.reuse, R44 ;  /* 0x000000030d1d7223 */ /* 0x080fe2000000002c */
[----:B------:R-:W-:Y:S01]  /*9bc0*/  FFMA R36, R27, R3, R36 ;  /* 0x000000031b247223 */ /* 0x000fe20000000024 */
[----:B------:R-:W-:Y:S01]  /*9bd0*/  IADD3 R7, PT, PT, R24, 0x21c0, RZ ;  /* 0x000021c018077810 */ /* 0x000fe20007ffe0ff */
[-C--:B-1----:R-:W-:Y:S01]  /*9be0*/  FFMA R3, R21, R14.reuse, R22 ;  /* 0x0000000e15037223 */ /* 0x082fe20000000016 */
[-C--:B------:R-:W-:Y:S01]  /*9bf0*/  FFMA R45, R17, R14.reuse, R34 ;  /* 0x0000000e112d7223 */ /* 0x080fe20000000022 */
[----:B------:R-:W-:Y:S01]  /*9c00*/  FFMA R22, R12, R14, R5 ;  /* 0x0000000e0c167223 */ /* 0x000fe20000000005 */
[-C--:B------:R-:W-:Y:S01]  /*9c10*/  FFMA R4, R13, R2.reuse, R4 ;  /* 0x000000020d047223 */ /* 0x080fe20000000004 */
[----:B------:R-:W-:Y:S01]  /*9c20*/  FFMA R23, R18, R2, R33 ;  /* 0x0000000212177223 */ /* 0x000fe20000000021 */
[-C--:B------:R-:W-:Y:S01]  /*9c30*/  FFMA R5, R12, R15.reuse, R35 ;  /* 0x0000000f0c057223 */ /* 0x080fe20000000023 */
[-C--:B------:R-:W-:Y:S01]  /*9c40*/  FFMA R2, R20, R15.reuse, R3 ;  /* 0x0000000f14027223 */ /* 0x080fe20000000003 */
[----:B------:R-:W-:Y:S01]  /*9c50*/  FFMA R35, R16, R15, R45 ;  /* 0x0000000f10237223 */ /* 0x000fe2000000002d */
[C---:B--2---:R-:W-:Y:S01]  /*9c60*/  FFMA R25, R21.reuse, R9, R25 ;  /* 0x0000000915197223 */ /* 0x044fe20000000019 */
[-C--:B------:R-:W-:Y:S01]  /*9c70*/  FFMA R33, R21, R15.reuse, R28 ;  /* 0x0000000f15217223 */ /* 0x080fe2000000001c */
[----:B------:R-:W-:Y:S01]  /*9c80*/  FFMA R3, R17, R15, R6 ;  /* 0x0000000f11037223 */ /* 0x000fe20000000006 */
[----:B------:R-:W-:Y:S01]  /*9c90*/  FFMA R26, R21, R8, R26 ;  /* 0x00000008151a7223 */ /* 0x000fe2000000001a */
[----:B------:R-:W-:Y:S01]  /*9ca0*/  IADD3 R45, PT, PT, R24, 0x2220, RZ ;  /* 0x00002220182d7810 */ /* 0x000fe20007ffe0ff */
[----:B---3--:R-:W-:-:S04]  /*9cb0*/  IMAD.WIDE.U32 R6, R7, 0x4, R30 ;  /* 0x0000000407067825 */ /* 0x008fc800078e001e */
[C---:B------:R-:W-:Y:S01]  /*9cc0*/  FFMA R14, R20.reuse, R10, R25 ;  /* 0x0000000a140e7223 */ /* 0x040fe20000000019 */
[CC--:B------:R-:W-:Y:S01]  /*9cd0*/  FFMA R28, R20.reuse, R8.reuse, R33 ;  /* 0x00000008141c7223 */ /* 0x0c0fe20000000021 */
[----:B------:R-:W-:Y:S01]  /*9ce0*/  FFMA R21, R20, R9, R26 ;  /* 0x0000000914157223 */ /* 0x000fe2000000001a */
[----:B------:R-:W-:Y:S01]  /*9cf0*/  IADD3 R25, PT, PT, R24, 0x2280, RZ ;  /* 0x0000228018197810 */ /* 0x000fe20007ffe0ff */
[----:B------:R-:W-:Y:S01]  /*9d00*/  FFMA R22, R19, R15, R22 ;  /* 0x0000000f13167223 */ /* 0x000fe20000000016 */
[----:B------:R-:W-:Y:S01]  /*9d10*/  IMAD.WIDE.U32 R44, R45, 0x4, R30 ;  /* 0x000000042d2c7825 */ /* 0x000fe200078e001e */
[----:B------:R0:W2:Y:S03]  /*9d20*/  LDG.E.CONSTANT R15, desc[UR10][R6.64] ;  /* 0x0000000a060f7981 */ /* 0x0000a6000c1e9900 */
[C---:B------:R-:W-:Y:S01]  /*9d30*/  FFMA R20, R13.reuse, R8, R2 ;  /* 0x000000080d147223 */ /* 0x040fe20000000002 */
[C---:B------:R-:W-:Y:S01]  /*9d40*/  FFMA R28, R13.reuse, R9, R28 ;  /* 0x000000090d1c7223 */ /* 0x040fe2000000001c */
[C---:B------:R-:W-:Y:S01]  /*9d50*/  FFMA R26, R13.reuse, R10, R21 ;  /* 0x0000000a0d1a7223 */ /* 0x040fe20000000015 */
[----:B------:R-:W-:-:S02]  /*9d60*/  FFMA R13, R13, R11, R14 ;  /* 0x0000000b0d0d7223 */ /* 0x000fc4000000000e */
[----:B------:R-:W3:Y:S01]  /*9d70*/  LDG.E.CONSTANT R14, desc[UR10][R44.64] ;  /* 0x0000000a2c0e7981 */ /* 0x000ee2000c1e9900 */
[----:B0-----:R-:W-:-:S04]  /*9d80*/  IMAD.WIDE.U32 R6, R25, 0x4, R30 ;  /* 0x0000000419067825 */ /* 0x001fc800078e001e */
[-C--:B------:R-:W-:Y:S01]  /*9d90*/  FFMA R34, R12, R8.reuse, R4 ;  /* 0x000000080c227223 */ /* 0x080fe20000000004 */
[-C--:B------:R-:W-:Y:S01]  /*9da0*/  FFMA R21, R19, R8.reuse, R5 ;  /* 0x0000000813157223 */ /* 0x080fe20000000005 */
[----:B------:R0:W4:Y:S01]  /*9db0*/  LDG.E.CONSTANT R2, desc[UR10][R6.64] ;  /* 0x0000000a06027981 */ /* 0x000122000c1e9900 */
[-C--:B------:R-:W-:Y:S01]  /*9dc0*/  FFMA R23, R17, R8.reuse, R23 ;  /* 0x0000000811177223 */ /* 0x080fe20000000017 */
[-C--:B------:R-:W-:Y:S01]  /*9dd0*/  FFMA R25, R18, R8.reuse, R22 ;  /* 0x0000000812197223 */ /* 0x080fe20000000016 */
[-C--:B------:R-:W-:Y:S01]  /*9de0*/  FFMA R22, R16, R8.reuse, R3 ;  /* 0x0000000810167223 */ /* 0x080fe20000000003 */
[----:B------:R-:W-:Y:S01]  /*9df0*/  FFMA R35, R27, R8, R35 ;  /* 0x000000081b237223 */ /* 0x000fe20000000023 */
[----:B0-----:R-:W0:Y:S01]  /*9e00*/  LDS.128 R4, [R0+0x1fe0] ;  /* 0x001fe00000047984 */ /* 0x001e220000000c00 */
[-C--:B------:R-:W-:Y:S01]  /*9e10*/  FFMA R3, R19, R9.reuse, R34 ;  /* 0x0000000913037223 */ /* 0x080fe20000000022 */
[-C--:B------:R-:W-:Y:S01]  /*9e20*/  FFMA R8, R12, R9.reuse, R29 ;  /* 0x000000090c087223 */ /* 0x080fe2000000001d */
[-C--:B------:R-:W-:Y:S01]  /*9e30*/  FFMA R34, R16, R9.reuse, R23 ;  /* 0x0000000910227223 */ /* 0x080fe20000000017 */
[-C--:B------:R-:W-:Y:S01]  /*9e40*/  FFMA R29, R18, R9.reuse, R21 ;  /* 0x00000009121d7223 */ /* 0x080fe20000000015 */
[----:B------:R-:W-:Y:S01]  /*9e50*/  IADD3 R23, PT, PT, R24, 0x22e0, RZ ;  /* 0x000022e018177810 */ /* 0x000fe20007ffe0ff */
[-C--:B------:R-:W-:Y:S01]  /*9e60*/  FFMA R21, R17, R9.reuse, R32 ;  /* 0x0000000911157223 */ /* 0x080fe20000000020 */
[----:B------:R-:W-:-:S03]  /*9e70*/  FFMA R33, R27, R9, R22 ;  /* 0x000000091b217223 */ /* 0x000fc60000000016 */
[----:B------:R-:W-:Y:S01]  /*9e80*/  FFMA R32, R16, R10, R21 ;  /* 0x0000000a10207223 */ /* 0x000fe20000000015 */
[----:B------:R-:W-:Y:S01]  /*9e90*/  IMAD.WIDE.U32 R22, R23, 0x4, R30 ;  /* 0x0000000417167825 */ /* 0x000fe200078e001e */
[----:B------:R-:W-:-:S03]  /*9ea0*/  IADD3 R21, PT, PT, R24, 0x2340, RZ ;  /* 0x0000234018157810 */ /* 0x000fc60007ffe0ff */
[----:B------:R-:W-:Y:S01]  /*9eb0*/  FFMA R9, R18, R10, R3 ;  /* 0x0000000a12097223 */ /* 0x000fe20000000003 */
[----:B------:R-:W-:Y:S01]  /*9ec0*/  IADD3 R45, PT, PT, R24, 0x23a0, RZ ;  /* 0x000023a0182d7810 */ /* 0x000fe20007ffe0ff */
[----:B------:R1:W5:Y:S02]  /*9ed0*/  LDG.E.CONSTANT R3, desc[UR10][R22.64] ;  /* 0x0000000a16037981 */ /* 0x000364000c1e9900 */
[----:B-1----:R-:W-:-:S05]  /*9ee0*/  IMAD.WIDE.U32 R22, R21, 0x4, R30 ;  /* 0x0000000415167825 */ /* 0x002fca00078e001e */
[----:B------:R1:W5:Y:S01]  /*9ef0*/  LDG.E.CONSTANT R21, desc[UR10][R22.64] ;  /* 0x0000000a16157981 */ /* 0x000362000c1e9900 */
[----:B------:R-:W-:Y:S01]  /*9f00*/  FFMA R8, R19, R10, R8 ;  /* 0x0000000a13087223 */ /* 0x000fe20000000008 */
[----:B-1----:R-:W-:Y:S01]  /*9f10*/  IMAD.WIDE.U32 R22, R45, 0x4, R30 ;  /* 0x000000042d167825 */ /* 0x002fe200078e001e */
[----:B------:R-:W-:-:S05]  /*9f20*/  IADD3 R45, PT, PT, R24, 0x2400, RZ ;  /* 0x00002400182d7810 */ /* 0x000fca0007ffe0ff */
[----:B------:R-:W5:Y:S01]  /*9f30*/  LDG.E.CONSTANT R22, desc[UR10][R22.64] ;  /* 0x0000000a16167981 */ /* 0x000f62000c1e9900 */
[-C--:B------:R-:W-:Y:S01]  /*9f40*/  FFMA R8, R18, R11.reuse, R8 ;  /* 0x0000000b12087223 */ /* 0x080fe20000000008 */
[----:B------:R-:W-:Y:S01]  /*9f50*/  FFMA R32, R27, R11, R32 ;  /* 0x0000000b1b207223 */ /* 0x000fe20000000020 */
[----:B------:R-:W-:Y:S01]  /*9f60*/  IMAD.WIDE.U32 R44, R45, 0x4, R30 ;  /* 0x000000042d2c7825 */ /* 0x000fe200078e001e */
[----:B------:R-:W-:-:S03]  /*9f70*/  IADD3 R11, PT, PT, R24, 0x2460, RZ ;  /* 0x00002460180b7810 */ /* 0x000fc60007ffe0ff */
[----:B------:R-:W-:Y:S01]  /*9f80*/  FFMA R34, R27, R10, R34 ;  /* 0x0000000a1b227223 */ /* 0x000fe20000000022 */
[-C--:B0-----:R-:W-:Y:S01]  /*9f90*/  FFMA R10, R12, R4.reuse, R20 ;  /* 0x000000040c0a7223 */ /* 0x081fe20000000014 */
[----:B------:R-:W-:Y:S02]  /*9fa0*/  FFMA R4, R17, R4, R25 ;  /* 0x0000000411047223 */ /* 0x000fe40000000019 */
[----:B------:R0:W5:Y:S02]  /*9fb0*/  LDG.E.CONSTANT R25, desc[UR10][R44.64] ;  /* 0x0000000a2c197981 */ /* 0x000164000c1e9900 */
[----:B0-----:R-:W-:-:S05]  /*9fc0*/  IMAD.WIDE.U32 R44, R11, 0x4, R30 ;  /* 0x000000040b2c7825 */ /* 0x001fca00078e001e */
[----:B------:R0:W5:Y:S01]  /*9fd0*/  LDG.E.CONSTANT R20, desc[UR10][R44.64] ;  /* 0x0000000a2c147981 */ /* 0x000162000c1e9900 */
[----:B------:R-:W-:-:S05]  /*9fe0*/  IADD3 R11, PT, PT, R24, 0x24c0, RZ ;  /* 0x000024c0180b7810 */ /* 0x000fca0007ffe0ff */
[----:B------:R-:W-:-:S05]  /*9ff0*/  IMAD.WIDE.U32 R30, R11, 0x4, R30 ;  /* 0x000000040b1e7825 */ /* 0x000fca00078e001e */
[----:B------:R1:W5:Y:S01]  /*a000*/  LDG.E.CONSTANT R23, desc[UR10][R30.64] ;  /* 0x0000000a1e177981 */ /* 0x000362000c1e9900 */
[C---:B------:R-:W-:Y:S01]  /*a010*/  FFMA R28, R12.reuse, R5, R28 ;  /* 0x000000050c1c7223 */ /* 0x040fe2000000001c */
[CC--:B------:R-:W-:Y:S01]  /*a020*/  FFMA R26, R12.reuse, R6.reuse, R26 ;  /* 0x000000060c1a7223 */ /* 0x0c0fe2000000001a */
[----:B------:R-:W-:Y:S01]  /*a030*/  FFMA R11, R12, R7, R13 ;  /* 0x000000070c0b7223 */ /* 0x000fe2000000000d */
[-C--:B------:R-:W-:Y:S01]  /*a040*/  FFMA R29, R17, R5.reuse, R29 ;  /* 0x00000005111d7223 */ /* 0x080fe2000000001d */
[CC--:B------:R-:W-:Y:S01]  /*a050*/  FFMA R4, R16.reuse, R5.reuse, R4 ;  /* 0x0000000510047223 */ /* 0x0c0fe20000000004 */
[----:B------:R-:W1:Y:S01]  /*a060*/  LDS.64 R12, [R0+0x1ff0] ;  /* 0x001ff000000c7984 */ /* 0x000e620000000a00 */
[CC--:B0-----:R-:W-:Y:S01]  /*a070*/  FFMA R45, R19.reuse, R6.reuse, R28 ;  /* 0x00000006132d7223 */ /* 0x0c1fe2000000001c */
[-C--:B------:R-:W-:Y:S01]  /*a080*/  FFMA R28, R16, R6.reuse, R29 ;  /* 0x00000006101c7223 */ /* 0x080fe2000000001d */
[----:B------:R-:W-:Y:S01]  /*a090*/  FFMA R47, R19, R5, R10 ;  /* 0x00000005132f7223 */ /* 0x000fe2000000000a */
[----:B------:R-:W-:-:S02]  /*a0a0*/  FFMA R29, R27, R6, R4 ;  /* 0x000000061b1d7223 */ /* 0x000fc40000000004 */
[----:B------:R-:W0:Y:S01]  /*a0b0*/  LDS.64 R4, [R0+0x2058] ;  /* 0x0020580000047984 */ /* 0x000e220000000a00 */
[CC--:B------:R-:W-:Y:S01]  /*a0c0*/  FFMA R10, R18.reuse, R6.reuse, R47 ;  /* 0x00000006120a7223 */ /* 0x0c0fe2000000002f */
[-C--:B------:R-:W-:Y:S01]  /*a0d0*/  FFMA R47, R19, R7.reuse, R26 ;  /* 0x00000007132f7223 */ /* 0x080fe2000000001a */
[----:B------:R-:W-:Y:S01]  /*a0e0*/  FFMA R9, R17, R6, R9 ;  /* 0x0000000611097223 */ /* 0x000fe20000000009 */
[-C--:B------:R-:W-:Y:S01]  /*a0f0*/  FFMA R6, R18, R7.reuse, R45 ;  /* 0x0000000712067223 */ /* 0x080fe2000000002d */
[-C--:B-1----:R-:W-:Y:S02]  /*a100*/  FFMA R31, R27, R7.reuse, R28 ;  /* 0x000000071b1f7223 */ /* 0x082fe4000000001c */
[-C--:B------:R-:W-:Y:S01]  /*a110*/  FFMA R30, R16, R7.reuse, R9 ;  /* 0x00000007101e7223 */ /* 0x080fe20000000009 */
[----:B------:R-:W-:Y:S01]  /*a120*/  FFMA R26, R19, R12, R11 ;  /* 0x0000000c131a7223 */ /* 0x000fe2000000000b */
[----:B------:R-:W-:-:S04]  /*a130*/  FFMA R11, R17, R7, R8 ;  /* 0x00000007110b7223 */ /* 0x000fc80000000008 */
[----:B------:R-:W-:Y:S01]  /*a140*/  FFMA R28, R16, R12, R11 ;  /* 0x0000000c101c7223 */ /* 0x000fe2000000000b */
[----:B0-----:R-:W-:Y:S02]  /*a150*/  FFMA R7, R17, R4, R10 ;  /* 0x0000000411077223 */ /* 0x001fe4000000000a */
[----:B------:R-:W0:Y:S01]  /*a160*/  LDS.128 R8, [R0+0x2060] ;  /* 0x0020600000087984 */ /* 0x000e220000000c00 */
        /* <DEDUP_REMOVED lines=18> */
[----:B------:R-:W1:Y:S01]  /*a290*/  LDS.128 R8, [R0+0x2150] ;  /* 0x0021500000087984 */ /* 0x000e620000000c00 */
        /* <DEDUP_REMOVED lines=8> */
[C---:B----4-:R-:W-:Y:S01]  /*a320*/  FFMA R42, R2.reuse, R6, R43 ;  /* 0x00000006022a7223 */ /* 0x050fe2000000002b */
[C---:B------:R-:W-:Y:S02]  /*a330*/  FFMA R44, R2.reuse, R7, R44 ;  /* 0x00000007022c7223 */ /* 0x040fe4000000002c */
[----:B------:R-:W0:Y:S01]  /*a340*/  LDS.128 R4, [R0+0x21c0] ;  /* 0x0021c00000047984 */ /* 0x000e220000000c00 */
[C---:B-1----:R-:W-:Y:S01]  /*a350*/  FFMA R39, R15.reuse, R16, R39 ;  /* 0x000000100f277223 */ /* 0x042fe20000000027 */
[----:B------:R-:W-:Y:S01]  /*a360*/  FFMA R40, R2, R13, R40 ;  /* 0x0000000d02287223 */ /* 0x000fe20000000028 */
[----:B------:R-:W-:-:S02]  /*a370*/  FFMA R13, R15, R17, R38 ;  /* 0x000000110f0d7223 */ /* 0x000fc40000000026 */
[----:B------:R-:W-:Y:S01]  /*a380*/  FFMA R39, R14, R17, R39 ;  /* 0x000000110e277223 */ /* 0x000fe20000000027 */
[----:B------:R-:W-:Y:S01]  /*a390*/  FFMA R46, R2, R12, R41 ;  /* 0x0000000c022e7223 */ /* 0x000fe20000000029 */
[-C--:B------:R-:W-:Y:S01]  /*a3a0*/  FFMA R41, R14, R8.reuse, R13 ;  /* 0x000000080e297223 */ /* 0x080fe2000000000d */
[CC--:B------:R-:W-:Y:S01]  /*a3b0*/  FFMA R37, R15.reuse, R8.reuse, R37 ;  /* 0x000000080f257223 */ /* 0x0c0fe20000000025 */
[----:B------:R-:W-:Y:S01]  /*a3c0*/  FFMA R12, R2, R8, R39 ;  /* 0x00000008020c7223 */ /* 0x000fe20000000027 */
[----:B------:R-:W-:Y:S01]  /*a3d0*/  FFMA R39, R15, R9, R36 ;  /* 0x000000090f277223 */ /* 0x000fe20000000024 */
[C---:B-----5:R-:W-:Y:S01]  /*a3e0*/  FFMA R42, R3.reuse, R16, R42 ;  /* 0x00000010032a7223 */ /* 0x060fe2000000002a */
[C---:B------:R-:W-:Y:S01]  /*a3f0*/  FFMA R44, R3.reuse, R17, R44 ;  /* 0x00000011032c7223 */ /* 0x040fe2000000002c */
[CC--:B------:R-:W-:Y:S01]  /*a400*/  FFMA R46, R3.reuse, R8.reuse, R46 ;  /* 0x00000008032e7223 */ /* 0x0c0fe2000000002e */
[-C--:B------:R-:W-:Y:S01]  /*a410*/  FFMA R40, R3, R9.reuse, R40 ;  /* 0x0000000903287223 */ /* 0x080fe20000000028 */
[C---:B------:R-:W-:Y:S01]  /*a420*/  FFMA R37, R14.reuse, R9, R37 ;  /* 0x000000090e257223 */ /* 0x040fe20000000025 */
[C---:B------:R-:W-:Y:S01]  /*a430*/  FFMA R17, R21.reuse, R17, R42 ;  /* 0x0000001115117223 */ /* 0x040fe2000000002a */
[----:B------:R-:W-:Y:S01]  /*a440*/  FFMA R13, R21, R8, R44 ;  /* 0x00000008150d7223 */ /* 0x000fe2000000002c */
[-C--:B------:R-:W-:Y:S01]  /*a450*/  FFMA R38, R14, R10.reuse, R39 ;  /* 0x0000000a0e267223 */ /* 0x080fe20000000027 */
[----:B------:R-:W-:Y:S01]  /*a460*/  FFMA R36, R2, R10, R37 ;  /* 0x0000000a02247223 */ /* 0x000fe20000000025 */
[----:B0-----:R-:W-:Y:S01]  /*a470*/  FFMA R35, R15, R4, R35 ;  /* 0x000000040f237223 */ /* 0x001fe20000000023 */
[----:B------:R-:W-:-:S02]  /*a480*/  FFMA R44, R22, R8, R17 ;  /* 0x00000008162c7223 */ /* 0x000fc40000000011 */
[----:B------:R-:W0:Y:S01]  /*a490*/  LDS.64 R16, [R0+0x21d0] ;  /* 0x0021d00000107984 */ /* 0x000e220000000a00 */
[-C--:B------:R-:W-:Y:S01]  /*a4a0*/  FFMA R8, R2, R9.reuse, R41 ;  /* 0x0000000902087223 */ /* 0x080fe20000000029 */
[CC--:B------:R-:W-:Y:S01]  /*a4b0*/  FFMA R41, R21.reuse, R9.reuse, R46 ;  /* 0x0000000915297223 */ /* 0x0c0fe2000000002e */
[----:B------:R-:W-:Y:S01]  /*a4c0*/  FFMA R48, R22, R9, R13 ;  /* 0x0000000916307223 */ /* 0x000fe2000000000d */
[-C--:B------:R-:W-:Y:S01]  /*a4d0*/  FFMA R9, R21, R10.reuse, R40 ;  /* 0x0000000a15097223 */ /* 0x080fe20000000028 */
[-C--:B------:R-:W-:Y:S01]  /*a4e0*/  FFMA R40, R2, R11.reuse, R38 ;  /* 0x0000000b02287223 */ /* 0x080fe20000000026 */
[C---:B------:R-:W-:Y:S01]  /*a4f0*/  FFMA R42, R22.reuse, R10, R41 ;  /* 0x0000000a162a7223 */ /* 0x040fe20000000029 */
[-C--:B------:R-:W-:Y:S01]  /*a500*/  FFMA R10, R3, R4.reuse, R12 ;  /* 0x00000004030a7223 */ /* 0x080fe2000000000c */
[----:B------:R-:W-:Y:S01]  /*a510*/  FFMA R38, R22, R11, R9 ;  /* 0x0000000b16267223 */ /* 0x000fe20000000009 */
[----:B------:R-:W-:Y:S01]  /*a520*/  FFMA R9, R25, R4, R44 ;  /* 0x0000000419097223 */ /* 0x000fe2000000002c */
[----:B------:R-:W1:Y:S01]  /*a530*/  LDS.64 R12, [R0+0x2238] ;  /* 0x00223800000c7984 */ /* 0x000e620000000a00 */
[-C--:B------:R-:W-:Y:S01]  /*a540*/  FFMA R11, R15, R5.reuse, R33 ;  /* 0x000000050f0b7223 */ /* 0x080fe20000000021 */
[CC--:B------:R-:W-:Y:S01]  /*a550*/  FFMA R37, R14.reuse, R5.reuse, R35 ;  /* 0x000000050e257223 */ /* 0x0c0fe20000000023 */
        /* <DEDUP_REMOVED lines=18> */
[CC--:B------:R-:W-:Y:S01]  /*a680*/  FFMA R32, R2.reuse, R7.reuse, R35 ;  /* 0x0000000702207223 */ /* 0x0c0fe20000000023 */
[-C--:B0-----:R-:W-:Y:S01]  /*a690*/  FFMA R48, R2, R16.reuse, R5 ;  /* 0x0000001002307223 */ /* 0x081fe20000000005 */
[CC--:B------:R-:W-:Y:S01]  /*a6a0*/  FFMA R5, R21.reuse, R16.reuse, R40 ;  /* 0x0000001015057223 */ /* 0x0c0fe20000000028 */
[-C--:B------:R-:W-:Y:S01]  /*a6b0*/  FFMA R35, R21, R7.reuse, R44 ;  /* 0x0000000715237223 */ /* 0x080fe2000000002c */
[CC--:B------:R-:W-:Y:S01]  /*a6c0*/  FFMA R44, R22.reuse, R7.reuse, R37 ;  /* 0x00000007162c7223 */ /* 0x0c0fe20000000025 */
[-C--:B------:R-:W-:Y:S01]  /*a6d0*/  FFMA R37, R25, R7.reuse, R38 ;  /* 0x0000000719257223 */ /* 0x080fe20000000026 */
[C---:B------:R-:W-:Y:S01]  /*a6e0*/  FFMA R42, R23.reuse, R7, R42 ;  /* 0x00000007172a7223 */ /* 0x040fe2000000002a */
[----:B------:R-:W-:Y:S01]  /*a6f0*/  FFMA R41, R23, R16, R4 ;  /* 0x0000001017297223 */ /* 0x000fe20000000004 */
[----:B------:R-:W-:-:S02]  /*a700*/  FFMA R38, R22, R17, R5 ;  /* 0x0000001116267223 */ /* 0x000fc40000000005 */
[----:B------:R-:W0:Y:S01]  /*a710*/  LDS.128 R4, [R0+0x22b0] ;  /* 0x0022b00000047984 */ /* 0x000e220000000c00 */
[-C--:B------:R-:W-:Y:S01]  /*a720*/  FFMA R33, R14, R16.reuse, R33 ;  /* 0x000000100e217223 */ /* 0x080fe20000000021 */
[----:B------:R-:W-:Y:S01]  /*a730*/  FFMA R40, R20, R16, R37 ;  /* 0x0000001014287223 */ /* 0x000fe20000000025 */
[-C--:B-1----:R-:W-:Y:S01]  /*a740*/  FFMA R29, R15, R12.reuse, R29 ;  /* 0x0000000c0f1d7223 */ /* 0x082fe2000000001d */
[-C--:B------:R-:W-:Y:S01]  /*a750*/  FFMA R50, R3, R12.reuse, R34 ;  /* 0x0000000c03327223 */ /* 0x080fe20000000022 */
[----:B------:R-:W-:Y:S01]  /*a760*/  FFMA R37, R25, R12, R36 ;  /* 0x0000000c19257223 */ /* 0x000fe20000000024 */
[----:B------:R-:W-:Y:S01]  /*a770*/  FFMA R46, R22, R16, R35 ;  /* 0x00000010162e7223 */ /* 0x000fe20000000023 */
[----:B------:R-:W-:Y:S01]  /*a780*/  FFMA R34, R3, R13, R32 ;  /* 0x0000000d03227223 */ /* 0x000fe20000000020 */
[-C--:B------:R-:W-:Y:S01]  /*a790*/  FFMA R16, R2, R17.reuse, R33 ;  /* 0x0000001102107223 */ /* 0x080fe20000000021 */
[----:B------:R-:W-:Y:S01]  /*a7a0*/  FFMA R40, R23, R17, R40 ;  /* 0x0000001117287223 */ /* 0x000fe20000000028 */
[-C--:B------:R-:W-:Y:S01]  /*a7b0*/  FFMA R35, R14, R13.reuse, R29 ;  /* 0x0000000d0e237223 */ /* 0x080fe2000000001d */
[-C--:B------:R-:W-:Y:S01]  /*a7c0*/  FFMA R33, R25, R13.reuse, R44 ;  /* 0x0000000d19217223 */ /* 0x080fe2000000002c */
[-C--:B------:R-:W-:Y:S01]  /*a7d0*/  FFMA R17, R15, R13.reuse, R31 ;  /* 0x0000000d0f117223 */ /* 0x080fe2000000001f */
[CC--:B------:R-:W-:Y:S01]  /*a7e0*/  FFMA R29, R21.reuse, R13.reuse, R50 ;  /* 0x0000000d151d7223 */ /* 0x0c0fe20000000032 */
[C---:B------:R-:W-:Y:S01]  /*a7f0*/  FFMA R12, R20.reuse, R13, R37 ;  /* 0x0000000d140c7223 */ /* 0x040fe20000000025 */
[-C--:B--2---:R-:W-:Y:S01]  /*a800*/  FFMA R13, R21, R8.reuse, R34 ;  /* 0x00000008150d7223 */ /* 0x084fe20000000022 */
[CC--:B------:R-:W-:Y:S01]  /*a810*/  FFMA R31, R15.reuse, R8.reuse, R30 ;  /* 0x000000080f1f7223 */ /* 0x0c0fe2000000001e */
[-C--:B------:R-:W-:Y:S01]  /*a820*/  FFMA R30, R20, R8.reuse, R33 ;  /* 0x00000008141e7223 */ /* 0x080fe20000000021 */
[-C--:B------:R-:W-:Y:S01]  /*a830*/  FFMA R33, R15, R9.reuse, R28 ;  /* 0x000000090f217223 */ /* 0x080fe2000000001c */
[-C--:B------:R-:W-:Y:S01]  /*a840*/  FFMA R28, R3, R9.reuse, R16 ;  /* 0x00000009031c7223 */ /* 0x080fe20000000010 */
[-C--:B------:R-:W-:Y:S01]  /*a850*/  FFMA R39, R23, R8.reuse, R12 ;  /* 0x0000000817277223 */ /* 0x080fe2000000000c */
[-C--:B------:R-:W-:Y:S01]  /*a860*/  FFMA R16, R22, R9.reuse, R13 ;  /* 0x0000000916107223 */ /* 0x080fe2000000000d */
[-C--:B------:R-:W-:Y:S01]  /*a870*/  FFMA R17, R14, R8.reuse, R17 ;  /* 0x000000080e117223 */ /* 0x080fe20000000011 */
[----:B------:R-:W1:Y:S01]  /*a880*/  LDS.64 R12, [R0+0x22c0] ;  /* 0x0022c000000c7984 */ /* 0x000e620000000a00 */
[-C--:B------:R-:W-:Y:S01]  /*a890*/  FFMA R34, R22, R8.reuse, R29 ;  /* 0x0000000816227223 */ /* 0x080fe2000000001d */
[CC--:B------:R-:W-:Y:S01]  /*a8a0*/  FFMA R32, R2.reuse, R8.reuse, R35 ;  /* 0x0000000802207223 */ /* 0x0c0fe20000000023 */
[-C--:B------:R-:W-:Y:S01]  /*a8b0*/  FFMA R48, R3, R8.reuse, R48 ;  /* 0x0000000803307223 */ /* 0x080fe20000000030 */
[C---:B------:R-:W-:Y:S01]  /*a8c0*/  FFMA R29, R25.reuse, R8, R46 ;  /* 0x00000008191d7223 */ /* 0x040fe2000000002e */
        /* <DEDUP_REMOVED lines=9> */
[CC--:B------:R-:W-:Y:S01]  /*a960*/  FFMA R37, R23.reuse, R10.reuse, R36 ;  /* 0x0000000a17257223 */ /* 0x0c0fe20000000024 */
[-C--:B------:R-:W-:Y:S01]  /*a970*/  FFMA R44, R2, R10.reuse, R31 ;  /* 0x0000000a022c7223 */ /* 0x080fe2000000001f */
[----:B------:R-:W-:Y:S01]  /*a980*/  FFMA R46, R22, R10, R17 ;  /* 0x0000000a162e7223 */ /* 0x000fe20000000011 */
[-C--:B------:R-:W-:Y:S01]  /*a990*/  FFMA R28, R2, R11.reuse, R33 ;  /* 0x0000000b021c7223 */ /* 0x080fe20000000021 */
[-C--:B------:R-:W-:Y:S01]  /*a9a0*/  FFMA R30, R22, R11.reuse, R9 ;  /* 0x0000000b161e7223 */ /* 0x080fe20000000009 */
[----:B------:R-:W-:-:S02]  /*a9b0*/  FFMA R36, R23, R11, R48 ;  /* 0x0000000b17247223 */ /* 0x000fc40000000030 */
[----:B------:R-:W2:Y:S01]  /*a9c0*/  LDC.64 R10, c[0x0][0x388] ;  /* 0x0000e200ff0a7b82 */ /* 0x000ea20000000a00 */
[C---:B0-----:R-:W-:Y:S01]  /*a9d0*/  FFMA R9, R15.reuse, R5, R19 ;  /* 0x000000050f097223 */ /* 0x041fe20000000013 */
[C---:B------:R-:W-:Y:S01]  /*a9e0*/  FFMA R29, R15.reuse, R4, R18 ;  /* 0x000000040f1d7223 */ /* 0x040fe20000000012 */
[C---:B------:R-:W-:Y:S01]  /*a9f0*/  FFMA R17, R15.reuse, R6, R26 ;  /* 0x000000060f117223 */ /* 0x040fe2000000001a */
[----:B------:R-:W-:Y:S01]  /*aa00*/  FFMA R19, R15, R7, R27 ;  /* 0x000000070f137223 */ /* 0x000fe2000000001b */
[-C--:B------:R-:W-:Y:S01]  /*aa10*/  FFMA R32, R3, R4.reuse, R32 ;  /* 0x0000000403207223 */ /* 0x080fe20000000020 */
[----:B------:R-:W-:Y:S01]  /*aa20*/  FFMA R15, R25, R4, R34 ;  /* 0x00000004190f7223 */ /* 0x000fe20000000022 */
[-C--:B------:R-:W-:Y:S01]  /*aa30*/  FFMA R8, R3, R5.reuse, R8 ;  /* 0x0000000503087223 */ /* 0x080fe20000000008 */
[-C--:B------:R-:W-:Y:S01]  /*aa40*/  FFMA R27, R14, R5.reuse, R29 ;  /* 0x000000050e1b7223 */ /* 0x080fe2000000001d */
[-C--:B------:R-:W-:Y:S01]  /*aa50*/  FFMA R31, R21, R5.reuse, R32 ;  /* 0x00000005151f7223 */ /* 0x080fe20000000020 */
[-C--:B------:R-:W-:Y:S01]  /*aa60*/  FFMA R35, R25, R5.reuse, R16 ;  /* 0x0000000519237223 */ /* 0x080fe20000000010 */
[----:B------:R-:W-:Y:S01]  /*aa70*/  FFMA R4, R20, R5, R15 ;  /* 0x0000000514047223 */ /* 0x000fe2000000000f */
[----:B------:R-:W-:Y:S01]  /*aa80*/  IADD3 R5, PT, PT, R24, 0x2520, RZ ;  /* 0x0000252018057810 */ /* 0x000fe20007ffe0ff */
[-C--:B------:R-:W-:Y:S01]  /*aa90*/  FFMA R29, R14, R6.reuse, R9 ;  /* 0x000000060e1d7223 */ /* 0x080fe20000000009 */
[-C--:B------:R-:W-:Y:S01]  /*aaa0*/  FFMA R45, R21, R6.reuse, R8 ;  /* 0x00000006152d7223 */ /* 0x080fe20000000008 */
[-C--:B------:R-:W-:Y:S01]  /*aab0*/  FFMA R16, R22, R6.reuse, R31 ;  /* 0x0000000616107223 */ /* 0x080fe2000000001f */
[-C--:B------:R-:W-:Y:S01]  /*aac0*/  FFMA R34, R20, R6.reuse, R35 ;  /* 0x0000000614227223 */ /* 0x080fe20000000023 */
[-C--:B------:R-:W-:Y:S01]  /*aad0*/  FFMA R44, R3, R6.reuse, R44 ;  /* 0x00000006032c7223 */ /* 0x080fe2000000002c */
[-C--:B------:R-:W-:Y:S01]  /*aae0*/  FFMA R33, R25, R6.reuse, R46 ;  /* 0x0000000619217223 */ /* 0x080fe2000000002e */
[-C--:B------:R-:W-:Y:S01]  /*aaf0*/  FFMA R35, R23, R6.reuse, R4 ;  /* 0x0000000617237223 */ /* 0x080fe20000000004 */
[----:B------:R-:W-:Y:S01]  /*ab00*/  IADD3 R31, PT, PT, R24, 0x2580, RZ ;  /* 0x00002580181f7810 */ /* 0x000fe20007ffe0ff */
[----:B------:R-:W0:Y:S01]  /*ab10*/  LDS.64 R8, [R0+0x2328] ;  /* 0x0023280000087984 */ /* 0x000e220000000a00 */
[C---:B------:R-:W-:Y:S01]  /*ab20*/  FFMA R15, R2.reuse, R6, R27 ;  /* 0x00000006020f7223 */ /* 0x040fe2000000001b */
[----:B------:R-:W-:Y:S01]  /*ab30*/  FFMA R18, R2, R7, R29 ;  /* 0x0000000702127223 */ /* 0x000fe2000000001d */
[----:B--2---:R-:W-:-:S04]  /*ab40*/  IMAD.WIDE.U32 R4, R5, 0x4, R10 ;  /* 0x0000000405047825 */ /* 0x004fc800078e000a */
        /* <DEDUP_REMOVED lines=8> */
[----:B------:R-:W-:Y:S01]  /*abd0*/  IMAD.WIDE.U32 R6, R31, 0x4, R10 ;  /* 0x000000041f067825 */ /* 0x000fe200078e000a */
[----:B------:R1:W2:Y:S04]  /*abe0*/  LDG.E.CONSTANT R19, desc[UR10][R4.64] ;  /* 0x0000000a04137981 */ /* 0x0002a8000c1e9900 */
[----:B------:R-:W3:Y:S01]  /*abf0*/  LDG.E.CONSTANT R14, desc[UR10][R6.64] ;  /* 0x0000000a060e7981 */ /* 0x000ee2000c1e9900 */
[----:B------:R-:W-:Y:S01]  /*ac00*/  IADD3 R45, PT, PT, R24, 0x25e0, RZ ;  /* 0x000025e0182d7810 */ /* 0x000fe20007ffe0ff */
[-C--:B------:R-:W-:Y:S01]  /*ac10*/  FFMA R32, R20, R12.reuse, R17 ;  /* 0x0000000c14207223 */ /* 0x080fe20000000011 */
[----:B------:R-:W-:Y:S01]  /*ac20*/  FFMA R29, R21, R12, R29 ;  /* 0x0000000c151d7223 */ /* 0x000fe2000000001d */
[----:B------:R-:W-:-:S02]  /*ac30*/  IADD3 R17, PT, PT, R24, 0x2640, RZ ;  /* 0x0000264018117810 */ /* 0x000fc40007ffe0ff */
[----:B-1----:R-:W-:-:S04]  /*ac40*/  IMAD.WIDE.U32 R4, R45, 0x4, R10 ;  /* 0x000000042d047825 */ /* 0x002fc800078e000a */
[CC--:B------:R-:W-:Y:S01]  /*ac50*/  FFMA R27, R2.reuse, R12.reuse, R27 ;  /* 0x0000000c021b7223 */ /* 0x0c0fe2000000001b */
[-C--:B------:R-:W-:Y:S01]  /*ac60*/  FFMA R30, R2, R13.reuse, R30 ;  /* 0x0000000d021e7223 */ /* 0x080fe2000000001e */
[CC--:B------:R-:W-:Y:S01]  /*ac70*/  FFMA R28, R22.reuse, R12.reuse, R28 ;  /* 0x0000000c161c7223 */ /* 0x0c0fe2000000001c */
[C---:B------:R-:W-:Y:S01]  /*ac80*/  FFMA R33, R23.reuse, R12, R33 ;  /* 0x0000000c17217223 */ /* 0x040fe20000000021 */
[-C--:B------:R-:W-:Y:S01]  /*ac90*/  FFMA R29, R22, R13.reuse, R29 ;  /* 0x0000000d161d7223 */ /* 0x080fe2000000001d */
[----:B------:R-:W-:Y:S01]  /*aca0*/  FFMA R32, R23, R13, R32 ;  /* 0x0000000d17207223 */ /* 0x000fe20000000020 */
[----:B------:R-:W-:Y:S01]  /*acb0*/  IMAD.WIDE.U32 R12, R17, 0x4, R10 ;  /* 0x00000004110c7825 */ /* 0x000fe200078e000a */
[----:B------:R1:W4:Y:S01]  /*acc0*/  LDG.E.CONSTANT R2, desc[UR10][R4.64] ;  /* 0x0000000a04027981 */ /* 0x000322000c1e9900 */
[----:B------:R-:W-:-:S03]  /*acd0*/  IADD3 R45, PT, PT, R24, 0x26a0, RZ ;  /* 0x000026a0182d7810 */ /* 0x000fc60007ffe0ff */
[----:B------:R0:W5:Y:S02]  /*ace0*/  LDG.E.CONSTANT R17, desc[UR10][R12.64] ;  /* 0x0000000a0c117981 */ /* 0x000164000c1e9900 */
[----:B------:R-:W-:Y:S02]  /*acf0*/  IMAD.WIDE.U32 R44, R45, 0x4, R10 ;  /* 0x000000042d2c7825 */ /* 0x000fe400078e000a */
[----:B-1----:R-:W1:Y:S02]  /*ad00*/  LDS.128 R4, [R0+0x2330] ;  /* 0x0023300000047984 */ /* 0x002e640000000c00 */
[-C--:B0-----:R-:W-:Y:S01]  /*ad10*/  FFMA R13, R3, R8.reuse, R15 ;  /* 0x00000008030d7223 */ /* 0x081fe2000000000f */
[----:B------:R-:W-:Y:S01]  /*ad20*/  IADD3 R15, PT, PT, R24, 0x2700, RZ ;  /* 0x00002700180f7810 */ /* 0x000fe20007ffe0ff */
[----:B------:R-:W-:Y:S02]  /*ad30*/  FFMA R31, R25, R8, R16 ;  /* 0x00000008191f7223 */ /* 0x000fe40000000010 */
[----:B------:R0:W5:Y:S02]  /*ad40*/  LDG.E.CONSTANT R16, desc[UR10][R44.64] ;  /* 0x0000000a2c107981 */ /* 0x000164000c1e9900 */
[----:B0-----:R-:W-:-:S05]  /*ad50*/  IMAD.WIDE.U32 R44, R15, 0x4, R10 ;  /* 0x000000040f2c7825 */ /* 0x001fca00078e000a */
[----:B------:R0:W5:Y:S01]  /*ad60*/  LDG.E.CONSTANT R15, desc[UR10][R44.64] ;  /* 0x0000000a2c0f7981 */ /* 0x000162000c1e9900 */
[----:B------:R-:W-:Y:S01]  /*ad70*/  IADD3 R47, PT, PT, R24, 0x2760, RZ ;  /* 0x00002760182f7810 */ /* 0x000fe20007ffe0ff */
[-C--:B------:R-:W-:Y:S01]  /*ad80*/  FFMA R12, R3, R9.reuse, R18 ;  /* 0x00000009030c7223 */ /* 0x080fe20000000012 */
[-C--:B------:R-:W-:Y:S01]  /*ad90*/  FFMA R13, R21, R9.reuse, R13 ;  /* 0x00000009150d7223 */ /* 0x080fe2000000000d */
[-C--:B------:R-:W-:Y:S01]  /*ada0*/  FFMA R8, R25, R9.reuse, R26 ;  /* 0x0000000919087223 */ /* 0x080fe2000000001a */
[----:B------:R-:W-:Y:S01]  /*adb0*/  FFMA R31, R20, R9, R31 ;  /* 0x00000009141f7223 */ /* 0x000fe2000000001f */
[C---:B0-----:R-:W-:Y:S01]  /*adc0*/  IADD3 R45, PT, PT, R24.reuse, 0x2820, RZ ;  /* 0x00002820182d7810 */ /* 0x041fe20007ffe0ff */
[----:B-1----:R-:W-:Y:S01]  /*add0*/  FFMA R9, R3, R4, R27 ;  /* 0x0000000403097223 */ /* 0x002fe2000000001b */
[----:B------:R-:W-:Y:S01]  /*ade0*/  IMAD.WIDE.U32 R26, R47, 0x4, R10 ;  /* 0x000000042f1a7825 */ /* 0x000fe200078e000a */
[----:B------:R-:W-:-:S03]  /*adf0*/  IADD3 R47, PT, PT, R24, 0x27c0, RZ ;  /* 0x000027c0182f7810 */ /* 0x000fc60007ffe0ff */
[----:B------:R-:W-:Y:S02]  /*ae00*/  FFMA R30, R3, R5, R30 ;  /* 0x00000005031e7223 */ /* 0x000fe4000000001e */
[----:B------:R0:W5:Y:S02]  /*ae10*/  LDG.E.CONSTANT R3, desc[UR10][R26.64] ;  /* 0x0000000a1a037981 */ /* 0x000164000c1e9900 */
[----:B0-----:R-:W-:-:S04]  /*ae20*/  IMAD.WIDE.U32 R26, R47, 0x4, R10 ;  /* 0x000000042f1a7825 */ /* 0x001fc800078e000a */
[----:B------:R-:W-:Y:S01]  /*ae30*/  IMAD.WIDE.U32 R10, R45, 0x4, R10 ;  /* 0x000000042d0a7825 */ /* 0x000fe200078e000a */
[----:B------:R0:W5:Y:S04]  /*ae40*/  LDG.E.CONSTANT R18, desc[UR10][R26.64] ;  /* 0x0000000a1a127981 */ /* 0x000168000c1e9900 */
[----:B------:R1:W5:Y:S01]  /*ae50*/  LDG.E.CONSTANT R27, desc[UR10][R10.64] ;  /* 0x0000000a0a1b7981 */ /* 0x000362000c1e9900 */
[C---:B------:R-:W-:Y:S01]  /*ae60*/  FFMA R44, R21.reuse, R4, R12 ;  /* 0x00000004152c7223 */ /* 0x040fe2000000000c */
[CC--:B------:R-:W-:Y:S01]  /*ae70*/  FFMA R9, R21.reuse, R5.reuse, R9 ;  /* 0x0000000515097223 */ /* 0x0c0fe20000000009 */
[----:B------:R-:W-:Y:S01]  /*ae80*/  FFMA R30, R21, R6, R30 ;  /* 0x00000006151e7223 */ /* 0x000fe2000000001e */
[-C--:B------:R-:W-:Y:S01]  /*ae90*/  FFMA R8, R20, R4.reuse, R8 ;  /* 0x0000000414087223 */ /* 0x080fe20000000008 */
[C---:B------:R-:W-:Y:S01]  /*aea0*/  FFMA R12, R22.reuse, R4, R13 ;  /* 0x00000004160c7223 */ /* 0x040fe2000000000d */
[C---:B------:R-:W-:Y:S01]  /*aeb0*/  FFMA R13, R22.reuse, R5, R44 ;  /* 0x00000005160d7223 */ /* 0x040fe2000000002c */
[C---:B------:R-:W-:Y:S01]  /*aec0*/  FFMA R44, R22.reuse, R7, R30 ;  /* 0x00000007162c7223 */ /* 0x040fe2000000001e */
[----:B0-----:R-:W-:Y:S01]  /*aed0*/  FFMA R26, R22, R6, R9 ;  /* 0x00000006161a7223 */ /* 0x001fe20000000009 */
[----:B------:R-:W-:-:S02]  /*aee0*/  FFMA R30, R23, R5, R8 ;  /* 0x00000005171e7223 */ /* 0x000fc40000000008 */
[----:B-1----:R-:W0:Y:S01]  /*aef0*/  LDS.128 R8, [R0+0x23a0] ;  /* 0x0023a00000087984 */ /* 0x002e220000000c00 */
[CC--:B------:R-:W-:Y:S01]  /*af00*/  FFMA R28, R25.reuse, R4.reuse, R28 ;  /* 0x00000004191c7223 */ /* 0x0c0fe2000000001c */
[-C--:B------:R-:W-:Y:S01]  /*af10*/  FFMA R29, R25, R5.reuse, R29 ;  /* 0x00000005191d7223 */ /* 0x080fe2000000001d */
[C---:B------:R-:W-:Y:S02]  /*af20*/  FFMA R31, R23.reuse, R4, R31 ;  /* 0x00000004171f7223 */ /* 0x040fe4000000001f */
[C---:B------:R-:W-:Y:S01]  /*af30*/  FFMA R22, R20.reuse, R5, R28 ;  /* 0x0000000514167223 */ /* 0x040fe2000000001c */
[CC--:B------:R-:W-:Y:S02]  /*af40*/  FFMA R4, R20.reuse, R6.reuse, R29 ;  /* 0x0000000614047223 */ /* 0x0c0fe4000000001d */
[----:B------:R-:W1:Y:S02]  /*af50*/  LDS.64 R28, [R0+0x23b0] ;  /* 0x0023b000001c7984 */ /* 0x000e640000000a00 */
[C---:B------:R-:W-:Y:S01]  /*af60*/  FFMA R21, R23.reuse, R7, R4 ;  /* 0x0000000717157223 */ /* 0x040fe20000000004 */
[----:B------:R-:W-:Y:S01]  /*af70*/  FFMA R22, R23, R6, R22 ;  /* 0x0000000617167223 */ /* 0x000fe20000000016 */
[C---:B0-----:R-:W-:Y:S01]  /*af80*/  FFMA R5, R25.reuse, R8, R12 ;  /* 0x0000000819057223 */ /* 0x041fe2000000000c */
[C---:B------:R-:W-:Y:S01]  /*af90*/  FFMA R7, R25.reuse, R9, R13 ;  /* 0x0000000919077223 */ /* 0x040fe2000000000d */
[CC--:B------:R-:W-:Y:S01]  /*afa0*/  FFMA R4, R25.reuse, R10.reuse, R26 ;  /* 0x0000000a19047223 */ /* 0x0c0fe2000000001a */
[----:B------:R-:W2:Y:S01]  /*afb0*/  LDS.64 R12, [R0+0x2418] ;  /* 0x00241800000c7984 */ /* 0x000ea20000000a00 */
[----:B------:R-:W-:Y:S01]  /*afc0*/  FFMA R45, R25, R11, R44 ;  /* 0x0000000b192d7223 */ /* 0x000fe2000000002c */
[C---:B------:R-:W-:Y:S01]  /*afd0*/  FFMA R8, R20.reuse, R9, R5 ;  /* 0x0000000914087223 */ /* 0x040fe20000000005 */
[C---:B------:R-:W-:Y:S01]  /*afe0*/  FFMA R26, R20.reuse, R10, R7 ;  /* 0x0000000a141a7223 */ /* 0x040fe20000000007 */
[----:B------:R-:W-:-:S02]  /*aff0*/  FFMA R25, R20, R11, R4 ;  /* 0x0000000b14197223 */ /* 0x000fc40000000004 */
[----:B------:R-:W0:Y:S01]  /*b000*/  LDS.128 R4, [R0+0x2420] ;  /* 0x0024200000047984 */ /* 0x000e220000000c00 */
[----:B-1----:R-:W-:Y:S01]  /*b010*/  FFMA R44, R20, R28, R45 ;  /* 0x0000001c142c7223 */ /* 0x002fe2000000002d */
[C---:B------:R-:W-:Y:S01]  /*b020*/  FFMA R20, R23.reuse, R10, R8 ;  /* 0x0000000a17147223 */ /* 0x040fe20000000008 */
[C---:B------:R-:W-:Y:S02]  /*b030*/  FFMA R26, R23.reuse, R11, R26 ;  /* 0x0000000b171a7223 */ /* 0x040fe4000000001a */
[----:B------:R-:W1:Y:S01]  /*b040*/  LDS.128 R8, [R0+0x2490] ;  /* 0x0024900000087984 */ /* 0x000e620000000c00 */
[C---:B------:R-:W-:Y:S01]  /*b050*/  FFMA R25, R23.reuse, R28, R25 ;  /* 0x0000001c17197223 */ /* 0x040fe20000000019 */
[----:B------:R-:W-:Y:S01]  /*b060*/  FFMA R23, R23, R29, R44 ;  /* 0x0000001d17177223 */ /* 0x000fe2000000002c */
[C---:B--2---:R-:W-:Y:S01]  /*b070*/  FFMA R43, R19.reuse, R12, R43 ;  /* 0x0000000c132b7223 */ /* 0x044fe2000000002b */
[----:B------:R-:W-:-:S03]  /*b080*/  FFMA R29, R19, R13, R42 ;  /* 0x0000000d131d7223 */ /* 0x000fc6000000002a */
[C---:B---3--:R-:W-:Y:S01]  /*b090*/  FFMA R43, R14.reuse, R13, R43 ;  /* 0x0000000d0e2b7223 */ /* 0x048fe2000000002b */
[-C--:B0-----:R-:W-:Y:S02]  /*b0a0*/  FFMA R13, R14, R4.reuse, R29 ;  /* 0x000000040e0d7223 */ /* 0x081fe4000000001d */
[----:B------:R-:W0:Y:S01]  /*b0b0*/  LDS.64 R28, [R0+0x24a0] ;  /* 0x0024a000001c7984 */ /* 0x000e220000000a00 */
[C---:B------:R-:W-:Y:S01]  /*b0c0*/  FFMA R41, R19.reuse, R4, R41 ;  /* 0x0000000413297223 */ /* 0x040fe20000000029 */
[----:B-1----:R-:W-:-:S03]  /*b0d0*/  FFMA R39, R19, R8, R39 ;  /* 0x0000000813277223 */ /* 0x002fc60000000027 */
[-C--:B------:R-:W-:Y:S01]  /*b0e0*/  FFMA R41, R14, R5.reuse, R41 ;  /* 0x000000050e297223 */ /* 0x080fe20000000029 */
[C---:B----4-:R-:W-:Y:S01]  /*b0f0*/  FFMA R4, R2.reuse, R4, R43 ;  /* 0x0000000402047223 */ /* 0x050fe2000000002b */
[-C--:B------:R-:W-:Y:S01]  /*b100*/  FFMA R43, R19, R5.reuse, R40 ;  /* 0x00000005132b7223 */ /* 0x080fe20000000028 */
[C---:B------:R-:W-:Y:S01]  /*b110*/  FFMA R44, R2.reuse, R5, R13 ;  /* 0x00000005022c7223 */ /* 0x040fe2000000000d */
[----:B------:R-:W-:Y:S01]  /*b120*/  FFMA R42, R2, R6, R41 ;  /* 0x00000006022a7223 */ /* 0x000fe20000000029 */
[----:B-----5:R-:W-:Y:S01]  /*b130*/  FFMA R45, R17, R8, R4 ;  /* 0x00000008112d7223 */ /* 0x020fe20000000004 */
[C---:B------:R-:W-:Y:S01]  /*b140*/  FFMA R40, R14.reuse, R6, R43 ;  /* 0x000000060e287223 */ /* 0x040fe2000000002b */
[-C--:B------:R-:W-:Y:S01]  /*b150*/  FFMA R41, R19, R9.reuse, R38 ;  /* 0x0000000913297223 */ /* 0x080fe20000000026 */
[-C--:B------:R-:W-:Y:S01]  /*b160*/  FFMA R43, R14, R9.reuse, R39 ;  /* 0x000000090e2b7223 */ /* 0x080fe20000000027 */
[----:B------:R-:W1:Y:S01]  /*b170*/  LDS.64 R12, [R0+0x2508] ;  /* 0x00250800000c7984 */ /* 0x000e620000000a00 */
[----:B------:R-:W-:Y:S01]  /*b180*/  FFMA R39, R17, R9, R44 ;  /* 0x0000000911277223 */ /* 0x000fe2000000002c */
[----:B------:R-:W-:Y:S01]  /*b190*/  FFMA R40, R2, R7, R40 ;  /* 0x0000000702287223 */ /* 0x000fe20000000028 */
[-C--:B------:R-:W-:Y:S01]  /*b1a0*/  FFMA R37, R19, R10.reuse, R37 ;  /* 0x0000000a13257223 */ /* 0x080fe20000000025 */
        /* <DEDUP_REMOVED lines=12> */
[-C--:B0-----:R-:W-:Y:S01]  /*b270*/  FFMA R8, R14, R28.reuse, R39 ;  /* 0x0000001c0e087223 */ /* 0x081fe20000000027 */
[-C--:B------:R-:W-:Y:S01]  /*b280*/  FFMA R36, R16, R28.reuse, R9 ;  /* 0x0000001c10247223 */ /* 0x080fe20000000009 */
[CC--:B------:R-:W-:Y:S01]  /*b290*/  FFMA R44, R2.reuse, R28.reuse, R37 ;  /* 0x0000001c022c7223 */ /* 0x0c0fe20000000025 */
[C---:B------:R-:W-:Y:S01]  /*b2a0*/  FFMA R40, R15.reuse, R28, R40 ;  /* 0x0000001c0f287223 */ /* 0x040fe20000000028 */
[----:B------:R-:W-:Y:S01]  /*b2b0*/  FFMA R48, R15, R11, R48 ;  /* 0x0000000b0f307223 */ /* 0x000fe20000000030 */
[----:B------:R-:W-:-:S02]  /*b2c0*/  FFMA R28, R2, R29, R8 ;  /* 0x0000001d021c7223 */ /* 0x000fc40000000008 */
[----:B------:R-:W0:Y:S01]  /*b2d0*/  LDS.128 R8, [R0+0x2580] ;  /* 0x0025800000087984 */ /* 0x000e220000000c00 */
[----:B------:R-:W-:Y:S01]  /*b2e0*/  FFMA R36, R15, R29, R36 ;  /* 0x0000001d0f247223 */ /* 0x000fe20000000024 */
[-C--:B-1----:R-:W-:Y:S01]  /*b2f0*/  FFMA R37, R17, R12.reuse, R38 ;  /* 0x0000000c11257223 */ /* 0x082fe20000000026 */
[CC--:B------:R-:W-:Y:S01]  /*b300*/  FFMA R35, R19.reuse, R12.reuse, R35 ;  /* 0x0000000c13237223 */ /* 0x0c0fe20000000023 */
[-C--:B------:R-:W-:Y:S01]  /*b310*/  FFMA R29, R19, R13.reuse, R34 ;  /* 0x0000000d131d7223 */ /* 0x080fe20000000022 */
[-C--:B------:R-:W-:Y:S01]  /*b320*/  FFMA R39, R17, R13.reuse, R46 ;  /* 0x0000000d11277223 */ /* 0x080fe2000000002e */
[C---:B------:R-:W-:Y:S01]  /*b330*/  FFMA R43, R3.reuse, R12, R42 ;  /* 0x0000000c032b7223 */ /* 0x040fe2000000002a */
[-C--:B------:R-:W-:Y:S01]  /*b340*/  FFMA R12, R16, R13.reuse, R37 ;  /* 0x0000000d100c7223 */ /* 0x080fe20000000025 */
[CC--:B------:R-:W-:Y:S01]  /*b350*/  FFMA R41, R14.reuse, R13.reuse, R35 ;  /* 0x0000000d0e297223 */ /* 0x0c0fe20000000023 */
[-C--:B------:R-:W-:Y:S01]  /*b360*/  FFMA R37, R3, R13.reuse, R48 ;  /* 0x0000000d03257223 */ /* 0x080fe20000000030 */
[-C--:B--2---:R-:W-:Y:S01]  /*b370*/  FFMA R29, R14, R4.reuse, R29 ;  /* 0x000000040e1d7223 */ /* 0x084fe2000000001d */
        /* <DEDUP_REMOVED lines=16> */
[-C--:B------:R-:W-:Y:S01]  /*b480*/  FFMA R37, R14, R6.reuse, R37 ;  /* 0x000000060e257223 */ /* 0x080fe20000000025 */
[----:B------:R-:W1:Y:S01]  /*b490*/  LDS.64 R34, [R0+0x2590] ;  /* 0x0025900000227984 */ /* 0x000e620000000a00 */
[----:B------:R-:W-:Y:S01]  /*b4a0*/  FFMA R40, R16, R6, R29 ;  /* 0x0000000610287223 */ /* 0x000fe2000000001d */
[----:B0-----:R-:W-:Y:S01]  /*b4b0*/  FFMA R31, R19, R8, R31 ;  /* 0x00000008131f7223 */ /* 0x001fe2000000001f */
[-C--:B------:R-:W-:Y:S01]  /*b4c0*/  FFMA R28, R2, R6.reuse, R39 ;  /* 0x00000006021c7223 */ /* 0x080fe20000000027 */
[-C--:B------:R-:W-:Y:S01]  /*b4d0*/  FFMA R48, R18, R6.reuse, R13 ;  /* 0x0000000612307223 */ /* 0x080fe2000000000d */
[----:B------:R-:W-:Y:S01]  /*b4e0*/  FFMA R36, R15, R6, R32 ;  /* 0x000000060f247223 */ /* 0x000fe20000000020 */
[----:B------:R-:W-:Y:S01]  /*b4f0*/  FFMA R39, R3, R8, R12 ;  /* 0x0000000803277223 */ /* 0x000fe2000000000c */
[----:B------:R-:W-:Y:S01]  /*b500*/  FFMA R41, R27, R6, R38 ;  /* 0x000000061b297223 */ /* 0x000fe20000000026 */
[-C--:B------:R-:W-:Y:S01]  /*b510*/  FFMA R32, R2, R7.reuse, R37 ;  /* 0x0000000702207223 */ /* 0x080fe20000000025 */
[----:B------:R-:W0:Y:S01]  /*b520*/  LDS.64 R12, [R0+0x25f8] ;  /* 0x0025f800000c7984 */ /* 0x000e220000000a00 */
[C---:B------:R-:W-:Y:S01]  /*b530*/  FFMA R38, R15.reuse, R7, R40 ;  /* 0x000000070f267223 */ /* 0x040fe20000000028 */
[----:B------:R-:W-:Y:S01]  /*b540*/  FFMA R37, R14, R9, R31 ;  /* 0x000000090e257223 */ /* 0x000fe2000000001f */
[-C--:B------:R-:W-:Y:S01]  /*b550*/  FFMA R44, R15, R5.reuse, R44 ;  /* 0x000000050f2c7223 */ /* 0x080fe2000000002c */
[C---:B------:R-:W-:Y:S01]  /*b560*/  FFMA R42, R27.reuse, R5, R42 ;  /* 0x000000051b2a7223 */ /* 0x040fe2000000002a */
[----:B------:R-:W-:Y:S01]  /*b570*/  FFMA R40, R27, R7, R48 ;  /* 0x000000071b287223 */ /* 0x000fe20000000030 */
[----:B------:R-:W-:-:S02]  /*b580*/  FFMA R31, R17, R9, R4 ;  /* 0x00000009111f7223 */ /* 0x000fc40000000004 */
[----:B------:R-:W2:Y:S01]  /*b590*/  LDS.128 R4, [R0+0x2600] ;  /* 0x0026000000047984 */ /* 0x000ea20000000c00 */
[----:B------:R-:W-:-:S04]  /*b5a0*/  FFMA R29, R17, R8, R46 ;  /* 0x00000008111d7223 */ /* 0x000fc8000000002e */
[CC--:B------:R-:W-:Y:S01]  /*b5b0*/  FFMA R8, R16.reuse, R9.reuse, R29 ;  /* 0x0000000910087223 */ /* 0x0c0fe2000000001d */
[C---:B------:R-:W-:Y:S01]  /*b5c0*/  FFMA R29, R3.reuse, R9, R44 ;  /* 0x00000009031d7223 */ /* 0x040fe2000000002c */
[-C--:B------:R-:W-:Y:S01]  /*b5d0*/  FFMA R44, R16, R10.reuse, R31 ;  /* 0x0000000a102c7223 */ /* 0x080fe2000000001f */
[----:B------:R-:W-:-:S03]  /*b5e0*/  FFMA R31, R3, R10, R36 ;  /* 0x0000000a031f7223 */ /* 0x000fc60000000024 */
[----:B------:R-:W-:Y:S02]  /*b5f0*/  FFMA R36, R15, R11, R44 ;  /* 0x0000000b0f247223 */ /* 0x000fe4000000002c */
[----:B------:R-:W3:Y:S01]  /*b600*/  LDC.64 R44, c[0x0][0x388] ;  /* 0x0000e200ff2c7b82 */ /* 0x000ee20000000a00 */
[CC--:B------:R-:W-:Y:S01]  /*b610*/  FFMA R33, R19.reuse, R9.reuse, R30 ;  /* 0x0000000913217223 */ /* 0x0c0fe2000000001e */
        /* <DEDUP_REMOVED lines=13> */
[CC--:B-1----:R-:W-:Y:S01]  /*b6f0*/  FFMA R21, R14.reuse, R34.reuse, R21 ;  /* 0x000000220e157223 */ /* 0x0c2fe20000000015 */
[-C--:B------:R-:W-:Y:S01]  /*b700*/  FFMA R38, R27, R11.reuse, R8 ;  /* 0x0000000b1b267223 */ /* 0x080fe20000000008 */
[-C--:B------:R-:W-:Y:S01]  /*b710*/  FFMA R8, R15, R34.reuse, R10 ;  /* 0x000000220f087223 */ /* 0x080fe2000000000a */
[----:B------:R-:W-:Y:S01]  /*b720*/  FFMA R9, R14, R11, R9 ;  /* 0x0000000b0e097223 */ /* 0x000fe20000000009 */
[C---:B0-----:R-:W-:Y:S01]  /*b730*/  FFMA R47, R19.reuse, R13, R26 ;  /* 0x0000000d132f7223 */ /* 0x041fe2000000001a */
[----:B------:R-:W-:Y:S01]  /*b740*/  FFMA R32, R18, R11, R31 ;  /* 0x0000000b12207223 */ /* 0x000fe2000000001f */
[-C--:B------:R-:W-:Y:S01]  /*b750*/  FFMA R46, R16, R34.reuse, R29 ;  /* 0x00000022102e7223 */ /* 0x080fe2000000001d */
[----:B------:R-:W-:Y:S01]  /*b760*/  FFMA R48, R18, R34, R33 ;  /* 0x0000002212307223 */ /* 0x000fe20000000021 */
[----:B------:R-:W-:Y:S01]  /*b770*/  FFMA R10, R2, R35, R21 ;  /* 0x00000023020a7223 */ /* 0x000fe20000000015 */
[-C--:B------:R-:W-:Y:S01]  /*b780*/  FFMA R21, R19, R12.reuse, R20 ;  /* 0x0000000c13157223 */ /* 0x080fe20000000014 */
[-C--:B------:R-:W-:Y:S01]  /*b790*/  FFMA R29, R17, R12.reuse, R22 ;  /* 0x0000000c111d7223 */ /* 0x080fe20000000016 */
[----:B------:R-:W-:Y:S01]  /*b7a0*/  FFMA R33, R3, R12, R28 ;  /* 0x0000000c03217223 */ /* 0x000fe2000000001c */
[CC--:B--2---:R-:W-:Y:S01]  /*b7b0*/  FFMA R12, R19.reuse, R4.reuse, R25 ;  /* 0x00000004130c7223 */ /* 0x0c4fe20000000019 */
[----:B------:R-:W-:Y:S01]  /*b7c0*/  FFMA R23, R19, R5, R23 ;  /* 0x0000000513177223 */ /* 0x000fe20000000017 */
[----:B------:R-:W-:Y:S01]  /*b7d0*/  FFMA R20, R14, R4, R47 ;  /* 0x000000040e147223 */ /* 0x000fe2000000002f */
[-C--:B------:R-:W-:Y:S01]  /*b7e0*/  FFMA R11, R2, R34.reuse, R9 ;  /* 0x00000022020b7223 */ /* 0x080fe20000000009 */
[----:B------:R-:W-:Y:S01]  /*b7f0*/  FFMA R37, R27, R34, R32 ;  /* 0x000000221b257223 */ /* 0x000fe20000000020 */
[-C--:B------:R-:W-:Y:S01]  /*b800*/  FFMA R31, R17, R13.reuse, R30 ;  /* 0x0000000d111f7223 */ /* 0x080fe2000000001e */
[----:B------:R-:W-:Y:S01]  /*b810*/  IADD3 R47, PT, PT, R24, 0x2a60, RZ ;  /* 0x00002a60182f7810 */ /* 0x000fe20007ffe0ff */
[-C--:B------:R-:W-:Y:S01]  /*b820*/  FFMA R19, R14, R13.reuse, R21 ;  /* 0x0000000d0e137223 */ /* 0x080fe20000000015 */
[-C--:B------:R-:W-:Y:S01]  /*b830*/  FFMA R32, R16, R13.reuse, R29 ;  /* 0x0000000d10207223 */ /* 0x080fe2000000001d */
[-C--:B------:R-:W-:Y:S01]  /*b840*/  FFMA R30, R3, R13.reuse, R36 ;  /* 0x0000000d031e7223 */ /* 0x080fe20000000024 */
[----:B------:R-:W-:Y:S01]  /*b850*/  FFMA R34, R18, R13, R33 ;  /* 0x0000000d12227223 */ /* 0x000fe20000000021 */
[C---:B------:R-:W-:Y:S01]  /*b860*/  FFMA R13, R14.reuse, R5, R12 ;  /* 0x000000050e0d7223 */ /* 0x040fe2000000000c */
[----:B------:R-:W-:Y:S01]  /*b870*/  FFMA R14, R14, R6, R23 ;  /* 0x000000060e0e7223 */ /* 0x000fe20000000017 */
[C---:B------:R-:W-:Y:S01]  /*b880*/  IADD3 R21, PT, PT, R24.reuse, 0x29a0, RZ ;  /* 0x000029a018157810 */ /* 0x040fe20007ffe0ff */
[----:B------:R-:W-:Y:S01]  /*b890*/  FFMA R9, R15, R35, R46 ;  /* 0x000000230f097223 */ /* 0x000fe2000000002e */
[C---:B------:R-:W-:Y:S01]  /*b8a0*/  IADD3 R23, PT, PT, R24.reuse, 0x2a00, RZ ;  /* 0x00002a0018177810 */ /* 0x040fe20007ffe0ff */
[----:B---3--:R-:W-:Y:S01]  /*b8b0*/  IMAD.WIDE.U32 R46, R47, 0x4, R44 ;  /* 0x000000042f2e7825 */ /* 0x008fe200078e002c */
[----:B------:R-:W-:-:S03]  /*b8c0*/  IADD3 R33, PT, PT, R24, 0x2b20, RZ ;  /* 0x00002b2018217810 */ /* 0x000fc60007ffe0ff */
[C---:B------:R-:W-:Y:S01]  /*b8d0*/  FFMA R26, R2.reuse, R4, R19 ;  /* 0x00000004021a7223 */ /* 0x040fe20000000013 */
[C---:B------:R-:W-:Y:S01]  /*b8e0*/  FFMA R28, R2.reuse, R6, R13 ;  /* 0x00000006021c7223 */ /* 0x040fe2000000000d */
[----:B------:R-:W-:Y:S01]  /*b8f0*/  FFMA R19, R2, R5, R20 ;  /* 0x0000000502137223 */ /* 0x000fe20000000014 */
[--C-:B------:R-:W-:Y:S01]  /*b900*/  IMAD.WIDE.U32 R12, R21, 0x4, R44.reuse ;  /* 0x00000004150c7825 */ /* 0x100fe200078e002c */
[----:B------:R0:W2:Y:S03]  /*b910*/  LDG.E.CONSTANT R25, desc[UR10][R46.64] ;  /* 0x0000000a2e197981 */ /* 0x0000a6000c1e9900 */
[----:B------:R-:W-:-:S04]  /*b920*/  IMAD.WIDE.U32 R20, R23, 0x4, R44 ;  /* 0x0000000417147825 */ /* 0x000fc800078e002c */
[----:B------:R-:W-:Y:S01]  /*b930*/  FFMA R29, R2, R7, R14 ;  /* 0x00000007021d7223 */ /* 0x000fe2000000000e */
[----:B------:R-:W3:Y:S04]  /*b940*/  LDG.E.CONSTANT R12, desc[UR10][R12.64] ;  /* 0x0000000a0c0c7981 */ /* 0x000ee8000c1e9900 */
[----:B------:R-:W4:Y:S01]  /*b950*/  LDG.E.CONSTANT R21, desc[UR10][R20.64] ;  /* 0x0000000a14157981 */ /* 0x000f22000c1e9900 */
[----:B0-----:R-:W-:Y:S01]  /*b960*/  IMAD.WIDE.U32 R46, R33, 0x4, R44 ;  /* 0x00000004212e7825 */ /* 0x001fe200078e002c */
[----:B------:R-:W-:-:S04]  /*b970*/  IADD3 R33, PT, PT, R24, 0x2880, RZ ;  /* 0x0000288018217810 */ /* 0x000fc80007ffe0ff */
[----:B------:R0:W5:Y:S02]  /*b980*/  LDG.E.CONSTANT R20, desc[UR10][R46.64] ;  /* 0x0000000a2e147981 */ /* 0x000164000c1e9900 */
[----:B0-----:R-:W-:-:S05]  /*b990*/  IMAD.WIDE.U32 R46, R33, 0x4, R44 ;  /* 0x00000004212e7825 */ /* 0x001fca00078e002c */
[----:B------:R-:W2:Y:S04]  /*b9a0*/  LDG.E.CONSTANT R2, desc[UR10][R46.64] ;  /* 0x0000000a2e027981 */ /* 0x000ea8000c1e9900 */
[----:B------:R-:W3:Y:S04]  /*b9b0*/  LDG.E.CONSTANT R14, desc[UR10][R46.64+0x180] ;  /* 0x0001800a2e0e7981 */ /* 0x000ee8000c1e9900 */
[----:B------:R-:W4:Y:S01]  /*b9c0*/  LDG.E.CONSTANT R13, desc[UR10][R46.64+0x300] ;  /* 0x0003000a2e0d7981 */ /* 0x000f22000c1e9900 */
[----:B------:R-:W-:-:S05]  /*b9d0*/  IADD3 R23, PT, PT, R24, 0x2ac0, RZ ;  /* 0x00002ac018177810 */ /* 0x000fca0007ffe0ff */
[----:B------:R-:W-:-:S06]  /*b9e0*/  IMAD.WIDE.U32 R22, R23, 0x4, R44 ;  /* 0x0000000417167825 */ /* 0x000fcc00078e002c */
[----:B------:R-:W5:Y:S01]  /*b9f0*/  LDG.E.CONSTANT R23, desc[UR10][R22.64] ;  /* 0x0000000a16177981 */ /* 0x000f62000c1e9900 */
[----:B------:R-:W-:-:S05]  /*ba00*/  IADD3 R49, PT, PT, R24, 0x2b80, RZ ;  /* 0x00002b8018317810 */ /* 0x000fca0007ffe0ff */
[----:B------:R-:W-:-:S05]  /*ba10*/  IMAD.WIDE.U32 R44, R49, 0x4, R44 ;  /* 0x00000004312c7825 */ /* 0x000fca00078e002c */
[----:B------:R0:W5:Y:S01]  /*ba20*/  LDG.E.CONSTANT R22, desc[UR10][R44.64] ;  /* 0x0000000a2c167981 */ /* 0x000162000c1e9900 */
[-C--:B------:R-:W-:Y:S01]  /*ba30*/  FFMA R36, R16, R4.reuse, R31 ;  /* 0x0000000410247223 */ /* 0x080fe2000000001f */
[-C--:B------:R-:W-:Y:S01]  /*ba40*/  FFMA R31, R3, R4.reuse, R8 ;  /* 0x00000004031f7223 */ /* 0x080fe20000000008 */
[CC--:B------:R-:W-:Y:S01]  /*ba50*/  FFMA R30, R18.reuse, R4.reuse, R30 ;  /* 0x00000004121e7223 */ /* 0x0c0fe2000000001e */
[CC--:B------:R-:W-:Y:S01]  /*ba60*/  FFMA R33, R17.reuse, R4.reuse, R11 ;  /* 0x0000000411217223 */ /* 0x0c0fe2000000000b */
[-C--:B------:R-:W-:Y:S01]  /*ba70*/  FFMA R49, R17, R5.reuse, R10 ;  /* 0x0000000511317223 */ /* 0x080fe2000000000a */
[-C--:B------:R-:W-:Y:S01]  /*ba80*/  FFMA R9, R3, R5.reuse, R9 ;  /* 0x0000000503097223 */ /* 0x080fe20000000009 */
[-C--:B------:R-:W-:Y:S01]  /*ba90*/  FFMA R11, R15, R4.reuse, R32 ;  /* 0x000000040f0b7223 */ /* 0x080fe20000000020 */
[----:B------:R-:W-:Y:S01]  /*baa0*/  FFMA R34, R27, R4, R34 ;  /* 0x000000041b227223 */ /* 0x000fe20000000022 */
[-C--:B------:R-:W-:Y:S01]  /*bab0*/  FFMA R10, R15, R5.reuse, R36 ;  /* 0x000000050f0a7223 */ /* 0x080fe20000000024 */
[-C--:B------:R-:W-:Y:S01]  /*bac0*/  FFMA R4, R18, R5.reuse, R31 ;  /* 0x0000000512047223 */ /* 0x080fe2000000001f */
[CC--:B------:R-:W-:Y:S01]  /*bad0*/  FFMA R32, R27.reuse, R5.reuse, R30 ;  /* 0x000000051b207223 */ /* 0x0c0fe2000000001e */
[C---:B------:R-:W-:Y:S01]  /*bae0*/  FFMA R8, R16.reuse, R5, R33 ;  /* 0x0000000510087223 */ /* 0x040fe20000000021 */
[-C--:B------:R-:W-:Y:S01]  /*baf0*/  FFMA R30, R16, R6.reuse, R49 ;  /* 0x00000006101e7223 */ /* 0x080fe20000000031 */
[-C--:B------:R-:W-:Y:S01]  /*bb00*/  FFMA R36, R18, R6.reuse, R9 ;  /* 0x0000000612247223 */ /* 0x080fe20000000009 */
[-C--:B------:R-:W-:Y:S01]  /*bb10*/  FFMA R33, R27, R6.reuse, R4 ;  /* 0x000000061b217223 */ /* 0x080fe20000000004 */
[C---:B------:R-:W-:Y:S01]  /*bb20*/  FFMA R8, R15.reuse, R6, R8 ;  /* 0x000000060f087223 */ /* 0x040fe20000000008 */
[-C--:B------:R-:W-:Y:S01]  /*bb30*/  FFMA R30, R15, R7.reuse, R30 ;  /* 0x000000070f1e7223 */ /* 0x080fe2000000001e */
[----:B------:R-:W-:-:S02]  /*bb40*/  FFMA R36, R27, R7, R36 ;  /* 0x000000071b247223 */ /* 0x000fc40000000024 */
[----:B------:R-:W1:Y:S02]  /*bb50*/  LDS.128 R4, [R0+0x2670] ;  /* 0x0026700000047984 */ /* 0x000e640000000c00 */
[-C--:B-1----:R-:W-:Y:S01]  /*bb60*/  FFMA R11, R3, R4.reuse, R11 ;  /* 0x00000004030b7223 */ /* 0x082fe2000000000b */
[C---:B------:R-:W-:Y:S01]  /*bb70*/  FFMA R31, R17.reuse, R4, R26 ;  /* 0x00000004111f7223 */ /* 0x040fe2000000001a */
[C---:B------:R-:W-:Y:S01]  /*bb80*/  FFMA R9, R17.reuse, R5, R19 ;  /* 0x0000000511097223 */ /* 0x040fe20000000013 */
[CC--:B------:R-:W-:Y:S01]  /*bb90*/  FFMA R19, R17.reuse, R6.reuse, R28 ;  /* 0x0000000611137223 */ /* 0x0c0fe2000000001c */
[----:B------:R-:W-:Y:S01]  /*bba0*/  FFMA R17, R17, R7, R29 ;  /* 0x0000000711117223 */ /* 0x000fe2000000001d */
[-C--:B------:R-:W-:Y:S01]  /*bbb0*/  FFMA R4, R16, R5.reuse, R31 ;  /* 0x0000000510047223 */ /* 0x080fe2000000001f */
[CC--:B------:R-:W-:Y:S01]  /*bbc0*/  FFMA R29, R3.reuse, R5.reuse, R10 ;  /* 0x00000005031d7223 */ /* 0x0c0fe2000000000a */
[----:B0-----:R-:W-:Y:S01]  /*bbd0*/  FFMA R44, R18, R5, R11 ;  /* 0x00000005122c7223 */ /* 0x001fe2000000000b */
[-C--:B------:R-:W-:Y:S01]  /*bbe0*/  FFMA R26, R16, R6.reuse, R9 ;  /* 0x00000006101a7223 */ /* 0x080fe20000000009 */
[----:B------:R-:W0:Y:S01]  /*bbf0*/  LDS.64 R10, [R0+0x2680] ;  /* 0x00268000000a7984 */ /* 0x000e220000000a00 */
[----:B------:R-:W-:-:S03]  /*bc00*/  FFMA R5, R3, R6, R8 ;  /* 0x0000000603057223 */ /* 0x000fc60000000008 */
[----:B------:R-:W1:Y:S01]  /*bc10*/  LDS.64 R8, [R0+0x26e8] ;  /* 0x0026e80000087984 */ /* 0x000e620000000a00 */
        /* <DEDUP_REMOVED lines=9> */
[----:B------:R-:W-:Y:S01]  /*bcb0*/  FFMA R17, R15, R10, R6 ;  /* 0x0000000a0f117223 */ /* 0x000fe20000000006 */
[----:B-1----:R-:W-:-:S02]  /*bcc0*/  FFMA R45, R3, R8, R4 ;  /* 0x00000008032d7223 */ /* 0x002fc40000000004 */
[----:B------:R-:W0:Y:S01]  /*bcd0*/  LDS.128 R4, [R0+0x26f0] ;  /* 0x0026f00000047984 */ /* 0x000e220000000c00 */
[CC--:B------:R-:W-:Y:S01]  /*bce0*/  FFMA R28, R18.reuse, R10.reuse, R19 ;  /* 0x0000000a121c7223 */ /* 0x0c0fe20000000013 */
[----:B------:R-:W-:Y:S01]  /*bcf0*/  FFMA R16, R15, R11, R16 ;  /* 0x0000000b0f107223 */ /* 0x000fe20000000010 */
[----:B------:R-:W-:Y:S01]  /*bd00*/  FFMA R30, R27, R10, R30 ;  /* 0x0000000a1b1e7223 */ /* 0x000fe2000000001e */
[----:B------:R-:W-:Y:S01]  /*bd10*/  FFMA R15, R3, R9, R26 ;  /* 0x00000009030f7223 */ /* 0x000fe2000000001a */
[C---:B------:R-:W-:Y:S01]  /*bd20*/  FFMA R28, R27.reuse, R11, R28 ;  /* 0x0000000b1b1c7223 */ /* 0x040fe2000000001c */
[----:B------:R-:W-:Y:S02]  /*bd30*/  FFMA R44, R18, R9, R45 ;  /* 0x00000009122c7223 */ /* 0x000fe4000000002d */
[----:B------:R-:W2:Y:S01]  /*bd40*/  LDS.128 R8, [R0+0x2760] ;  /* 0x0027600000087984 */ /* 0x000ea20000000c00 */
[----:B------:R-:W-:Y:S01]  /*bd50*/  FFMA R35, R27, R35, R48 ;  /* 0x000000231b237223 */ /* 0x000fe20000000030 */
[C---:B0-----:R-:W-:Y:S01]  /*bd60*/  FFMA R19, R3.reuse, R5, R16 ;  /* 0x0000000503137223 */ /* 0x041fe20000000010 */
[----:B------:R-:W-:-:S02]  /*bd70*/  FFMA R26, R3, R4, R17 ;  /* 0x00000004031a7223 */ /* 0x000fc40000000011 */
[----:B------:R-:W0:Y:S01]  /*bd80*/  LDS.64 R16, [R0+0x2770] ;  /* 0x0027700000107984 */ /* 0x000e220000000a00 */
[CC--:B------:R-:W-:Y:S01]  /*bd90*/  FFMA R46, R18.reuse, R4.reuse, R15 ;  /* 0x00000004122e7223 */ /* 0x0c0fe2000000000f */
[C---:B------:R-:W-:Y:S01]  /*bda0*/  FFMA R3, R27.reuse, R4, R44 ;  /* 0x000000041b037223 */ /* 0x040fe2000000002c */
        /* <DEDUP_REMOVED lines=11> */
[-C--:B------:R-:W-:Y:S01]  /*be60*/  FFMA R42, R14, R10.reuse, R45 ;  /* 0x0000000a0e2a7223 */ /* 0x080fe2000000002d */
[-C--:B------:R-:W-:Y:S01]  /*be70*/  FFMA R43, R2, R11.reuse, R40 ;  /* 0x0000000b022b7223 */ /* 0x080fe20000000028 */
[CC--:B------:R-:W-:Y:S01]  /*be80*/  FFMA R41, R14.reuse, R11.reuse, R41 ;  /* 0x0000000b0e297223 */ /* 0x0c0fe20000000029 */
[C---:B----4-:R-:W-:Y:S01]  /*be90*/  FFMA R9, R13.reuse, R10, R8 ;  /* 0x0000000a0d097223 */ /* 0x050fe20000000008 */
[C---:B------:R-:W-:Y:S01]  /*bea0*/  FFMA R11, R13.reuse, R11, R42 ;  /* 0x0000000b0d0b7223 */ /* 0x040fe2000000002a */
[-C--:B0-----:R-:W-:Y:S01]  /*beb0*/  FFMA R8, R14, R16.reuse, R43 ;  /* 0x000000100e087223 */ /* 0x081fe2000000002b */
[----:B------:R-:W-:Y:S02]  /*bec0*/  FFMA R45, R13, R16, R41 ;  /* 0x000000100d2d7223 */ /* 0x000fe40000000029 */
[----:B------:R-:W0:Y:S01]  /*bed0*/  LDS.128 R40, [R0+0x2850] ;  /* 0x0028500000287984 */ /* 0x000e220000000c00 */
[-C--:B-1----:R-:W-:Y:S01]  /*bee0*/  FFMA R39, R2, R18.reuse, R39 ;  /* 0x0000001202277223 */ /* 0x082fe20000000027 */
[----:B------:R-:W-:Y:S01]  /*bef0*/  FFMA R18, R12, R18, R9 ;  /* 0x000000120c127223 */ /* 0x000fe20000000009 */
[----:B------:R-:W-:-:S04]  /*bf00*/  FFMA R9, R2, R19, R38 ;  /* 0x0000001302097223 */ /* 0x000fc80000000026 */
[-C--:B------:R-:W-:Y:S01]  /*bf10*/  FFMA R38, R14, R4.reuse, R9 ;  /* 0x000000040e267223 */ /* 0x080fe20000000009 */
[C---:B------:R-:W-:Y:S01]  /*bf20*/  FFMA R17, R13.reuse, R17, R8 ;  /* 0x000000110d117223 */ /* 0x040fe20000000008 */
[-C--:B------:R-:W-:Y:S01]  /*bf30*/  FFMA R16, R12, R19.reuse, R11 ;  /* 0x000000130c107223 */ /* 0x080fe2000000000b */
[----:B------:R-:W-:Y:S01]  /*bf40*/  FFMA R8, R14, R19, R39 ;  /* 0x000000130e087223 */ /* 0x000fe20000000027 */
[----:B------:R-:W-:Y:S02]  /*bf50*/  FFMA R11, R13, R5, R38 ;  /* 0x000000050d0b7223 */ /* 0x000fe40000000026 */
[----:B------:R-:W1:Y:S01]  /*bf60*/  LDS.64 R38, [R0+0x2860] ;  /* 0x0028600000267984 */ /* 0x000e620000000a00 */
[----:B------:R-:W-:Y:S01]  /*bf70*/  FFMA R18, R21, R19, R18 ;  /* 0x0000001315127223 */ /* 0x000fe20000000012 */
[CC--:B------:R-:W-:Y:S01]  /*bf80*/  FFMA R37, R2.reuse, R4.reuse, R37 ;  /* 0x0000000402257223 */ /* 0x0c0fe20000000025 */
[-C--:B------:R-:W-:Y:S01]  /*bf90*/  FFMA R35, R2, R5.reuse, R35 ;  /* 0x0000000502237223 */ /* 0x080fe20000000023 */
[CC--:B------:R-:W-:Y:S01]  /*bfa0*/  FFMA R17, R12.reuse, R5.reuse, R17 ;  /* 0x000000050c117223 */ /* 0x0c0fe20000000011 */
[-C--:B------:R-:W-:Y:S01]  /*bfb0*/  FFMA R9, R13, R4.reuse, R8 ;  /* 0x000000040d097223 */ /* 0x080fe20000000008 */
[-C--:B------:R-:W-:Y:S01]  /*bfc0*/  FFMA R10, R12, R4.reuse, R45 ;  /* 0x000000040c0a7223 */ /* 0x080fe2000000002d */
[-C--:B------:R-:W-:Y:S01]  /*bfd0*/  FFMA R16, R21, R4.reuse, R16 ;  /* 0x0000000415107223 */ /* 0x080fe20000000010 */
[----:B------:R-:W-:Y:S01]  /*bfe0*/  FFMA R8, R25, R4, R18 ;  /* 0x0000000419087223 */ /* 0x000fe20000000012 */
[CC--:B------:R-:W-:Y:S01]  /*bff0*/  FFMA R4, R14.reuse, R5.reuse, R37 ;  /* 0x000000050e047223 */ /* 0x0c0fe20000000025 */
[-C--:B------:R-:W-:Y:S01]  /*c000*/  FFMA R18, R14, R6.reuse, R35 ;  /* 0x000000060e127223 */ /* 0x080fe20000000023 */
[CC--:B------:R-:W-:Y:S01]  /*c010*/  FFMA R44, R21.reuse, R6.reuse, R17 ;  /* 0x00000006152c7223 */ /* 0x0c0fe20000000011 */
[-C--:B------:R-:W-:Y:S01]  /*c020*/  FFMA R10, R21, R5.reuse, R10 ;  /* 0x00000005150a7223 */ /* 0x080fe2000000000a */
[----:B------:R-:W-:Y:S01]  /*c030*/  FFMA R16, R25, R5, R16 ;  /* 0x0000000519107223 */ /* 0x000fe20000000010 */
[CC--:B------:R-:W-:Y:S01]  /*c040*/  FFMA R17, R13.reuse, R6.reuse, R4 ;  /* 0x000000060d117223 */ /* 0x0c0fe20000000004 */
[-C--:B------:R-:W-:Y:S01]  /*c050*/  FFMA R5, R13, R7.reuse, R18 ;  /* 0x000000070d057223 */ /* 0x080fe20000000012 */
[C---:B------:R-:W-:Y:S01]  /*c060*/  FFMA R4, R25.reuse, R7, R44 ;  /* 0x0000000719047223 */ /* 0x040fe2000000002c */
[----:B------:R-:W-:Y:S01]  /*c070*/  FFMA R6, R25, R6, R10 ;  /* 0x0000000619067223 */ /* 0x000fe2000000000a */
[-C--:B0-----:R-:W-:Y:S01]  /*c080*/  FFMA R7, R2, R40.reuse, R34 ;  /* 0x0000002802077223 */ /* 0x081fe20000000022 */
[-C--:B------:R-:W-:Y:S01]  /*c090*/  FFMA R10, R12, R40.reuse, R9 ;  /* 0x000000280c0a7223 */ /* 0x080fe20000000009 */
[----:B-----5:R-:W-:Y:S01]  /*c0a0*/  FFMA R19, R23, R40, R8 ;  /* 0x0000002817137223 */ /* 0x020fe20000000008 */
[-C--:B------:R-:W-:Y:S01]  /*c0b0*/  FFMA R35, R2, R41.reuse, R32 ;  /* 0x0000002902237223 */ /* 0x080fe20000000020 */
[----:B------:R-:W0:Y:S01]  /*c0c0*/  LDS.64 R8, [R0+0x28c8] ;  /* 0x0028c80000087984 */ /* 0x000e220000000a00 */
        /* <DEDUP_REMOVED lines=8> */
[----:B------:R-:W2:Y:S01]  /*c150*/  LDS.128 R32, [R0+0x28d0] ;  /* 0x0028d00000207984 */ /* 0x000ea20000000c00 */
[CC--:B------:R-:W-:Y:S01]  /*c160*/  FFMA R37, R23.reuse, R42.reuse, R6 ;  /* 0x0000002a17257223 */ /* 0x0c0fe20000000006 */
[-C--:B------:R-:W-:Y:S01]  /*c170*/  FFMA R45, R2, R43.reuse, R36 ;  /* 0x0000002b022d7223 */ /* 0x080fe20000000024 */
[-C--:B------:R-:W-:Y:S01]  /*c180*/  FFMA R18, R12, R42.reuse, R17 ;  /* 0x0000002a0c127223 */ /* 0x080fe20000000011 */
[-C--:B------:R-:W-:Y:S01]  /*c190*/  FFMA R6, R14, R43.reuse, R19 ;  /* 0x0000002b0e067223 */ /* 0x080fe20000000013 */
[-C--:B------:R-:W-:Y:S01]  /*c1a0*/  FFMA R36, R12, R43.reuse, R5 ;  /* 0x0000002b0c247223 */ /* 0x080fe20000000005 */
[-C--:B------:R-:W-:Y:S01]  /*c1b0*/  FFMA R5, R23, R43.reuse, R4 ;  /* 0x0000002b17057223 */ /* 0x080fe20000000004 */
[C---:B------:R-:W-:Y:S01]  /*c1c0*/  FFMA R40, R21.reuse, R42, R40 ;  /* 0x0000002a15287223 */ /* 0x040fe20000000028 */
[CC--:B------:R-:W-:Y:S01]  /*c1d0*/  FFMA R19, R20.reuse, R43.reuse, R37 ;  /* 0x0000002b14137223 */ /* 0x0c0fe20000000025 */
[-C--:B------:R-:W-:Y:S01]  /*c1e0*/  FFMA R18, R21, R43.reuse, R18 ;  /* 0x0000002b15127223 */ /* 0x080fe20000000012 */
[----:B-1----:R-:W-:Y:S01]  /*c1f0*/  FFMA R37, R13, R38, R6 ;  /* 0x000000260d257223 */ /* 0x002fe20000000006 */
[----:B------:R-:W-:Y:S01]  /*c200*/  FFMA R7, R20, R42, R7 ;  /* 0x0000002a14077223 */ /* 0x000fe20000000007 */
[-C--:B------:R-:W-:Y:S01]  /*c210*/  FFMA R4, R14, R38.reuse, R45 ;  /* 0x000000260e047223 */ /* 0x080fe2000000002d */
[-C--:B------:R-:W-:Y:S01]  /*c220*/  FFMA R6, R21, R38.reuse, R36 ;  /* 0x0000002615067223 */ /* 0x080fe20000000024 */
[----:B------:R-:W-:Y:S01]  /*c230*/  FFMA R5, R20, R38, R5 ;  /* 0x0000002614057223 */ /* 0x000fe20000000005 */
[-C--:B------:R-:W-:Y:S01]  /*c240*/  FFMA R17, R13, R43.reuse, R16 ;  /* 0x0000002b0d117223 */ /* 0x080fe20000000010 */
[C---:B------:R-:W-:Y:S01]  /*c250*/  FFMA R16, R25.reuse, R43, R40 ;  /* 0x0000002b19107223 */ /* 0x040fe20000000028 */
[C---:B------:R-:W-:Y:S01]  /*c260*/  FFMA R10, R25.reuse, R42, R10 ;  /* 0x0000002a190a7223 */ /* 0x040fe2000000000a */
[-C--:B------:R-:W-:Y:S01]  /*c270*/  FFMA R36, R25, R38.reuse, R18 ;  /* 0x0000002619247223 */ /* 0x080fe20000000012 */
[C---:B------:R-:W-:Y:S01]  /*c280*/  FFMA R40, R22.reuse, R38, R19 ;  /* 0x0000002616287223 */ /* 0x040fe20000000013 */
[C---:B------:R-:W-:Y:S01]  /*c290*/  FFMA R42, R22.reuse, R42, R41 ;  /* 0x0000002a162a7223 */ /* 0x040fe20000000029 */
[-C--:B------:R-:W-:Y:S01]  /*c2a0*/  FFMA R19, R13, R39.reuse, R4 ;  /* 0x000000270d137223 */ /* 0x080fe20000000004 */
[----:B------:R-:W-:Y:S01]  /*c2b0*/  FFMA R18, R25, R39, R6 ;  /* 0x0000002719127223 */ /* 0x000fe20000000006 */
[C---:B------:R-:W-:Y:S01]  /*c2c0*/  FFMA R41, R22.reuse, R43, R7 ;  /* 0x0000002b16297223 */ /* 0x040fe20000000007 */
[----:B------:R-:W-:-:S02]  /*c2d0*/  FFMA R39, R22, R39, R5 ;  /* 0x0000002716277223 */ /* 0x000fc40000000005 */
[----:B------:R-:W1:Y:S01]  /*c2e0*/  LDS.128 R4, [R0+0x2940] ;  /* 0x0029400000047984 */ /* 0x000e620000000c00 */
[-C--:B0-----:R-:W-:Y:S01]  /*c2f0*/  FFMA R44, R12, R8.reuse, R11 ;  /* 0x000000080c2c7223 */ /* 0x081fe2000000000b */
[CC--:B------:R-:W-:Y:S01]  /*c300*/  FFMA R29, R2.reuse, R8.reuse, R29 ;  /* 0x00000008021d7223 */ /* 0x0c0fe2000000001d */
[C---:B------:R-:W-:Y:S01]  /*c310*/  FFMA R11, R23.reuse, R8, R10 ;  /* 0x00000008170b7223 */ /* 0x040fe2000000000a */
[-C--:B------:R-:W-:Y:S02]  /*c320*/  FFMA R43, R2, R9.reuse, R31 ;  /* 0x00000009022b7223 */ /* 0x080fe4000000001f */
[-C--:B------:R-:W-:Y:S01]  /*c330*/  FFMA R10, R14, R9.reuse, R29 ;  /* 0x000000090e0a7223 */ /* 0x080fe2000000001d */
[-C--:B------:R-:W-:Y:S01]  /*c340*/  FFMA R31, R20, R9.reuse, R11 ;  /* 0x00000009141f7223 */ /* 0x080fe2000000000b */
[-C--:B------:R-:W-:Y:S01]  /*c350*/  FFMA R38, R12, R9.reuse, R17 ;  /* 0x000000090c267223 */ /* 0x080fe20000000011 */
[-C--:B------:R-:W-:Y:S01]  /*c360*/  FFMA R29, R23, R9.reuse, R16 ;  /* 0x00000009171d7223 */ /* 0x080fe20000000010 */
[-C--:B--2---:R-:W-:Y:S01]  /*c370*/  FFMA R11, R2, R32.reuse, R30 ;  /* 0x00000020020b7223 */ /* 0x084fe2000000001e */
        /* <DEDUP_REMOVED lines=8> */
[----:B------:R-:W-:-:S02]  /*c400*/  FFMA R29, R13, R33, R30 ;  /* 0x000000210d1d7223 */ /* 0x000fc4000000001e */
        /* <DEDUP_REMOVED lines=12> */
[----:B------:R-:W-:Y:S01]  /*c4d0*/  FFMA R19, R13, R34, R28 ;  /* 0x000000220d137223 */ /* 0x000fe2000000001c */
[C---:B-1----:R-:W-:Y:S01]  /*c4e0*/  FFMA R33, R2.reuse, R4, R3 ;  /* 0x0000000402217223 */ /* 0x042fe20000000003 */
[C---:B------:R-:W-:Y:S01]  /*c4f0*/  FFMA R3, R2.reuse, R5, R15 ;  /* 0x0000000502037223 */ /* 0x040fe2000000000f */
[C---:B------:R-:W-:Y:S01]  /*c500*/  FFMA R15, R2.reuse, R6, R26 ;  /* 0x00000006020f7223 */ /* 0x040fe2000000001a */
[----:B------:R-:W-:Y:S01]  /*c510*/  FFMA R9, R2, R7, R27 ;  /* 0x0000000702097223 */ /* 0x000fe2000000001b */
[----:B------:R-:W-:Y:S01]  /*c520*/  FFMA R32, R21, R34, R32 ;  /* 0x0000002215207223 */ /* 0x000fe20000000020 */
[----:B------:R-:W-:Y:S01]  /*c530*/  FFMA R2, R12, R4, R17 ;  /* 0x000000040c027223 */ /* 0x000fe20000000011 */
[-C--:B------:R-:W-:Y:S01]  /*c540*/  FFMA R28, R20, R34.reuse, R11 ;  /* 0x00000022141c7223 */ /* 0x080fe2000000000b */
[----:B------:R-:W-:Y:S01]  /*c550*/  FFMA R18, R25, R34, R10 ;  /* 0x0000002219127223 */ /* 0x000fe2000000000a */
[----:B------:R-:W1:Y:S01]  /*c560*/  LDC.64 R26, c[0x0][0x388] ;  /* 0x0000e200ff1a7b82 */ /* 0x000e620000000a00 */
[-C--:B------:R-:W-:Y:S01]  /*c570*/  FFMA R11, R13, R35.reuse, R44 ;  /* 0x000000230d0b7223 */ /* 0x080fe2000000002c */
[----:B------:R-:W-:Y:S01]  /*c580*/  FFMA R10, R25, R35, R32 ;  /* 0x00000023190a7223 */ /* 0x000fe20000000020 */
[----:B------:R-:W-:Y:S01]  /*c590*/  FFMA R17, R23, R4, R8 ;  /* 0x0000000417117223 */ /* 0x000fe20000000008 */
[----:B------:R-:W-:Y:S01]  /*c5a0*/  FFMA R2, R21, R5, R2 ;  /* 0x0000000515027223 */ /* 0x000fe20000000002 */
[----:B------:R-:W-:Y:S01]  /*c5b0*/  FFMA R35, R22, R35, R28 ;  /* 0x0000002316237223 */ /* 0x000fe2000000001c */
[-C--:B------:R-:W-:Y:S01]  /*c5c0*/  FFMA R28, R14, R5.reuse, R33 ;  /* 0x000000050e1c7223 */ /* 0x080fe20000000021 */
[-C--:B------:R-:W-:Y:S01]  /*c5d0*/  FFMA R32, R12, R5.reuse, R29 ;  /* 0x000000050c207223 */ /* 0x080fe2000000001d */
[-C--:B------:R-:W-:Y:S01]  /*c5e0*/  FFMA R33, R23, R5.reuse, R16 ;  /* 0x0000000517217223 */ /* 0x080fe20000000010 */
[----:B------:R-:W-:Y:S01]  /*c5f0*/  FFMA R5, R20, R5, R17 ;  /* 0x0000000514057223 */ /* 0x000fe20000000011 */
[-C--:B------:R-:W-:Y:S01]  /*c600*/  FFMA R4, R14, R6.reuse, R3 ;  /* 0x000000060e047223 */ /* 0x080fe20000000003 */
[----:B------:R-:W-:-:S02]  /*c610*/  FFMA R17, R25, R6, R2 ;  /* 0x0000000619117223 */ /* 0x000fc40000000002 */
[----:B------:R-:W2:Y:S01]  /*c620*/  LDS.64 R2, [R0+0x29b8] ;  /* 0x0029b80000027984 */ /* 0x000ea20000000a00 */
[-C--:B------:R-:W-:Y:S01]  /*c630*/  FFMA R34, R22, R6.reuse, R5 ;  /* 0x0000000616227223 */ /* 0x080fe20000000005 */
[----:B------:R-:W-:Y:S01]  /*c640*/  IADD3 R5, PT, PT, R24, 0x2be0, RZ ;  /* 0x00002be018057810 */ /* 0x000fe20007ffe0ff */
        /* <DEDUP_REMOVED lines=13> */
[----:B-1----:R-:W-:Y:S01]  /*c720*/  IMAD.WIDE.U32 R4, R5, 0x4, R26 ;  /* 0x0000000405047825 */ /* 0x002fe200078e001a */
[----:B------:R-:W-:-:S02]  /*c730*/  IADD3 R7, PT, PT, R24, 0x2ca0, RZ ;  /* 0x00002ca018077810 */ /* 0x000fc40007ffe0ff */
[----:B------:R-:W-:Y:S01]  /*c740*/  IADD3 R29, PT, PT, R24, 0x2c40, RZ ;  /* 0x00002c40181d7810 */ /* 0x000fe20007ffe0ff */
[----:B0-----:R-:W-:Y:S01]  /*c750*/  FFMA R14, R14, R30, R9 ;  /* 0x0000001e0e0e7223 */ /* 0x001fe20000000009 */
[----:B------:R0:W3:Y:S01]  /*c760*/  LDG.E.CONSTANT R16, desc[UR10][R4.64] ;  /* 0x0000000a04107981 */ /* 0x0000e2000c1e9900 */
[----:B------:R-:W-:Y:S02]  /*c770*/  IADD3 R45, PT, PT, R24, 0x2d00, RZ ;  /* 0x00002d00182d7810 */ /* 0x000fe40007ffe0ff */
[----:B------:R-:W-:-:S04]  /*c780*/  IMAD.WIDE.U32 R8, R29, 0x4, R26 ;  /* 0x000000041d087825 */ /* 0x000fc800078e001a */
[----:B------:R-:W-:Y:S01]  /*c790*/  FFMA R29, R13, R31, R14 ;  /* 0x0000001f0d1d7223 */ /* 0x000fe2000000000e */
[----:B------:R1:W4:Y:S01]  /*c7a0*/  LDG.E.CONSTANT R15, desc[UR10][R8.64] ;  /* 0x0000000a080f7981 */ /* 0x000322000c1e9900 */
[----:B0-----:R-:W-:-:S04]  /*c7b0*/  IMAD.WIDE.U32 R4, R7, 0x4, R26 ;  /* 0x0000000407047825 */ /* 0x001fc800078e001a */
[-C--:B------:R-:W-:Y:S01]  /*c7c0*/  FFMA R7, R13, R30.reuse, R44 ;  /* 0x0000001e0d077223 */ /* 0x080fe2000000002c */
[-C--:B------:R-:W-:Y:S01]  /*c7d0*/  FFMA R44, R21, R30.reuse, R11 ;  /* 0x0000001e152c7223 */ /* 0x080fe2000000000b */
[-C--:B------:R-:W-:Y:S01]  /*c7e0*/  FFMA R13, R20, R30.reuse, R10 ;  /* 0x0000001e140d7223 */ /* 0x080fe2000000000a */
[----:B------:R0:W5:Y:S01]  /*c7f0*/  LDG.E.CONSTANT R14, desc[UR10][R4.64] ;  /* 0x0000000a040e7981 */ /* 0x000162000c1e9900 */
[----:B------:R-:W-:-:S03]  /*c800*/  FFMA R32, R22, R30, R32 ;  /* 0x0000001e16207223 */ /* 0x000fc60000000020 */
[----:B-1----:R-:W1:Y:S01]  /*c810*/  LDS.128 R8, [R0+0x29c0] ;  /* 0x0029c00000087984 */ /* 0x002e620000000c00 */
[-C--:B0-----:R-:W-:Y:S01]  /*c820*/  FFMA R5, R25, R31.reuse, R44 ;  /* 0x0000001f19057223 */ /* 0x081fe2000000002c */
[----:B------:R-:W-:Y:S01]  /*c830*/  FFMA R31, R22, R31, R13 ;  /* 0x0000001f161f7223 */ /* 0x000fe2000000000d */
[----:B------:R-:W-:Y:S01]  /*c840*/  IMAD.WIDE.U32 R44, R45, 0x4, R26 ;  /* 0x000000042d2c7825 */ /* 0x000fe200078e001a */
[----:B------:R-:W-:-:S03]  /*c850*/  IADD3 R13, PT, PT, R24, 0x2d60, RZ ;  /* 0x00002d60180d7810 */ /* 0x000fc60007ffe0ff */
[----:B------:R-:W-:Y:S02]  /*c860*/  FFMA R4, R25, R30, R19 ;  /* 0x0000001e19047223 */ /* 0x000fe40000000013 */
[----:B------:R0:W5:Y:S01]  /*c870*/  LDG.E.CONSTANT R19, desc[UR10][R44.64] ;  /* 0x0000000a2c137981 */ /* 0x000162000c1e9900 */
[----:B--2---:R-:W-:Y:S01]  /*c880*/  FFMA R30, R23, R2, R17 ;  /* 0x00000002171e7223 */ /* 0x004fe20000000011 */
[----:B0-----:R-:W-:Y:S01]  /*c890*/  IMAD.WIDE.U32 R44, R13, 0x4, R26 ;  /* 0x000000040d2c7825 */ /* 0x001fe200078e001a */
[----:B------:R-:W-:-:S04]  /*c8a0*/  IADD3 R13, PT, PT, R24, 0x2dc0, RZ ;  /* 0x00002dc0180d7810 */ /* 0x000fc80007ffe0ff */
[----:B------:R0:W2:Y:S02]  /*c8b0*/  LDG.E.CONSTANT R17, desc[UR10][R44.64] ;  /* 0x0000000a2c117981 */ /* 0x0000a4000c1e9900 */
[----:B0-----:R-:W-:-:S05]  /*c8c0*/  IMAD.WIDE.U32 R44, R13, 0x4, R26 ;  /* 0x000000040d2c7825 */ /* 0x001fca00078e001a */
[----:B------:R0:W2:Y:S01]  /*c8d0*/  LDG.E.CONSTANT R13, desc[UR10][R44.64] ;  /* 0x0000000a2c0d7981 */ /* 0x0000a2000c1e9900 */
[C---:B------:R-:W-:Y:S01]  /*c8e0*/  FFMA R28, R12.reuse, R2, R28 ;  /* 0x000000020c1c7223 */ /* 0x040fe2000000001c */
[-C--:B------:R-:W-:Y:S01]  /*c8f0*/  FFMA R2, R12, R3.reuse, R18 ;  /* 0x000000030c027223 */ /* 0x080fe20000000012 */
[-C--:B------:R-:W-:Y:S01]  /*c900*/  FFMA R6, R23, R3.reuse, R6 ;  /* 0x0000000317067223 */ /* 0x080fe20000000006 */
[-C--:B------:R-:W-:Y:S01]  /*c910*/  FFMA R30, R20, R3.reuse, R30 ;  /* 0x00000003141e7223 */ /* 0x080fe2000000001e */
[----:B------:R-:W-:Y:S01]  /*c920*/  FFMA R28, R21, R3, R28 ;  /* 0x00000003151c7223 */ /* 0x000fe2000000001c */
[----:B------:R-:W-:Y:S01]  /*c930*/  IADD3 R3, PT, PT, R24, 0x2e20, RZ ;  /* 0x00002e2018037810 */ /* 0x000fe20007ffe0ff */
[----:B-1----:R-:W-:-:S04]  /*c940*/  FFMA R7, R12, R8, R7 ;  /* 0x000000080c077223 */ /* 0x002fc80000000007 */
[----:B0-----:R-:W-:Y:S01]  /*c950*/  IMAD.WIDE.U32 R44, R3, 0x4, R26 ;  /* 0x00000004032c7825 */ /* 0x001fe200078e001a */
[----:B------:R-:W-:-:S03]  /*c960*/  IADD3 R3, PT, PT, R24, 0x2e80, RZ ;  /* 0x00002e8018037810 */ /* 0x000fc60007ffe0ff */
[----:B------:R-:W-:Y:S02]  /*c970*/  FFMA R29, R12, R9, R29 ;  /* 0x000000090c1d7223 */ /* 0x000fe4000000001d */
[----:B------:R0:W2:Y:S02]  /*c980*/  LDG.E.CONSTANT R12, desc[UR10][R44.64] ;  /* 0x0000000a2c0c7981 */ /* 0x0000a4000c1e9900 */
[----:B0-----:R-:W-:Y:S01]  /*c990*/  IMAD.WIDE.U32 R44, R3, 0x4, R26 ;  /* 0x00000004032c7825 */ /* 0x001fe200078e001a */
[----:B------:R-:W-:-:S04]  /*c9a0*/  IADD3 R3, PT, PT, R24, 0x2ee0, RZ ;  /* 0x00002ee018037810 */ /* 0x000fc80007ffe0ff */
[----:B------:R0:W2:Y:S02]  /*c9b0*/  LDG.E.CONSTANT R18, desc[UR10][R44.64] ;  /* 0x0000000a2c127981 */ /* 0x0000a4000c1e9900 */
[----:B0-----:R-:W-:-:S06]  /*c9c0*/  IMAD.WIDE.U32 R44, R3, 0x4, R26 ;  /* 0x00000004032c7825 */ /* 0x001fcc00078e001a */
[----:B------:R-:W2:Y:S01]  /*c9d0*/  LDG.E.CONSTANT R44, desc[UR10][R44.64] ;  /* 0x0000000a2c2c7981 */ /* 0x000ea2000c1e9900 */
[-C--:B------:R-:W-:Y:S01]  /*c9e0*/  FFMA R7, R21, R9.reuse, R7 ;  /* 0x0000000915077223 */ /* 0x080fe20000000007 */
[-C--:B------:R-:W-:Y:S01]  /*c9f0*/  FFMA R4, R23, R8.reuse, R4 ;  /* 0x0000000817047223 */ /* 0x080fe20000000004 */
[CC--:B------:R-:W-:Y:S01]  /*ca00*/  FFMA R6, R20.reuse, R8.reuse, R6 ;  /* 0x0000000814067223 */ /* 0x0c0fe20000000006 */
[C---:B------:R-:W-:Y:S01]  /*ca10*/  FFMA R26, R21.reuse, R8, R2 ;  /* 0x00000008151a7223 */ /* 0x040fe20000000002 */
[----:B------:R-:W-:Y:S01]  /*ca20*/  FFMA R46, R21, R10, R29 ;  /* 0x0000000a152e7223 */ /* 0x000fe2000000001d */
[C---:B------:R-:W-:Y:S01]  /*ca30*/  FFMA R2, R25.reuse, R8, R28 ;  /* 0x0000000819027223 */ /* 0x040fe2000000001c */
[----:B------:R-:W-:Y:S01]  /*ca40*/  FFMA R43, R25, R10, R7 ;  /* 0x0000000a192b7223 */ /* 0x000fe20000000007 */
[-C--:B------:R-:W-:Y:S01]  /*ca50*/  FFMA R21, R23, R9.reuse, R5 ;  /* 0x0000000917157223 */ /* 0x080fe20000000005 */
[-C--:B------:R-:W-:Y:S01]  /*ca60*/  FFMA R29, R20, R9.reuse, R4 ;  /* 0x00000009141d7223 */ /* 0x080fe20000000004 */
[----:B------:R-:W-:-:S02]  /*ca70*/  FFMA R28, R22, R9, R6 ;  /* 0x00000009161c7223 */ /* 0x000fc40000000006 */
[----:B------:R-:W0:Y:S01]  /*ca80*/  LDS.128 R4, [R0+0x2a30] ;  /* 0x002a300000047984 */ /* 0x000e220000000c00 */
[----:B------:R-:W-:-:S03]  /*ca90*/  FFMA R3, R25, R9, R26 ;  /* 0x0000000919037223 */ /* 0x000fc6000000001a */
[----:B------:R-:W1:Y:S01]  /*caa0*/  LDS.64 R26, [R0+0x2a40] ;  /* 0x002a4000001a7984 */ /* 0x000e620000000a00 */
[----:B------:R-:W-:Y:S01]  /*cab0*/  FFMA R30, R22, R8, R30 ;  /* 0x00000008161e7223 */ /* 0x000fe2000000001e */
[----:B------:R-:W-:Y:S01]  /*cac0*/  FFMA R8, R20, R10, R21 ;  /* 0x0000000a14087223 */ /* 0x000fe20000000015 */
[----:B------:R-:W-:-:S03]  /*cad0*/  FFMA R25, R25, R11, R46 ;  /* 0x0000000b19197223 */ /* 0x000fc6000000002e */
[C---:B------:R-:W-:Y:S01]  /*cae0*/  FFMA R21, R22.reuse, R11, R8 ;  /* 0x0000000b16157223 */ /* 0x040fe20000000008 */
[----:B------:R-:W-:Y:S01]  /*caf0*/  FFMA R29, R22, R10, R29 ;  /* 0x0000000a161d7223 */ /* 0x000fe2000000001d */
[C---:B0-----:R-:W-:Y:S01]  /*cb00*/  FFMA R9, R23.reuse, R4, R2 ;  /* 0x0000000417097223 */ /* 0x041fe20000000002 */
[C---:B------:R-:W-:Y:S01]  /*cb10*/  FFMA R11, R23.reuse, R5, R3 ;  /* 0x00000005170b7223 */ /* 0x040fe20000000003 */
[CC--:B------:R-:W-:Y:S01]  /*cb20*/  FFMA R8, R23.reuse, R6.reuse, R43 ;  /* 0x0000000617087223 */ /* 0x0c0fe2000000002b */
[----:B------:R-:W3:Y:S01]  /*cb30*/  LDS.64 R2, [R0+0x2aa8] ;  /* 0x002aa80000027984 */ /* 0x000ee20000000a00 */
[----:B------:R-:W-:Y:S01]  /*cb40*/  FFMA R25, R23, R7, R25 ;  /* 0x0000000717197223 */ /* 0x000fe20000000019 */
[C---:B------:R-:W-:Y:S01]  /*cb50*/  FFMA R5, R20.reuse, R5, R9 ;  /* 0x0000000514057223 */ /* 0x040fe20000000009 */
[C---:B------:R-:W-:Y:S01]  /*cb60*/  FFMA R4, R20.reuse, R6, R11 ;  /* 0x0000000614047223 */ /* 0x040fe2000000000b */
[CC--:B------:R-:W-:Y:S02]  /*cb70*/  FFMA R23, R20.reuse, R7.reuse, R8 ;  /* 0x0000000714177223 */ /* 0x0c0fe40000000008 */
[----:B------:R-:W0:Y:S01]  /*cb80*/  LDS.128 R8, [R0+0x2ab0] ;  /* 0x002ab00000087984 */ /* 0x000e220000000c00 */
[----:B-1----:R-:W-:Y:S01]  /*cb90*/  FFMA R46, R20, R26, R25 ;  /* 0x0000001a142e7223 */ /* 0x002fe20000000019 */
[C---:B------:R-:W-:Y:S01]  /*cba0*/  FFMA R20, R22.reuse, R6, R5 ;  /* 0x0000000616147223 */ /* 0x040fe20000000005 */
[----:B------:R-:W-:-:S02]  /*cbb0*/  FFMA R25, R22, R7, R4 ;  /* 0x0000000716197223 */ /* 0x000fc40000000004 */
[----:B------:R-:W1:Y:S01]  /*cbc0*/  LDS.128 R4, [R0+0x2b20] ;  /* 0x002b200000047984 */ /* 0x000e620000000c00 */
[C---:B------:R-:W-:Y:S01]  /*cbd0*/  FFMA R23, R22.reuse, R26, R23 ;  /* 0x0000001a16177223 */ /* 0x040fe20000000017 */
[----:B------:R-:W-:Y:S02]  /*cbe0*/  FFMA R22, R22, R27, R46 ;  /* 0x0000001b16167223 */ /* 0x000fe4000000002e */
[----:B------:R-:W2:Y:S01]  /*cbf0*/  LDS.64 R26, [R0+0x2b30] ;  /* 0x002b3000001a7984 */ /* 0x000ea20000000a00 */
[C---:B---3--:R-:W-:Y:S01]  /*cc00*/  FFMA R2, R16.reuse, R2, R42 ;  /* 0x0000000210027223 */ /* 0x048fe2000000002a */
[CC--:B------:R-:W-:Y:S01]  /*cc10*/  FFMA R41, R16.reuse, R3.reuse, R41 ;  /* 0x0000000310297223 */ /* 0x0c0fe20000000029 */
[CC--:B0-----:R-:W-:Y:S02]  /*cc20*/  FFMA R40, R16.reuse, R8.reuse, R40 ;  /* 0x0000000810287223 */ /* 0x0c1fe40000000028 */
[C---:B----4-:R-:W-:Y:S01]  /*cc30*/  FFMA R3, R15.reuse, R3, R2 ;  /* 0x000000030f037223 */ /* 0x050fe20000000002 */
[C---:B------:R-:W-:Y:S01]  /*cc40*/  FFMA R41, R15.reuse, R8, R41 ;  /* 0x000000080f297223 */ /* 0x040fe20000000029 */
[----:B-1----:R-:W-:Y:S01]  /*cc50*/  FFMA R38, R16, R4, R38 ;  /* 0x0000000410267223 */ /* 0x002fe20000000026 */
[CC--:B------:R-:W-:Y:S01]  /*cc60*/  FFMA R43, R15.reuse, R9.reuse, R40 ;  /* 0x000000090f2b7223 */ /* 0x0c0fe20000000028 */
[C---:B-----5:R-:W-:Y:S01]  /*cc70*/  FFMA R8, R14.reuse, R8, R3 ;  /* 0x000000080e087223 */ /* 0x060fe20000000003 */
[-C--:B------:R-:W-:Y:S01]  /*cc80*/  FFMA R46, R14, R9.reuse, R41 ;  /* 0x000000090e2e7223 */ /* 0x080fe20000000029 */
[C---:B------:R-:W-:Y:S01]  /*cc90*/  FFMA R39, R16.reuse, R9, R39 ;  /* 0x0000000910277223 */ /* 0x040fe20000000027 */
[-C--:B------:R-:W-:Y:S01]  /*cca0*/  FFMA R48, R16, R5.reuse, R37 ;  /* 0x0000000510307223 */ /* 0x080fe20000000025 */
[CC--:B------:R-:W-:Y:S01]  /*ccb0*/  FFMA R37, R15.reuse, R5.reuse, R38 ;  /* 0x000000050f257223 */ /* 0x0c0fe20000000026 */
[----:B------:R-:W0:Y:S01]  /*ccc0*/  LDS.64 R2, [R0+0x2b98] ;  /* 0x002b980000027984 */ /* 0x000e220000000a00 */
[-C--:B------:R-:W-:Y:S01]  /*ccd0*/  FFMA R42, R14, R10.reuse, R43 ;  /* 0x0000000a0e2a7223 */ /* 0x080fe2000000002b */
[----:B------:R-:W-:Y:S01]  /*cce0*/  FFMA R40, R15, R10, R39 ;  /* 0x0000000a0f287223 */ /* 0x000fe20000000027 */
[C---:B------:R-:W-:Y:S01]  /*ccf0*/  FFMA R4, R19.reuse, R4, R8 ;  /* 0x0000000413047223 */ /* 0x040fe20000000008 */
[----:B------:R-:W-:-:S02]  /*cd00*/  FFMA R46, R19, R5, R46 ;  /* 0x00000005132e7223 */ /* 0x000fc4000000002e */
[----:B------:R-:W-:Y:S02]  /*cd10*/  FFMA R40, R14, R11, R40 ;  /* 0x0000000b0e287223 */ /* 0x000fe40000000028 */
[----:B------:R-:W1:Y:S02]  /*cd20*/  LDS.128 R8, [R0+0x2ba0] ;  /* 0x002ba00000087984 */ /* 0x000e640000000c00 */
[----:B------:R-:W-:Y:S01]  /*cd30*/  FFMA R40, R19, R7, R40 ;  /* 0x0000000713287223 */ /* 0x000fe20000000028 */
[----:B--2---:R-:W-:Y:S01]  /*cd40*/  FFMA R38, R17, R5, R4 ;  /* 0x0000000511267223 */ /* 0x004fe20000000004 */
[-C--:B------:R-:W-:Y:S01]  /*cd50*/  FFMA R4, R16, R6.reuse, R36 ;  /* 0x0000000610047223 */ /* 0x080fe20000000024 */
[-C--:B------:R-:W-:Y:S01]  /*cd60*/  FFMA R5, R15, R6.reuse, R48 ;  /* 0x000000060f057223 */ /* 0x080fe20000000030 */
[-C--:B------:R-:W-:Y:S01]  /*cd70*/  FFMA R36, R14, R6.reuse, R37 ;  /* 0x000000060e247223 */ /* 0x080fe20000000025 */
[-C--:B------:R-:W-:Y:S01]  /*cd80*/  FFMA R48, R19, R6.reuse, R42 ;  /* 0x0000000613307223 */ /* 0x080fe2000000002a */
[----:B------:R-:W-:-:S03]  /*cd90*/  FFMA R46, R17, R6, R46 ;  /* 0x00000006112e7223 */ /* 0x000fc6000000002e */
[-C--:B------:R-:W-:Y:S01]  /*cda0*/  FFMA R48, R17, R7.reuse, R48 ;  /* 0x0000000711307223 */ /* 0x080fe20000000030 */
[----:B------:R-:W-:Y:S01]  /*cdb0*/  FFMA R37, R13, R6, R38 ;  /* 0x000000060d257223 */ /* 0x000fe20000000026 */
[-C--:B------:R-:W-:Y:S01]  /*cdc0*/  FFMA R6, R16, R7.reuse, R35 ;  /* 0x0000000710067223 */ /* 0x080fe20000000023 */
[----:B------:R-:W-:-:S03]  /*cdd0*/  FFMA R35, R15, R7, R4 ;  /* 0x000000070f237223 */ /* 0x000fc60000000004 */
[-C--:B------:R-:W-:Y:S01]  /*cde0*/  FFMA R6, R15, R26.reuse, R6 ;  /* 0x0000001a0f067223 */ /* 0x080fe20000000006 */
[CC--:B------:R-:W-:Y:S01]  /*cdf0*/  FFMA R38, R14.reuse, R26.reuse, R35 ;  /* 0x0000001a0e267223 */ /* 0x0c0fe20000000023 */
[-C--:B------:R-:W-:Y:S01]  /*ce00*/  FFMA R40, R17, R26.reuse, R40 ;  /* 0x0000001a11287223 */ /* 0x080fe20000000028 */
[C---:B------:R-:W-:Y:S01]  /*ce10*/  FFMA R35, R13.reuse, R26, R48 ;  /* 0x0000001a0d237223 */ /* 0x040fe20000000030 */
[CC--:B------:R-:W-:Y:S01]  /*ce20*/  FFMA R42, R14.reuse, R7.reuse, R5 ;  /* 0x000000070e2a7223 */ /* 0x0c0fe20000000005 */
[----:B------:R-:W-:Y:S01]  /*ce30*/  FFMA R39, R13, R7, R46 ;  /* 0x000000070d277223 */ /* 0x000fe2000000002e */
[----:B------:R-:W-:Y:S02]  /*ce40*/  FFMA R26, R14, R27, R6 ;  /* 0x0000001b0e1a7223 */ /* 0x000fe40000000006 */
[----:B------:R-:W2:Y:S01]  /*ce50*/  LDS.128 R4, [R0+0x2c10] ;  /* 0x002c100000047984 */ /* 0x000ea20000000c00 */
        /* <DEDUP_REMOVED lines=27> */
[-C--:B------:R-:W-:Y:S01]  /*d010*/  FFMA R8, R14, R9.reuse, R33 ;  /* 0x000000090e087223 */ /* 0x080fe20000000021 */
[----:B------:R-:W-:Y:S01]  /*d020*/  FFMA R42, R44, R9, R39 ;  /* 0x000000092c2a7223 */ /* 0x000fe20000000027 */
[----:B------:R-:W0:Y:S01]  /*d030*/  LDS.64 R32, [R0+0x2c20] ;  /* 0x002c200000207984 */ /* 0x000e220000000a00 */
[----:B------:R-:W-:Y:S01]  /*d040*/  FFMA R9, R15, R10, R36 ;  /* 0x0000000a0f097223 */ /* 0x000fe20000000024 */
[----:B--2---:R-:W-:Y:S01]  /*d050*/  FFMA R30, R16, R4, R30 ;  /* 0x00000004101e7223 */ /* 0x004fe2000000001e */
[-C--:B------:R-:W-:Y:S01]  /*d060*/  FFMA R36, R17, R10.reuse, R26 ;  /* 0x0000000a11247223 */ /* 0x080fe2000000001a */
[-C--:B------:R-:W-:Y:S01]  /*d070*/  FFMA R31, R13, R10.reuse, R38 ;  /* 0x0000000a0d1f7223 */ /* 0x080fe20000000026 */
[-C--:B------:R-:W-:Y:S01]  /*d080*/  FFMA R40, R18, R10.reuse, R27 ;  /* 0x0000000a12287223 */ /* 0x080fe2000000001b */
[----:B------:R-:W-:Y:S01]  /*d090*/  FFMA R41, R44, R10, R37 ;  /* 0x0000000a2c297223 */ /* 0x000fe20000000025 */
[----:B------:R-:W-:Y:S01]  /*d0a0*/  FFMA R26, R14, R11, R9 ;  /* 0x0000000b0e1a7223 */ /* 0x000fe20000000009 */
[-C--:B------:R-:W-:Y:S01]  /*d0b0*/  FFMA R10, R19, R4.reuse, R2 ;  /* 0x00000004130a7223 */ /* 0x080fe20000000002 */
[----:B------:R-:W-:Y:S01]  /*d0c0*/  FFMA R39, R12, R4, R3 ;  /* 0x000000040c277223 */ /* 0x000fe20000000003 */
[-C--:B------:R-:W-:Y:S01]  /*d0d0*/  FFMA R9, R15, R5.reuse, R30 ;  /* 0x000000050f097223 */ /* 0x080fe2000000001e */
[----:B------:R-:W1:Y:S01]  /*d0e0*/  LDS.64 R2, [R0+0x2c88] ;  /* 0x002c880000027984 */ /* 0x000e620000000a00 */
[----:B------:R-:W-:Y:S01]  /*d0f0*/  FFMA R38, R16, R5, R28 ;  /* 0x0000000510267223 */ /* 0x000fe2000000001c */
[-C--:B------:R-:W-:Y:S01]  /*d100*/  FFMA R27, R13, R11.reuse, R36 ;  /* 0x0000000b0d1b7223 */ /* 0x080fe20000000024 */
[----:B------:R-:W-:Y:S01]  /*d110*/  FFMA R40, R44, R11, R40 ;  /* 0x0000000b2c287223 */ /* 0x000fe20000000028 */
[-C--:B------:R-:W-:Y:S01]  /*d120*/  FFMA R4, R19, R5.reuse, R8 ;  /* 0x0000000513047223 */ /* 0x080fe20000000008 */
[----:B------:R-:W-:Y:S01]  /*d130*/  FFMA R28, R17, R5, R10 ;  /* 0x00000005111c7223 */ /* 0x000fe2000000000a */
[----:B------:R-:W-:-:S02]  /*d140*/  FFMA R30, R14, R6, R9 ;  /* 0x000000060e1e7223 */ /* 0x000fc40000000009 */
[----:B------:R-:W2:Y:S01]  /*d150*/  LDS.128 R8, [R0+0x2c90] ;  /* 0x002c900000087984 */ /* 0x000ea20000000c00 */
        /* <DEDUP_REMOVED lines=17> */
[-C--:B------:R-:W-:Y:S01]  /*d270*/  FFMA R31, R13, R7.reuse, R4 ;  /* 0x000000070d1f7223 */ /* 0x080fe20000000004 */
[-C--:B------:R-:W-:Y:S01]  /*d280*/  FFMA R29, R18, R7.reuse, R29 ;  /* 0x00000007121d7223 */ /* 0x080fe2000000001d */
[----:B------:R-:W-:Y:S01]  /*d290*/  FFMA R38, R44, R7, R35 ;  /* 0x000000072c267223 */ /* 0x000fe20000000023 */
[-C--:B0-----:R-:W-:Y:S01]  /*d2a0*/  FFMA R7, R15, R32.reuse, R28 ;  /* 0x000000200f077223 */ /* 0x081fe2000000001c */
[-C--:B------:R-:W-:Y:S01]  /*d2b0*/  FFMA R28, R17, R32.reuse, R36 ;  /* 0x00000020111c7223 */ /* 0x080fe20000000024 */
[-C--:B------:R-:W-:Y:S01]  /*d2c0*/  FFMA R4, R14, R32.reuse, R21 ;  /* 0x000000200e047223 */ /* 0x080fe20000000015 */
[-C--:B------:R-:W-:Y:S01]  /*d2d0*/  FFMA R37, R18, R32.reuse, R37 ;  /* 0x0000002012257223 */ /* 0x080fe20000000025 */
[CC--:B------:R-:W-:Y:S01]  /*d2e0*/  FFMA R21, R13.reuse, R32.reuse, R34 ;  /* 0x000000200d157223 */ /* 0x0c0fe20000000022 */
        /* <DEDUP_REMOVED lines=14> */
[C---:B--2---:R-:W-:Y:S01]  /*d3d0*/  FFMA R6, R16.reuse, R8, R23 ;  /* 0x0000000810067223 */ /* 0x044fe20000000017 */
[----:B------:R-:W-:Y:S01]  /*d3e0*/  FFMA R31, R16, R9, R22 ;  /* 0x00000009101f7223 */ /* 0x000fe20000000016 */
[----:B---3--:R-:W-:Y:S01]  /*d3f0*/  IMAD.WIDE.U32 R2, R7, 0x4, R26 ;  /* 0x0000000407027825 */ /* 0x008fe200078e001a */
[----:B------:R-:W-:-:S03]  /*d400*/  IADD3 R37, PT, PT, R24, 0x2fa0, RZ ;  /* 0x00002fa018257810 */ /* 0x000fc60007ffe0ff */
[C---:B------:R-:W-:Y:S01]  /*d410*/  FFMA R23, R15.reuse, R9, R6 ;  /* 0x000000090f177223 */ /* 0x040fe20000000006 */
[C---:B------:R-:W-:Y:S01]  /*d420*/  FFMA R30, R15.reuse, R10, R31 ;  /* 0x0000000a0f1e7223 */ /* 0x040fe2000000001f */
[----:B------:R-:W-:Y:S01]  /*d430*/  IADD3 R7, PT, PT, R24, 0x3000, RZ ;  /* 0x0000300018077810 */ /* 0x000fe20007ffe0ff */
[----:B------:R0:W2:Y:S01]  /*d440*/  LDG.E.CONSTANT R16, desc[UR10][R2.64] ;  /* 0x0000000a02107981 */ /* 0x0000a2000c1e9900 */
[----:B------:R-:W-:Y:S01]  /*d450*/  FFMA R20, R15, R8, R20 ;  /* 0x000000080f147223 */ /* 0x000fe20000000014 */
[C---:B------:R-:W-:Y:S01]  /*d460*/  FFMA R22, R14.reuse, R10, R23 ;  /* 0x0000000a0e167223 */ /* 0x040fe20000000017 */
[----:B------:R-:W-:Y:S01]  /*d470*/  FFMA R23, R14, R11, R30 ;  /* 0x0000000b0e177223 */ /* 0x000fe2000000001e */
[----:B------:R-:W-:-:S04]  /*d480*/  IMAD.WIDE.U32 R6, R7, 0x4, R26 ;  /* 0x0000000407067825 */ /* 0x000fc800078e001a */
[-C--:B------:R-:W-:Y:S01]  /*d490*/  FFMA R30, R17, R8.reuse, R5 ;  /* 0x00000008111e7223 */ /* 0x080fe20000000005 */
[----:B------:R-:W-:Y:S01]  /*d4a0*/  FFMA R35, R14, R8, R35 ;  /* 0x000000080e237223 */ /* 0x000fe20000000023 */
[----:B0-----:R-:W-:-:S04]  /*d4b0*/  IMAD.WIDE.U32 R2, R37, 0x4, R26 ;  /* 0x0000000425027825 */ /* 0x001fc800078e001a */
[-C--:B------:R-:W-:Y:S01]  /*d4c0*/  FFMA R20, R14, R9.reuse, R20 ;  /* 0x000000090e147223 */ /* 0x080fe20000000014 */
[-C--:B------:R-:W-:Y:S01]  /*d4d0*/  FFMA R25, R18, R8.reuse, R25 ;  /* 0x0000000812197223 */ /* 0x080fe20000000019 */
[-C--:B------:R-:W-:Y:S01]  /*d4e0*/  FFMA R14, R19, R8.reuse, R4 ;  /* 0x00000008130e7223 */ /* 0x080fe20000000004 */
[-C--:B------:R-:W-:Y:S01]  /*d4f0*/  FFMA R15, R12, R8.reuse, R21 ;  /* 0x000000080c0f7223 */ /* 0x080fe20000000015 */
[-C--:B------:R-:W-:Y:S01]  /*d500*/  FFMA R21, R13, R9.reuse, R30 ;  /* 0x000000090d157223 */ /* 0x080fe2000000001e */
[----:B------:R-:W3:Y:S01]  /*d510*/  LDG.E.CONSTANT R3, desc[UR10][R2.64] ;  /* 0x0000000a02037981 */ /* 0x000ee2000c1e9900 */
[-C--:B------:R-:W-:Y:S01]  /*d520*/  FFMA R30, R44, R9.reuse, R25 ;  /* 0x000000092c1e7223 */ /* 0x080fe20000000019 */
[-C--:B------:R-:W-:Y:S01]  /*d530*/  FFMA R14, R17, R9.reuse, R14 ;  /* 0x00000009110e7223 */ /* 0x080fe2000000000e */
[-C--:B------:R-:W-:Y:S01]  /*d540*/  FFMA R15, R18, R9.reuse, R15 ;  /* 0x00000009120f7223 */ /* 0x080fe2000000000f */
[----:B------:R-:W-:Y:S01]  /*d550*/  IADD3 R25, PT, PT, R24, 0x3060, RZ ;  /* 0x0000306018197810 */ /* 0x000fe20007ffe0ff */
[-C--:B------:R-:W-:Y:S01]  /*d560*/  FFMA R36, R13, R8.reuse, R36 ;  /* 0x000000080d247223 */ /* 0x080fe20000000024 */
[----:B------:R-:W-:Y:S01]  /*d570*/  FFMA R32, R44, R8, R32 ;  /* 0x000000082c207223 */ /* 0x000fe20000000020 */
[----:B------:R0:W4:Y:S01]  /*d580*/  LDG.E.CONSTANT R2, desc[UR10][R6.64] ;  /* 0x0000000a06027981 */ /* 0x000122000c1e9900 */
[-C--:B------:R-:W-:Y:S01]  /*d590*/  FFMA R8, R19, R9.reuse, R29 ;  /* 0x0000000913087223 */ /* 0x080fe2000000001d */
[----:B------:R-:W-:Y:S01]  /*d5a0*/  FFMA R37, R12, R9, R28 ;  /* 0x000000090c257223 */ /* 0x000fe2000000001c */
[-C--:B------:R-:W-:Y:S01]  /*d5b0*/  FFMA R9, R13, R10.reuse, R14 ;  /* 0x0000000a0d097223 */ /* 0x080fe2000000000e */
[----:B------:R-:W-:Y:S01]  /*d5c0*/  FFMA R31, R44, R10, R15 ;  /* 0x0000000a2c1f7223 */ /* 0x000fe2000000000f */
[----:B------:R-:W-:Y:S01]  /*d5d0*/  IMAD.WIDE.U32 R14, R25, 0x4, R26 ;  /* 0x00000004190e7825 */ /* 0x000fe200078e001a */
[----:B0-----:R-:W0:Y:S01]  /*d5e0*/  LDS.128 R4, [R0+0x2d00] ;  /* 0x002d000000047984 */ /* 0x001e220000000c00 */
[----:B------:R-:W-:-:S03]  /*d5f0*/  IADD3 R29, PT, PT, R24, 0x30c0, RZ ;  /* 0x000030c0181d7810 */ /* 0x000fc60007ffe0ff */
[----:B------:R1:W5:Y:S02]  /*d600*/  LDG.E.CONSTANT R25, desc[UR10][R14.64] ;  /* 0x0000000a0e197981 */ /* 0x000364000c1e9900 */
[----:B-1----:R-:W-:Y:S01]  /*d610*/  IMAD.WIDE.U32 R14, R29, 0x4, R26 ;  /* 0x000000041d0e7825 */ /* 0x002fe200078e001a */
[----:B------:R-:W-:-:S05]  /*d620*/  IADD3 R29, PT, PT, R24, 0x3120, RZ ;  /* 0x00003120181d7810 */ /* 0x000fca0007ffe0ff */
[----:B------:R-:W5:Y:S01]  /*d630*/  LDG.E.CONSTANT R14, desc[UR10][R14.64] ;  /* 0x0000000a0e0e7981 */ /* 0x000f62000c1e9900 */
[----:B------:R-:W-:-:S05]  /*d640*/  IMAD.WIDE.U32 R28, R29, 0x4, R26 ;  /* 0x000000041d1c7825 */ /* 0x000fca00078e001a */
[----:B------:R1:W5:Y:S01]  /*d650*/  LDG.E.CONSTANT R15, desc[UR10][R28.64] ;  /* 0x0000000a1c0f7981 */ /* 0x000362000c1e9900 */
[-C--:B------:R-:W-:Y:S01]  /*d660*/  FFMA R37, R18, R10.reuse, R37 ;  /* 0x0000000a12257223 */ /* 0x080fe20000000025 */
[----:B------:R-:W-:Y:S01]  /*d670*/  FFMA R8, R17, R10, R8 ;  /* 0x0000000a11087223 */ /* 0x000fe20000000008 */
[----:B------:R-:W-:Y:S02]  /*d680*/  IADD3 R47, PT, PT, R24, 0x31e0, RZ ;  /* 0x000031e0182f7810 */ /* 0x000fe40007ffe0ff */
[----:B-1----:R-:W-:Y:S01]  /*d690*/  FFMA R29, R44, R11, R37 ;  /* 0x0000000b2c1d7223 */ /* 0x002fe20000000025 */
[----:B------:R-:W-:Y:S01]  /*d6a0*/  IADD3 R37, PT, PT, R24, 0x3180, RZ ;  /* 0x0000318018257810 */ /* 0x000fe20007ffe0ff */
[-C--:B0-----:R-:W-:Y:S01]  /*d6b0*/  FFMA R10, R19, R4.reuse, R35 ;  /* 0x00000004130a7223 */ /* 0x081fe20000000023 */
[----:B------:R-:W-:-:S03]  /*d6c0*/  FFMA R4, R12, R4, R36 ;  /* 0x000000040c047223 */ /* 0x000fc60000000024 */
[----:B------:R-:W-:-:S04]  /*d6d0*/  IMAD.WIDE.U32 R36, R37, 0x4, R26 ;  /* 0x0000000425247825 */ /* 0x000fc800078e001a */
[----:B------:R-:W-:Y:S01]  /*d6e0*/  FFMA R8, R13, R11, R8 ;  /* 0x0000000b0d087223 */ /* 0x000fe20000000008 */
[----:B------:R-:W-:Y:S01]  /*d6f0*/  IADD3 R11, PT, PT, R24, 0x3240, RZ ;  /* 0x00003240180b7810 */ /* 0x000fe20007ffe0ff */
[--C-:B------:R-:W-:Y:S01]  /*d700*/  IMAD.WIDE.U32 R46, R47, 0x4, R26.reuse ;  /* 0x000000042f2e7825 */ /* 0x100fe200078e001a */
[----:B------:R-:W5:Y:S03]  /*d710*/  LDG.E.CONSTANT R37, desc[UR10][R36.64] ;  /* 0x0000000a24257981 */ /* 0x000f66000c1e9900 */
[----:B------:R-:W-:-:S05]  /*d720*/  IMAD.WIDE.U32 R26, R11, 0x4, R26 ;  /* 0x000000040b1a7825 */ /* 0x000fca00078e001a */
[----:B------:R0:W5:Y:S04]  /*d730*/  LDG.E.CONSTANT R35, desc[UR10][R26.64] ;  /* 0x0000000a1a237981 */ /* 0x000168000c1e9900 */
[----:B------:R1:W5:Y:S01]  /*d740*/  LDG.E.CONSTANT R36, desc[UR10][R46.64] ;  /* 0x0000000a2e247981 */ /* 0x000362000c1e9900 */
[CC--:B------:R-:W-:Y:S01]  /*d750*/  FFMA R28, R19.reuse, R5.reuse, R20 ;  /* 0x00000005131c7223 */ /* 0x0c0fe20000000014 */
[-C--:B------:R-:W-:Y:S01]  /*d760*/  FFMA R20, R19, R6.reuse, R22 ;  /* 0x0000000613147223 */ /* 0x080fe20000000016 */
[-C--:B------:R-:W-:Y:S01]  /*d770*/  FFMA R10, R17, R5.reuse, R10 ;  /* 0x00000005110a7223 */ /* 0x080fe2000000000a */
[----:B------:R-:W-:Y:S01]  /*d780*/  FFMA R21, R12, R5, R21 ;  /* 0x000000050c157223 */ /* 0x000fe20000000015 */
[----:B------:R-:W-:Y:S01]  /*d790*/  FFMA R19, R19, R7, R23 ;  /* 0x0000000713137223 */ /* 0x000fe20000000017 */
[----:B------:R-:W-:Y:S01]  /*d7a0*/  FFMA R5, R18, R5, R4 ;  /* 0x0000000512057223 */ /* 0x000fe20000000004 */
[----:B------:R-:W1:Y:S03]  /*d7b0*/  LDS.64 R22, [R0+0x2d10] ;  /* 0x002d100000167984 */ /* 0x000e660000000a00 */
[----:B0-----:R-:W-:-:S02]  /*d7c0*/  FFMA R26, R44, R6, R5 ;  /* 0x000000062c1a7223 */ /* 0x001fc40000000005 */
[----:B------:R-:W0:Y:S01]  /*d7d0*/  LDS.64 R4, [R0+0x2d78] ;  /* 0x002d780000047984 */ /* 0x000e220000000a00 */
        /* <DEDUP_REMOVED lines=8> */
[-C--:B-1----:R-:W-:Y:S01]  /*d860*/  FFMA R10, R17, R22.reuse, R19 ;  /* 0x00000016110a7223 */ /* 0x082fe20000000013 */
[----:B------:R-:W-:Y:S01]  /*d870*/  FFMA R19, R12, R7, R8 ;  /* 0x000000070c137223 */ /* 0x000fe20000000008 */
[CC--:B------:R-:W-:Y:S01]  /*d880*/  FFMA R17, R13.reuse, R22.reuse, R20 ;  /* 0x000000160d117223 */ /* 0x0c0fe20000000014 */
[----:B------:R-:W-:Y:S01]  /*d890*/  FFMA R27, R44, R22, R9 ;  /* 0x000000162c1b7223 */ /* 0x000fe20000000009 */
[----:B------:R-:W-:Y:S01]  /*d8a0*/  FFMA R20, R13, R23, R10 ;  /* 0x000000170d147223 */ /* 0x000fe2000000000a */
[----:B0-----:R-:W-:-:S02]  /*d8b0*/  FFMA R7, R12, R4, R11 ;  /* 0x000000040c077223 */ /* 0x001fc4000000000b */
[----:B------:R-:W0:Y:S01]  /*d8c0*/  LDS.128 R8, [R0+0x2d80] ;  /* 0x002d800000087984 */ /* 0x000e220000000c00 */
[-C--:B------:R-:W-:Y:S01]  /*d8d0*/  FFMA R13, R12, R5.reuse, R6 ;  /* 0x000000050c0d7223 */ /* 0x080fe20000000006 */
[C---:B------:R-:W-:Y:S02]  /*d8e0*/  FFMA R21, R18.reuse, R5, R7 ;  /* 0x0000000512157223 */ /* 0x040fe40000000007 */
[----:B------:R-:W2:Y:S01]  /*d8f0*/  LDS.128 R4, [R0+0x2df0] ;  /* 0x002df00000047984 */ /* 0x000ea20000000c00 */
[----:B------:R-:W-:Y:S01]  /*d900*/  FFMA R46, R18, R22, R19 ;  /* 0x00000016122e7223 */ /* 0x000fe20000000013 */
[CC--:B0-----:R-:W-:Y:S01]  /*d910*/  FFMA R19, R12.reuse, R9.reuse, R20 ;  /* 0x000000090c137223 */ /* 0x0c1fe20000000014 */
[-C--:B------:R-:W-:Y:S01]  /*d920*/  FFMA R22, R12, R8.reuse, R17 ;  /* 0x000000080c167223 */ /* 0x080fe20000000011 */
[-C--:B------:R-:W-:Y:S02]  /*d930*/  FFMA R20, R18, R8.reuse, R13 ;  /* 0x0000000812147223 */ /* 0x080fe4000000000d */
[----:B------:R-:W0:Y:S01]  /*d940*/  LDS.64 R12, [R0+0x2e00] ;  /* 0x002e0000000c7984 */ /* 0x000e220000000a00 */
[----:B------:R-:W-:Y:S01]  /*d950*/  FFMA R17, R44, R8, R21 ;  /* 0x000000082c117223 */ /* 0x000fe20000000015 */
[C---:B------:R-:W-:Y:S01]  /*d960*/  FFMA R21, R18.reuse, R9, R22 ;  /* 0x0000000912157223 */ /* 0x040fe20000000016 */
[----:B------:R-:W-:-:S02]  /*d970*/  FFMA R22, R18, R10, R19 ;  /* 0x0000000a12167223 */ /* 0x000fc40000000013 */
[----:B------:R-:W1:Y:S01]  /*d980*/  LDS.64 R18, [R0+0x2e68] ;  /* 0x002e680000127984 */ /* 0x000e620000000a00 */
[C---:B------:R-:W-:Y:S01]  /*d990*/  FFMA R20, R44.reuse, R9, R20 ;  /* 0x000000092c147223 */ /* 0x040fe20000000014 */
[C---:B------:R-:W-:Y:S01]  /*d9a0*/  FFMA R21, R44.reuse, R10, R21 ;  /* 0x0000000a2c157223 */ /* 0x040fe20000000015 */
[C---:B------:R-:W-:Y:S02]  /*d9b0*/  FFMA R22, R44.reuse, R11, R22 ;  /* 0x0000000b2c167223 */ /* 0x040fe40000000016 */
[----:B------:R-:W5:Y:S01]  /*d9c0*/  LDS.128 R8, [R0+0x2e70] ;  /* 0x002e700000087984 */ /* 0x000f620000000c00 */
[----:B------:R-:W-:Y:S01]  /*d9d0*/  FFMA R23, R44, R23, R46 ;  /* 0x000000172c177223 */ /* 0x000fe2000000002e */
        /* <DEDUP_REMOVED lines=13> */
[CC--:B-1----:R-:W-:Y:S01]  /*dab0*/  FFMA R44, R16.reuse, R18.reuse, R39 ;  /* 0x00000012102c7223 */ /* 0x0c2fe20000000027 */
[----:B------:R-:W-:Y:S01]  /*dac0*/  FFMA R38, R16, R19, R38 ;  /* 0x0000001310267223 */ /* 0x000fe20000000026 */
[----:B-----5:R-:W-:-:S02]  /*dad0*/  FFMA R13, R25, R18, R42 ;  /* 0x00000012190d7223 */ /* 0x020fc4000000002a */
[-C--:B------:R-:W-:Y:S01]  /*dae0*/  FFMA R39, R3, R19.reuse, R44 ;  /* 0x0000001303277223 */ /* 0x080fe2000000002c */
[-C--:B------:R-:W-:Y:S01]  /*daf0*/  FFMA R41, R25, R19.reuse, R40 ;  /* 0x0000001319297223 */ /* 0x080fe20000000028 */
[-C--:B------:R-:W-:Y:S02]  /*db00*/  FFMA R34, R16, R8.reuse, R34 ;  /* 0x0000000810227223 */ /* 0x080fe40000000022 */
[-C--:B------:R-:W-:Y:S01]  /*db10*/  FFMA R44, R2, R8.reuse, R39 ;  /* 0x00000008022c7223 */ /* 0x080fe20000000027 */
[C---:B------:R-:W-:Y:S01]  /*db20*/  FFMA R18, R14.reuse, R19, R13 ;  /* 0x000000130e127223 */ /* 0x040fe2000000000d */
[-C--:B------:R-:W-:Y:S01]  /*db30*/  FFMA R19, R3, R8.reuse, R38 ;  /* 0x0000000803137223 */ /* 0x080fe20000000026 */
[-C--:B------:R-:W-:Y:S01]  /*db40*/  FFMA R13, R25, R8.reuse, R46 ;  /* 0x00000008190d7223 */ /* 0x080fe2000000002e */
[-C--:B------:R-:W-:Y:S01]  /*db50*/  FFMA R48, R14, R8.reuse, R41 ;  /* 0x000000080e307223 */ /* 0x080fe20000000029 */
[----:B------:R-:W-:Y:S01]  /*db60*/  FFMA R46, R15, R8, R18 ;  /* 0x000000080f2e7223 */ /* 0x000fe20000000012 */
[----:B------:R-:W-:-:S02]  /*db70*/  FFMA R8, R2, R9, R19 ;  /* 0x0000000902087223 */ /* 0x000fc40000000013 */
[----:B------:R-:W1:Y:S01]  /*db80*/  LDS.64 R18, [R0+0x2ef0] ;  /* 0x002ef00000127984 */ /* 0x000e620000000a00 */
[-C--:B------:R-:W-:Y:S01]  /*db90*/  FFMA R38, R16, R9.reuse, R33 ;  /* 0x0000000910267223 */ /* 0x080fe20000000021 */
[----:B------:R-:W-:-:S03]  /*dba0*/  FFMA R39, R25, R9, R12 ;  /* 0x0000000919277223 */ /* 0x000fc6000000000c */
[CC--:B------:R-:W-:Y:S01]  /*dbb0*/  FFMA R40, R3.reuse, R10.reuse, R38 ;  /* 0x0000000a03287223 */ /* 0x0c0fe20000000026 */
[C---:B------:R-:W-:Y:S01]  /*dbc0*/  FFMA R42, R14.reuse, R10, R39 ;  /* 0x0000000a0e2a7223 */ /* 0x040fe20000000027 */
[-C--:B------:R-:W-:Y:S01]  /*dbd0*/  FFMA R33, R3, R9.reuse, R34 ;  /* 0x0000000903217223 */ /* 0x080fe20000000022 */
[-C--:B------:R-:W-:Y:S01]  /*dbe0*/  FFMA R34, R14, R9.reuse, R13 ;  /* 0x000000090e227223 */ /* 0x080fe2000000000d */
[C---:B------:R-:W-:Y:S01]  /*dbf0*/  FFMA R48, R15.reuse, R9, R48 ;  /* 0x000000090f307223 */ /* 0x040fe20000000030 */
[-C--:B------:R-:W-:Y:S01]  /*dc00*/  FFMA R40, R2, R11.reuse, R40 ;  /* 0x0000000b02287223 */ /* 0x080fe20000000028 */
[----:B------:R-:W-:Y:S01]  /*dc10*/  FFMA R42, R15, R11, R42 ;  /* 0x0000000b0f2a7223 */ /* 0x000fe2000000002a */
[-C--:B0-----:R-:W-:Y:S01]  /*dc20*/  FFMA R9, R25, R4.reuse, R44 ;  /* 0x0000000419097223 */ /* 0x081fe2000000002c */
[----:B------:R-:W0:Y:S01]  /*dc30*/  LDS.64 R12, [R0+0x2f58] ;  /* 0x002f5800000c7984 */ /* 0x000e220000000a00 */
        /* <DEDUP_REMOVED lines=33> */
[CC--:B------:R-:W-:Y:S01]  /*de50*/  FFMA R48, R2.reuse, R18.reuse, R29 ;  /* 0x0000001202307223 */ /* 0x0c0fe2000000001d */
[----:B------:R-:W-:Y:S01]  /*de60*/  FFMA R31, R35, R18, R32 ;  /* 0x00000012231f7223 */ /* 0x000fe20000000020 */
[-C--:B------:R-:W-:Y:S01]  /*de70*/  FFMA R42, R2, R19.reuse, R7 ;  /* 0x00000013022a7223 */ /* 0x080fe20000000007 */
[-C--:B------:R-:W-:Y:S01]  /*de80*/  FFMA R18, R15, R19.reuse, R4 ;  /* 0x000000130f127223 */ /* 0x080fe20000000004 */
[----:B------:R-:W-:-:S02]  /*de90*/  FFMA R32, R35, R19, R6 ;  /* 0x0000001323207223 */ /* 0x000fc40000000006 */
[----:B------:R-:W1:Y:S01]  /*dea0*/  LDS.128 R4, [R0+0x2fd0] ;  /* 0x002fd00000047984 */ /* 0x000e620000000c00 */
[CC--:B0-----:R-:W-:Y:S01]  /*deb0*/  FFMA R26, R16.reuse, R12.reuse, R26 ;  /* 0x0000000c101a7223 */ /* 0x0c1fe2000000001a */
        /* <DEDUP_REMOVED lines=29> */
[----:B------:R-:W-:-:S02]  /*e090*/  FFMA R28, R35, R10, R18 ;  /* 0x0000000a231c7223 */ /* 0x000fc40000000012 */
[-C--:B------:R-:W-:Y:S01]  /*e0a0*/  FFMA R18, R2, R11.reuse, R9 ;  /* 0x0000000b02127223 */ /* 0x080fe20000000009 */
[----:B-1----:R-:W-:Y:S02]  /*e0b0*/  FFMA R9, R25, R4, R26 ;  /* 0x0000000419097223 */ /* 0x002fe4000000001a */
[----:B------:R-:W1:Y:S01]  /*e0c0*/  LDC.64 R26, c[0x0][0x388] ;  /* 0x0000e200ff1a7b82 */ /* 0x000e620000000a00 */
[-C--:B------:R-:W-:Y:S01]  /*e0d0*/  FFMA R48, R36, R10.reuse, R39 ;  /* 0x0000000a24307223 */ /* 0x080fe20000000027 */
[-C--:B------:R-:W-:Y:S01]  /*e0e0*/  FFMA R44, R2, R10.reuse, R29 ;  /* 0x0000000a022c7223 */ /* 0x080fe2000000001d */
[----:B------:R-:W-:Y:S02]  /*e0f0*/  FFMA R46, R14, R10, R19 ;  /* 0x0000000a0e2e7223 */ /* 0x000fe40000000013 */
[-C--:B------:R-:W-:Y:S01]  /*e100*/  FFMA R29, R35, R11.reuse, R48 ;  /* 0x0000000b231d7223 */ /* 0x080fe20000000030 */
[-C--:B------:R-:W-:Y:S01]  /*e110*/  FFMA R48, R16, R4.reuse, R17 ;  /* 0x0000000410307223 */ /* 0x080fe20000000011 */
[----:B------:R-:W-:Y:S01]  /*e120*/  FFMA R17, R37, R4, R38 ;  /* 0x0000000425117223 */ /* 0x000fe20000000026 */
[----:B------:R-:W-:Y:S01]  /*e130*/  FFMA R10, R15, R11, R46 ;  /* 0x0000000b0f0a7223 */ /* 0x000fe2000000002e */
[-C--:B------:R-:W-:Y:S01]  /*e140*/  FFMA R19, R25, R5.reuse, R8 ;  /* 0x0000000519137223 */ /* 0x080fe20000000008 */
[-C--:B------:R-:W-:Y:S01]  /*e150*/  FFMA R4, R14, R5.reuse, R9 ;  /* 0x000000050e047223 */ /* 0x080fe20000000009 */
[-C--:B------:R-:W-:Y:S01]  /*e160*/  FFMA R11, R37, R5.reuse, R42 ;  /* 0x00000005250b7223 */ /* 0x080fe2000000002a */
[----:B------:R-:W2:Y:S01]  /*e170*/  LDS.64 R8, [R0+0x3048] ;  /* 0x0030480000087984 */ /* 0x000ea20000000a00 */
[C---:B------:R-:W-:Y:S01]  /*e180*/  FFMA R20, R16.reuse, R5, R20 ;  /* 0x0000000510147223 */ /* 0x040fe20000000014 */
[CC--:B------:R-:W-:Y:S01]  /*e190*/  FFMA R46, R16.reuse, R6.reuse, R21 ;  /* 0x00000006102e7223 */ /* 0x0c0fe20000000015 */
[----:B------:R-:W-:Y:S01]  /*e1a0*/  FFMA R16, R16, R7, R22 ;  /* 0x0000000710107223 */ /* 0x000fe20000000016 */
[CC--:B------:R-:W-:Y:S01]  /*e1b0*/  FFMA R41, R3.reuse, R5.reuse, R48 ;  /* 0x0000000503297223 */ /* 0x0c0fe20000000030 */
[C---:B------:R-:W-:Y:S01]  /*e1c0*/  FFMA R38, R36.reuse, R5, R17 ;  /* 0x0000000524267223 */ /* 0x040fe20000000011 */
[-C--:B------:R-:W-:Y:S01]  /*e1d0*/  FFMA R22, R36, R6.reuse, R11 ;  /* 0x0000000624167223 */ /* 0x080fe2000000000b */
[----:B------:R-:W-:Y:S01]  /*e1e0*/  IADD3 R11, PT, PT, R24, 0x32a0, RZ ;  /* 0x000032a0180b7810 */ /* 0x000fe20007ffe0ff */
        /* <DEDUP_REMOVED lines=8> */
[----:B-1----:R-:W-:Y:S01]  /*e270*/  IMAD.WIDE.U32 R10, R11, 0x4, R26 ;  /* 0x000000040b0a7825 */ /* 0x002fe200078e001a */
[----:B------:R-:W-:-:S03]  /*e280*/  IADD3 R19, PT, PT, R24, 0x3300, RZ ;  /* 0x0000330018137810 */ /* 0x000fc60007ffe0ff */
[-C--:B------:R-:W-:Y:S01]  /*e290*/  FFMA R40, R2, R7.reuse, R5 ;  /* 0x0000000702287223 */ /* 0x080fe20000000005 */
[-C--:B------:R-:W-:Y:S01]  /*e2a0*/  FFMA R5, R25, R7.reuse, R18 ;  /* 0x0000000719057223 */ /* 0x080fe20000000012 */
[-C--:B------:R-:W-:Y:S01]  /*e2b0*/  FFMA R39, R15, R7.reuse, R42 ;  /* 0x000000070f277223 */ /* 0x080fe2000000002a */
[CC--:B------:R-:W-:Y:S01]  /*e2c0*/  FFMA R43, R3.reuse, R7.reuse, R46 ;  /* 0x00000007032b7223 */ /* 0x0c0fe2000000002e */
[-C--:B0-----:R-:W-:Y:S01]  /*e2d0*/  FFMA R42, R3, R12.reuse, R16 ;  /* 0x0000000c032a7223 */ /* 0x081fe20000000010 */
[----:B------:R-:W-:Y:S01]  /*e2e0*/  IMAD.WIDE.U32 R18, R19, 0x4, R26 ;  /* 0x0000000413127825 */ /* 0x000fe200078e001a */
[----:B------:R-:W3:Y:S03]  /*e2f0*/  LDG.E.CONSTANT R10, desc[UR10][R10.64] ;  /* 0x0000000a0a0a7981 */ /* 0x000ee6000c1e9900 */
[-C--:B------:R-:W-:Y:S01]  /*e300*/  FFMA R38, R14, R7.reuse, R17 ;  /* 0x000000070e267223 */ /* 0x080fe20000000011 */
[-C--:B------:R-:W-:Y:S01]  /*e310*/  FFMA R21, R36, R7.reuse, R21 ;  /* 0x0000000724157223 */ /* 0x080fe20000000015 */
[----:B------:R-:W-:Y:S01]  /*e320*/  FFMA R22, R35, R7, R22 ;  /* 0x0000000723167223 */ /* 0x000fe20000000016 */
[C---:B------:R-:W-:Y:S01]  /*e330*/  FFMA R7, R2.reuse, R12, R43 ;  /* 0x0000000c02077223 */ /* 0x040fe2000000002b */
[----:B------:R-:W-:-:S02]  /*e340*/  FFMA R42, R2, R13, R42 ;  /* 0x0000000d022a7223 */ /* 0x000fc4000000002a */
[----:B------:R-:W4:Y:S01]  /*e350*/  LDG.E.CONSTANT R2, desc[UR10][R18.64] ;  /* 0x0000000a12027981 */ /* 0x000f22000c1e9900 */
[----:B------:R-:W-:Y:S01]  /*e360*/  IADD3 R17, PT, PT, R24, 0x3360, RZ ;  /* 0x0000336018117810 */ /* 0x000fe20007ffe0ff */
[----:B------:R-:W-:Y:S01]  /*e370*/  FFMA R44, R14, R12, R5 ;  /* 0x0000000c0e2c7223 */ /* 0x000fe20000000005 */
[----:B------:R-:W-:-:S03]  /*e380*/  IADD3 R5, PT, PT, R24, 0x33c0, RZ ;  /* 0x000033c018057810 */ /* 0x000fc60007ffe0ff */
[----:B------:R-:W-:Y:S01]  /*e390*/  IMAD.WIDE.U32 R16, R17, 0x4, R26 ;  /* 0x0000000411107825 */ /* 0x000fe200078e001a */
[----:B------:R-:W-:-:S03]  /*e3a0*/  IADD3 R45, PT, PT, R24, 0x3420, RZ ;  /* 0x00003420182d7810 */ /* 0x000fc60007ffe0ff */
[-C--:B--2---:R-:W-:Y:S01]  /*e3b0*/  FFMA R41, R25, R8.reuse, R41 ;  /* 0x0000000819297223 */ /* 0x084fe20000000029 */
[----:B------:R-:W-:Y:S01]  /*e3c0*/  FFMA R8, R37, R8, R4 ;  /* 0x0000000825087223 */ /* 0x000fe20000000004 */
[----:B------:R0:W2:Y:S01]  /*e3d0*/  LDG.E.CONSTANT R3, desc[UR10][R16.64] ;  /* 0x0000000a10037981 */ /* 0x0000a2000c1e9900 */
[----:B------:R-:W-:-:S04]  /*e3e0*/  IMAD.WIDE.U32 R4, R5, 0x4, R26 ;  /* 0x0000000405047825 */ /* 0x000fc800078e001a */
[-C--:B------:R-:W-:Y:S01]  /*e3f0*/  FFMA R6, R36, R12.reuse, R6 ;  /* 0x0000000c24067223 */ /* 0x080fe20000000006 */
[-C--:B------:R-:W-:Y:S01]  /*e400*/  FFMA R38, R15, R12.reuse, R38 ;  /* 0x0000000c0f267223 */ /* 0x080fe20000000026 */
[----:B------:R-:W-:Y:S01]  /*e410*/  FFMA R21, R35, R12, R21 ;  /* 0x0000000c23157223 */ /* 0x000fe20000000015 */
[-C--:B------:R-:W-:Y:S01]  /*e420*/  FFMA R12, R15, R13.reuse, R44 ;  /* 0x0000000d0f0c7223 */ /* 0x080fe2000000002c */
[----:B0-----:R-:W0:Y:S01]  /*e430*/  LDS.128 R16, [R0+0x3050] ;  /* 0x0030500000107984 */ /* 0x001e220000000c00 */
[----:B------:R-:W-:Y:S01]  /*e440*/  FFMA R11, R35, R13, R6 ;  /* 0x0000000d230b7223 */ /* 0x000fe20000000006 */
[--C-:B------:R-:W-:Y:S01]  /*e450*/  IMAD.WIDE.U32 R44, R45, 0x4, R26.reuse ;  /* 0x000000042d2c7825 */ /* 0x100fe200078e001a */
[----:B------:R-:W-:Y:S01]  /*e460*/  IADD3 R13, PT, PT, R24, 0x3480, RZ ;  /* 0x00003480180d7810 */ /* 0x000fe20007ffe0ff */
[----:B------:R-:W5:Y:S04]  /*e470*/  LDG.E.CONSTANT R4, desc[UR10][R4.64] ;  /* 0x0000000a04047981 */ /* 0x000f68000c1e9900 */
[----:B------:R1:W5:Y:S02]  /*e480*/  LDG.E.CONSTANT R5, desc[UR10][R44.64] ;  /* 0x0000000a2c057981 */ /* 0x000364000c1e9900 */
[----:B-1----:R-:W-:-:S05]  /*e490*/  IMAD.WIDE.U32 R44, R13, 0x4, R26 ;  /* 0x000000040d2c7825 */ /* 0x002fca00078e001a */
[----:B------:R-:W5:Y:S01]  /*e4a0*/  LDG.E.CONSTANT R6, desc[UR10][R44.64] ;  /* 0x0000000a2c067981 */ /* 0x000f62000c1e9900 */
[-C--:B------:R-:W-:Y:S01]  /*e4b0*/  FFMA R13, R37, R9.reuse, R39 ;  /* 0x00000009250d7223 */ /* 0x080fe20000000027 */
[-C--:B------:R-:W-:Y:S01]  /*e4c0*/  FFMA R40, R25, R9.reuse, R40 ;  /* 0x0000000919287223 */ /* 0x080fe20000000028 */
[-C--:B------:R-:W-:Y:S01]  /*e4d0*/  FFMA R41, R14, R9.reuse, R41 ;  /* 0x000000090e297223 */ /* 0x080fe20000000029 */
[----:B------:R-:W-:Y:S01]  /*e4e0*/  FFMA R39, R36, R9, R8 ;  /* 0x0000000924277223 */ /* 0x000fe20000000008 */
[----:B------:R-:W-:-:S05]  /*e4f0*/  IADD3 R9, PT, PT, R24, 0x34e0, RZ ;  /* 0x000034e018097810 */ /* 0x000fca0007ffe0ff */
[----:B------:R-:W-:-:S04]  /*e500*/  IMAD.WIDE.U32 R8, R9, 0x4, R26 ;  /* 0x0000000409087825 */ /* 0x000fc800078e001a */
[C---:B0-----:R-:W-:Y:S01]  /*e510*/  FFMA R43, R25.reuse, R16, R7 ;  /* 0x00000010192b7223 */ /* 0x041fe20000000007 */
[----:B------:R-:W-:Y:S01]  /*e520*/  FFMA R42, R25, R17, R42 ;  /* 0x00000011192a7223 */ /* 0x000fe2000000002a */
[C---:B------:R-:W-:Y:S01]  /*e530*/  IADD3 R25, PT, PT, R24.reuse, 0x3540, RZ ;  /* 0x0000354018197810 */ /* 0x040fe20007ffe0ff */
[----:B------:R0:W5:Y:S04]  /*e540*/  LDG.E.CONSTANT R7, desc[UR10][R8.64] ;  /* 0x0000000a08077981 */ /* 0x000168000c1e9900 */
[----:B0-----:R-:W-:Y:S01]  /*e550*/  IMAD.WIDE.U32 R8, R25, 0x4, R26 ;  /* 0x0000000419087825 */ /* 0x001fe200078e001a */
[----:B------:R-:W-:-:S05]  /*e560*/  IADD3 R25, PT, PT, R24, 0x35a0, RZ ;  /* 0x000035a018197810 */ /* 0x000fca0007ffe0ff */
[----:B------:R-:W-:Y:S01]  /*e570*/  IMAD.WIDE.U32 R26, R25, 0x4, R26 ;  /* 0x00000004191a7825 */ /* 0x000fe200078e001a */
[----:B------:R-:W5:Y:S04]  /*e580*/  LDG.E.CONSTANT R8, desc[UR10][R8.64] ;  /* 0x0000000a08087981 */ /* 0x000f68000c1e9900 */
[----:B------:R0:W5:Y:S01]  /*e590*/  LDG.E.CONSTANT R9, desc[UR10][R26.64] ;  /* 0x0000000a1a097981 */ /* 0x000162000c1e9900 */
[C---:B------:R-:W-:Y:S01]  /*e5a0*/  FFMA R40, R14.reuse, R16, R40 ;  /* 0x000000100e287223 */ /* 0x040fe20000000028 */
[CC--:B------:R-:W-:Y:S01]  /*e5b0*/  FFMA R43, R14.reuse, R17.reuse, R43 ;  /* 0x000000110e2b7223 */ /* 0x0c0fe2000000002b */
[-C--:B------:R-:W-:Y:S01]  /*e5c0*/  FFMA R44, R14, R18.reuse, R42 ;  /* 0x000000120e2c7223 */ /* 0x080fe2000000002a */
[-C--:B------:R-:W-:Y:S01]  /*e5d0*/  FFMA R25, R37, R17.reuse, R12 ;  /* 0x0000001125197223 */ /* 0x080fe2000000000c */
[C---:B------:R-:W-:Y:S01]  /*e5e0*/  FFMA R42, R15.reuse, R17, R40 ;  /* 0x000000110f2a7223 */ /* 0x040fe20000000028 */
[C---:B------:R-:W-:Y:S01]  /*e5f0*/  FFMA R43, R15.reuse, R18, R43 ;  /* 0x000000120f2b7223 */ /* 0x040fe2000000002b */
[C---:B------:R-:W-:Y:S01]  /*e600*/  FFMA R44, R15.reuse, R19, R44 ;  /* 0x000000130f2c7223 */ /* 0x040fe2000000002c */
[-C--:B------:R-:W-:Y:S01]  /*e610*/  FFMA R40, R36, R16.reuse, R13 ;  /* 0x0000001024287223 */ /* 0x080fe2000000000d */
[----:B0-----:R-:W-:-:S02]  /*e620*/  FFMA R26, R15, R16, R41 ;  /* 0x000000100f1a7223 */ /* 0x001fc40000000029 */
[----:B------:R-:W0:Y:S01]  /*e630*/  LDS.128 R12, [R0+0x30c0] ;  /* 0x0030c000000c7984 */ /* 0x000e220000000c00 */
[-C--:B------:R-:W-:Y:S01]  /*e640*/  FFMA R38, R37, R16.reuse, R38 ;  /* 0x0000001025267223 */ /* 0x080fe20000000026 */
[C---:B------:R-:W-:Y:S01]  /*e650*/  FFMA R39, R35.reuse, R16, R39 ;  /* 0x0000001023277223 */ /* 0x040fe20000000027 */
[C---:B------:R-:W-:Y:S02]  /*e660*/  FFMA R16, R36.reuse, R18, R25 ;  /* 0x0000001224107223 */ /* 0x040fe40000000019 */
[----:B------:R-:W1:Y:S01]  /*e670*/  LDS.64 R24, [R0+0x30d0] ;  /* 0x0030d00000187984 */ /* 0x000e620000000a00 */
[-C--:B------:R-:W-:Y:S01]  /*e680*/  FFMA R38, R36, R17.reuse, R38 ;  /* 0x0000001124267223 */ /* 0x080fe20000000026 */
[----:B------:R-:W-:-:S03]  /*e690*/  FFMA R40, R35, R17, R40 ;  /* 0x0000001123287223 */ /* 0x000fc60000000028 */
[C---:B------:R-:W-:Y:S01]  /*e6a0*/  FFMA R41, R35.reuse, R18, R38 ;  /* 0x0000001223297223 */ /* 0x040fe20000000026 */
[----:B------:R-:W-:Y:S01]  /*e6b0*/  FFMA R38, R35, R19, R16 ;  /* 0x0000001323267223 */ /* 0x000fe20000000010 */
[C---:B0-----:R-:W-:Y:S02]  /*e6c0*/  FFMA R17, R37.reuse, R12, R26 ;  /* 0x0000000c25117223 */ /* 0x041fe4000000001a */
[----:B------:R-:W3:Y:S01]  /*e6d0*/  LDS.64 R26, [R0+0x3138] ;  /* 0x00313800001a7984 */ /* 0x000ee20000000a00 */
[CC--:B------:R-:W-:Y:S01]  /*e6e0*/  FFMA R45, R37.reuse, R13.reuse, R42 ;  /* 0x0000000d252d7223 */ /* 0x0c0fe2000000002a */
[CC--:B------:R-:W-:Y:S01]  /*e6f0*/  FFMA R12, R37.reuse, R14.reuse, R43 ;  /* 0x0000000e250c7223 */ /* 0x0c0fe2000000002b */
[C---:B------:R-:W-:Y:S01]  /*e700*/  FFMA R42, R36.reuse, R13, R17 ;  /* 0x0000000d242a7223 */ /* 0x040fe20000000011 */
[-C--:B------:R-:W-:Y:S01]  /*e710*/  FFMA R13, R37, R15.reuse, R44 ;  /* 0x0000000f250d7223 */ /* 0x080fe2000000002c */
[----:B------:R-:W0:Y:S01]  /*e720*/  LDS.128 R16, [R0+0x3140] ;  /* 0x0031400000107984 */ /* 0x000e220000000c00 */
[CC--:B------:R-:W-:Y:S01]  /*e730*/  FFMA R44, R36.reuse, R14.reuse, R45 ;  /* 0x0000000e242c7223 */ /* 0x0c0fe2000000002d */
[----:B------:R-:W-:Y:S01]  /*e740*/  FFMA R12, R36, R15, R12 ;  /* 0x0000000f240c7223 */ /* 0x000fe2000000000c */
[----:B------:R-:W-:-:S02]  /*e750*/  FFMA R37, R35, R14, R42 ;  /* 0x0000000e23257223 */ /* 0x000fc4000000002a */
[C---:B------:R-:W-:Y:S01]  /*e760*/  FFMA R42, R35.reuse, R15, R44 ;  /* 0x0000000f232a7223 */ /* 0x040fe2000000002c */
[-C--:B-1----:R-:W-:Y:S01]  /*e770*/  FFMA R44, R36, R24.reuse, R13 ;  /* 0x00000018242c7223 */ /* 0x082fe2000000000d */
[C---:B------:R-:W-:Y:S02]  /*e780*/  FFMA R36, R35.reuse, R24, R12 ;  /* 0x0000001823247223 */ /* 0x040fe4000000000c */
[----:B------:R-:W1:Y:S01]  /*e790*/  LDS.128 R12, [R0+0x31b0] ;  /* 0x0031b000000c7984 */ /* 0x000e620000000c00 */
[----:B------:R-:W-:Y:S01]  /*e7a0*/  FFMA R35, R35, R25, R44 ;  /* 0x0000001923237223 */ /* 0x000fe2000000002c */
[C---:B---3--:R-:W-:Y:S01]  /*e7b0*/  FFMA R25, R10.reuse, R26, R34 ;  /* 0x0000001a0a197223 */ /* 0x048fe20000000022 */
[----:B------:R-:W-:-:S03]  /*e7c0*/  FFMA R33, R10, R27, R33 ;  /* 0x0000001b0a217223 */ /* 0x000fc60000000021 */
[----:B----4-:R-:W-:Y:S02]  /*e7d0*/  FFMA R24, R2, R27, R25 ;  /* 0x0000001b02187223 */ /* 0x010fe40000000019 */
[----:B------:R-:W3:Y:S01]  /*e7e0*/  LDS.64 R26, [R0+0x31c0] ;  /* 0x0031c000001a7984 */ /* 0x000ee20000000a00 */
[-C--:B0-----:R-:W-:Y:S01]  /*e7f0*/  FFMA R25, R10, R16.reuse, R31 ;  /* 0x000000100a197223 */ /* 0x081fe2000000001f */
[----:B------:R-:W-:Y:S01]  /*e800*/  FFMA R34, R2, R16, R33 ;  /* 0x0000001002227223 */ /* 0x000fe20000000021 */
[-C--:B------:R-:W-:Y:S02]  /*e810*/  FFMA R33, R10, R17.reuse, R32 ;  /* 0x000000110a217223 */ /* 0x080fe40000000020 */
[-C--:B------:R-:W-:Y:S01]  /*e820*/  FFMA R43, R2, R17.reuse, R25 ;  /* 0x00000011022b7223 */ /* 0x080fe20000000019 */
[----:B-1----:R-:W-:Y:S01]  /*e830*/  FFMA R45, R10, R12, R30 ;  /* 0x0000000c0a2d7223 */ /* 0x002fe2000000001e */
[C---:B--2---:R-:W-:Y:S02]  /*e840*/  FFMA R31, R3.reuse, R16, R24 ;  /* 0x00000010031f7223 */ /* 0x044fe40000000018 */
[----:B------:R-:W0:Y:S01]  /*e850*/  LDS.64 R24, [R0+0x3228] ;  /* 0x0032280000187984 */ /* 0x000e220000000a00 */
[-C--:B------:R-:W-:Y:S01]  /*e860*/  FFMA R16, R2, R18.reuse, R33 ;  /* 0x0000001202107223 */ /* 0x080fe20000000021 */
[C---:B------:R-:W-:Y:S01]  /*e870*/  FFMA R32, R3.reuse, R17, R34 ;  /* 0x0000001103207223 */ /* 0x040fe20000000022 */
[-C--:B------:R-:W-:Y:S01]  /*e880*/  FFMA R23, R10, R13.reuse, R23 ;  /* 0x0000000d0a177223 */ /* 0x080fe20000000017 */
[----:B------:R-:W-:Y:S01]  /*e890*/  FFMA R30, R2, R13, R45 ;  /* 0x0000000d021e7223 */ /* 0x000fe2000000002d */
[C---:B------:R-:W-:Y:S01]  /*e8a0*/  FFMA R43, R3.reuse, R18, R43 ;  /* 0x00000012032b7223 */ /* 0x040fe2000000002b */
[----:B------:R-:W-:-:S02]  /*e8b0*/  FFMA R33, R3, R19, R16 ;  /* 0x0000001303217223 */ /* 0x000fc40000000010 */
[----:B------:R-:W1:Y:S01]  /*e8c0*/  LDS.128 R16, [R0+0x3230] ;  /* 0x0032300000107984 */ /* 0x000e620000000c00 */
[C---:B-----5:R-:W-:Y:S01]  /*e8d0*/  FFMA R12, R4.reuse, R12, R31 ;  /* 0x0000000c040c7223 */ /* 0x060fe2000000001f */
[----:B------:R-:W-:Y:S01]  /*e8e0*/  FFMA R32, R4, R13, R32 ;  /* 0x0000000d04207223 */ /* 0x000fe20000000020 */
        /* <DEDUP_REMOVED lines=13> */
[-C--:B---3--:R-:W-:Y:S01]  /*e9c0*/  FFMA R12, R2, R26.reuse, R29 ;  /* 0x0000001a020c7223 */ /* 0x088fe2000000001d */
[-C--:B------:R-:W-:Y:S01]  /*e9d0*/  FFMA R15, R5, R26.reuse, R33 ;  /* 0x0000001a050f7223 */ /* 0x080fe20000000021 */
[CC--:B------:R-:W-:Y:S01]  /*e9e0*/  FFMA R33, R3.reuse, R26.reuse, R14 ;  /* 0x0000001a03217223 */ /* 0x0c0fe2000000000e */
[C---:B------:R-:W-:Y:S01]  /*e9f0*/  FFMA R30, R6.reuse, R26, R13 ;  /* 0x0000001a061e7223 */ /* 0x040fe2000000000d */
[-C--:B------:R-:W-:Y:S01]  /*ea00*/  FFMA R29, R3, R27.reuse, R12 ;  /* 0x0000001b031d7223 */ /* 0x080fe2000000000c */
[----:B------:R-:W-:-:S02]  /*ea10*/  FFMA R26, R6, R27, R15 ;  /* 0x0000001b061a7223 */ /* 0x000fc4000000000f */
[----:B------:R-:W2:Y:S01]  /*ea20*/  LDS.128 R12, [R0+0x32a0] ;  /* 0x0032a000000c7984 */ /* 0x000ea20000000c00 */
[-C--:B0-----:R-:W-:Y:S01]  /*ea30*/  FFMA R27, R10, R24.reuse, R20 ;  /* 0x000000180a1b7223 */ /* 0x081fe20000000014 */
[-C--:B------:R-:W-:Y:S01]  /*ea40*/  FFMA R20, R4, R24.reuse, R23 ;  /* 0x0000001804147223 */ /* 0x080fe20000000017 */
[-C--:B------:R-:W-:Y:S01]  /*ea50*/  FFMA R45, R10, R25.reuse, R22 ;  /* 0x000000190a2d7223 */ /* 0x080fe20000000016 */
[----:B------:R-:W-:Y:S01]  /*ea60*/  FFMA R43, R7, R24, R28 ;  /* 0x00000018072b7223 */ /* 0x000fe2000000001c */
[-C--:B------:R-:W-:Y:S01]  /*ea70*/  FFMA R24, R4, R25.reuse, R31 ;  /* 0x0000001904187223 */ /* 0x080fe2000000001f */
[-C--:B------:R-:W-:Y:S01]  /*ea80*/  FFMA R23, R5, R25.reuse, R20 ;  /* 0x0000001905177223 */ /* 0x080fe20000000014 */
[CC--:B------:R-:W-:Y:S01]  /*ea90*/  FFMA R31, R7.reuse, R25.reuse, R32 ;  /* 0x00000019071f7223 */ /* 0x0c0fe20000000020 */
[CC--:B-1----:R-:W-:Y:S01]  /*eaa0*/  FFMA R22, R2.reuse, R16.reuse, R45 ;  /* 0x0000001002167223 */ /* 0x0c2fe2000000002d */
[----:B------:R-:W-:Y:S01]  /*eab0*/  FFMA R34, R2, R25, R27 ;  /* 0x0000001902227223 */ /* 0x000fe2000000001b */
[-C--:B------:R-:W-:Y:S01]  /*eac0*/  FFMA R32, R6, R16.reuse, R23 ;  /* 0x0000001006207223 */ /* 0x080fe20000000017 */
[-C--:B------:R-:W-:Y:S01]  /*ead0*/  FFMA R23, R7, R16.reuse, R30 ;  /* 0x0000001007177223 */ /* 0x080fe2000000001e */
[CC--:B------:R-:W-:Y:S01]  /*eae0*/  FFMA R20, R4.reuse, R16.reuse, R33 ;  /* 0x0000001004147223 */ /* 0x0c0fe20000000021 */
        /* <DEDUP_REMOVED lines=13> */
[CC--:B------:R-:W-:Y:S01]  /*ebc0*/  FFMA R25, R5.reuse, R17.reuse, R20 ;  /* 0x0000001105197223 */ /* 0x0c0fe20000000014 */
[----:B------:R-:W-:Y:S01]  /*ebd0*/  FFMA R16, R6, R17, R21 ;  /* 0x0000001106107223 */ /* 0x000fe20000000015 */
[-C--:B------:R-:W-:Y:S01]  /*ebe0*/  FFMA R30, R2, R18.reuse, R31 ;  /* 0x00000012021e7223 */ /* 0x080fe2000000001f */
[-C--:B------:R-:W-:Y:S01]  /*ebf0*/  FFMA R17, R5, R18.reuse, R22 ;  /* 0x0000001205117223 */ /* 0x080fe20000000016 */
[-C--:B------:R-:W-:Y:S01]  /*ec00*/  FFMA R22, R8, R18.reuse, R29 ;  /* 0x0000001208167223 */ /* 0x080fe2000000001d */
[----:B------:R-:W0:Y:S01]  /*ec10*/  LDS.64 R20, [R0+0x32b0] ;  /* 0x0032b00000147984 */ /* 0x000e220000000a00 */
[CC--:B------:R-:W-:Y:S01]  /*ec20*/  FFMA R31, R3.reuse, R18.reuse, R28 ;  /* 0x00000012031f7223 */ /* 0x0c0fe2000000001c */
[CC--:B------:R-:W-:Y:S01]  /*ec30*/  FFMA R28, R6.reuse, R18.reuse, R25 ;  /* 0x00000012061c7223 */ /* 0x0c0fe20000000019 */
[-C--:B------:R-:W-:Y:S01]  /*ec40*/  FFMA R29, R3, R19.reuse, R30 ;  /* 0x00000013031d7223 */ /* 0x080fe2000000001e */
[----:B------:R-:W-:Y:S01]  /*ec50*/  FFMA R25, R9, R18, R26 ;  /* 0x0000001209197223 */ /* 0x000fe2000000001a */
[-C--:B------:R-:W-:Y:S01]  /*ec60*/  FFMA R30, R6, R19.reuse, R17 ;  /* 0x00000013061e7223 */ /* 0x080fe20000000011 */
[-C--:B--2---:R-:W-:Y:S01]  /*ec70*/  FFMA R39, R10, R12.reuse, R39 ;  /* 0x0000000c0a277223 */ /* 0x084fe20000000027 */
[-C--:B------:R-:W-:Y:S01]  /*ec80*/  FFMA R18, R4, R12.reuse, R27 ;  /* 0x0000000c04127223 */ /* 0x080fe2000000001b */
[----:B------:R-:W-:Y:S01]  /*ec90*/  FFMA R17, R7, R12, R32 ;  /* 0x0000000c07117223 */ /* 0x000fe20000000020 */
[----:B------:R-:W-:-:S02]  /*eca0*/  FFMA R26, R9, R19, R22 ;  /* 0x00000013091a7223 */ /* 0x000fc40000000016 */
[----:B------:R-:W1:Y:S01]  /*ecb0*/  LDS.64 R22, [R0+0x3318] ;  /* 0x0033180000167984 */ /* 0x000e620000000a00 */
[-C--:B------:R-:W-:Y:S01]  /*ecc0*/  FFMA R32, R2, R13.reuse, R39 ;  /* 0x0000000d02207223 */ /* 0x080fe20000000027 */
[-C--:B------:R-:W-:Y:S01]  /*ecd0*/  FFMA R12, R4, R13.reuse, R33 ;  /* 0x0000000d040c7223 */ /* 0x080fe20000000021 */
[-C--:B------:R-:W-:Y:S01]  /*ece0*/  FFMA R33, R5, R13.reuse, R18 ;  /* 0x0000000d05217223 */ /* 0x080fe20000000012 */
[-C--:B------:R-:W-:Y:S01]  /*ecf0*/  FFMA R39, R7, R13.reuse, R16 ;  /* 0x0000000d07277223 */ /* 0x080fe20000000010 */
[-C--:B------:R-:W-:Y:S01]  /*ed00*/  FFMA R34, R8, R13.reuse, R17 ;  /* 0x0000000d08227223 */ /* 0x080fe20000000011 */
[----:B------:R-:W2:Y:S01]  /*ed10*/  S2R R27, SR_TID.X ;  /* 0x00000000001b7919 */ /* 0x000ea20000002100 */
[----:B------:R-:W3:Y:S01]  /*ed20*/  LDS.128 R16, [R0+0x3320] ;  /* 0x0033200000107984 */ /* 0x000ee20000000c00 */
        /* <DEDUP_REMOVED lines=19> */
[-C--:B0-----:R-:W-:Y:S01]  /*ee60*/  FFMA R40, R2, R20.reuse, R39 ;  /* 0x0000001402287223 */ /* 0x081fe20000000027 */
[-C--:B------:R-:W-:Y:S01]  /*ee70*/  FFMA R15, R5, R20.reuse, R38 ;  /* 0x00000014050f7223 */ /* 0x080fe20000000026 */
[CC--:B------:R-:W-:Y:S01]  /*ee80*/  FFMA R39, R3.reuse, R20.reuse, R34 ;  /* 0x0000001403277223 */ /* 0x0c0fe20000000022 */
[-C--:B------:R-:W-:Y:S01]  /*ee90*/  FFMA R32, R6, R20.reuse, R43 ;  /* 0x0000001406207223 */ /* 0x080fe2000000002b */
[-C--:B------:R-:W-:Y:S01]  /*eea0*/  FFMA R33, R3, R21.reuse, R40 ;  /* 0x0000001503217223 */ /* 0x080fe20000000028 */
[-C--:B------:R-:W-:Y:S01]  /*eeb0*/  FFMA R34, R8, R20.reuse, R31 ;  /* 0x0000001408227223 */ /* 0x080fe2000000001f */
[----:B--2---:R-:W-:Y:S01]  /*eec0*/  LOP3.LUT R38, R27, 0xffff, RZ, 0xc0, !PT ;  /* 0x0000ffff1b267812 */ /* 0x004fe200078ec0ff */
[----:B------:R-:W-:Y:S01]  /*eed0*/  FFMA R30, R9, R20, R30 ;  /* 0x00000014091e7223 */ /* 0x000fe2000000001e */
[-C--:B-1----:R-:W-:Y:S01]  /*eee0*/  FFMA R40, R4, R22.reuse, R13 ;  /* 0x0000001604287223 */ /* 0x082fe2000000000d */
[----:B------:R-:W-:Y:S01]  /*eef0*/  FFMA R20, R6, R21, R15 ;  /* 0x0000001506147223 */ /* 0x000fe2000000000f */
[-C--:B------:R-:W-:Y:S01]  /*ef00*/  FFMA R13, R7, R22.reuse, R12 ;  /* 0x00000016070d7223 */ /* 0x080fe2000000000c */
[----:B------:R-:W-:Y:S01]  /*ef10*/  FFMA R15, R10, R22, R37 ;  /* 0x000000160a0f7223 */ /* 0x000fe20000000025 */
[----:B------:R-:W-:-:S02]  /*ef20*/  IMAD R12, R38, 0x2ab, RZ ;  /* 0x000002ab260c7824 */ /* 0x000fc400078e02ff */
[----:B------:R-:W-:Y:S01]  /*ef30*/  FFMA R37, R10, R23, R42 ;  /* 0x000000170a257223 */ /* 0x000fe2000000002a */
[----:B------:R-:W-:Y:S01]  /*ef40*/  FFMA R31, R9, R21, R34 ;  /* 0x00000015091f7223 */ /* 0x000fe20000000022 */
[-C--:B------:R-:W-:Y:S01]  /*ef50*/  FFMA R38, R4, R23.reuse, R41 ;  /* 0x0000001704267223 */ /* 0x080fe20000000029 */
[----:B------:R-:W-:Y:S01]  /*ef60*/  FFMA R34, R2, R23, R15 ;  /* 0x0000001702227223 */ /* 0x000fe2000000000f */
[CC--:B---3--:R-:W-:Y:S01]  /*ef70*/  FFMA R36, R10.reuse, R16.reuse, R36 ;  /* 0x000000100a247223 */ /* 0x0c8fe20000000024 */
[----:B------:R-:W-:Y:S01]  /*ef80*/  FFMA R35, R10, R17, R35 ;  /* 0x000000110a237223 */ /* 0x000fe20000000023 */
[-C--:B------:R-:W-:Y:S01]  /*ef90*/  FFMA R41, R5, R23.reuse, R40 ;  /* 0x0000001705297223 */ /* 0x080fe20000000028 */
[-C--:B------:R-:W-:Y:S01]  /*efa0*/  FFMA R21, R7, R23.reuse, R14 ;  /* 0x0000001707157223 */ /* 0x080fe2000000000e */
[----:B------:R-:W-:Y:S01]  /*efb0*/  FFMA R22, R8, R23, R13 ;  /* 0x0000001708167223 */ /* 0x000fe2000000000d */
[----:B------:R-:W-:Y:S01]  /*efc0*/  SHF.R.U32.HI R10, RZ, 0x10, R12 ;  /* 0x00000010ff0a7819 */ /* 0x000fe2000001160c */
[C---:B------:R-:W-:Y:S01]  /*efd0*/  FFMA R40, R2.reuse, R16, R37 ;  /* 0x0000001002287223 */ /* 0x040fe20000000025 */
[----:B------:R-:W0:Y:S01]  /*efe0*/  LDS.128 R12, [R0+0x3390] ;  /* 0x00339000000c7984 */ /* 0x000e220000000c00 */
[CC--:B------:R-:W-:Y:S01]  /*eff0*/  FFMA R37, R2.reuse, R17.reuse, R36 ;  /* 0x0000001102257223 */ /* 0x0c0fe20000000024 */
[----:B------:R-:W-:Y:S01]  /*f000*/  FFMA R36, R2, R18, R35 ;  /* 0x0000001202247223 */ /* 0x000fe20000000023 */
[CC--:B------:R-:W-:Y:S01]  /*f010*/  FFMA R35, R3.reuse, R16.reuse, R34 ;  /* 0x0000001003237223 */ /* 0x0c0fe20000000022 */
[----:B------:R-:W-:Y:S01]  /*f020*/  FFMA R34, R3, R17, R40 ;  /* 0x0000001103227223 */ /* 0x000fe20000000028 */
[----:B------:R-:W-:Y:S01]  /*f030*/  PRMT R23, R10, 0x9910, RZ ;  /* 0x000099100a177816 */ /* 0x000fe200000000ff */
[-C--:B------:R-:W-:Y:S01]  /*f040*/  FFMA R40, R4, R16.reuse, R39 ;  /* 0x0000001004287223 */ /* 0x080fe20000000027 */
[----:B------:R-:W-:Y:S01]  /*f050*/  FFMA R39, R5, R16, R38 ;  /* 0x0000001005277223 */ /* 0x000fe20000000026 */
[C---:B------:R-:W-:Y:S01]  /*f060*/  FFMA R37, R3.reuse, R18, R37 ;  /* 0x0000001203257223 */ /* 0x040fe20000000025 */
[----:B------:R-:W-:Y:S01]  /*f070*/  FFMA R36, R3, R19, R36 ;  /* 0x0000001303247223 */ /* 0x000fe20000000024 */
[-C--:B------:R-:W-:Y:S01]  /*f080*/  FFMA R38, R6, R16.reuse, R41 ;  /* 0x0000001006267223 */ /* 0x080fe20000000029 */
[-C--:B------:R-:W-:Y:S01]  /*f090*/  FFMA R41, R7, R16.reuse, R32 ;  /* 0x0000001007297223 */ /* 0x080fe20000000020 */
[----:B------:R-:W1:Y:S01]  /*f0a0*/  LDS.64 R2, [R0+0x33a0] ;  /* 0x0033a00000027984 */ /* 0x000e620000000a00 */
[-C--:B------:R-:W-:Y:S01]  /*f0b0*/  FFMA R42, R8, R16.reuse, R21 ;  /* 0x00000010082a7223 */ /* 0x080fe20000000015 */
[----:B------:R-:W-:Y:S01]  /*f0c0*/  FFMA R32, R9, R16, R22 ;  /* 0x0000001009207223 */ /* 0x000fe20000000016 */
[----:B------:R-:W-:-:S02]  /*f0d0*/  IMAD R16, R23, 0x60, RZ ;  /* 0x0000006017107824 */ /* 0x000fc400078e02ff */
[-C--:B------:R-:W-:Y:S01]  /*f0e0*/  FFMA R23, R7, R17.reuse, R20 ;  /* 0x0000001107177223 */ /* 0x080fe20000000014 */
[-C--:B------:R-:W-:Y:S01]  /*f0f0*/  FFMA R22, R4, R17.reuse, R33 ;  /* 0x0000001104167223 */ /* 0x080fe20000000021 */
[-C--:B------:R-:W-:Y:S01]  /*f100*/  FFMA R21, R5, R17.reuse, R40 ;  /* 0x0000001105157223 */ /* 0x080fe20000000028 */
[-C--:B------:R-:W-:Y:S01]  /*f110*/  FFMA R20, R8, R17.reuse, R41 ;  /* 0x0000001108147223 */ /* 0x080fe20000000029 */
[CC--:B------:R-:W-:Y:S01]  /*f120*/  FFMA R40, R6.reuse, R17.reuse, R39 ;  /* 0x0000001106287223 */ /* 0x0c0fe20000000027 */
[----:B------:R-:W-:Y:S01]  /*f130*/  FFMA R33, R9, R17, R42 ;  /* 0x0000001109217223 */ /* 0x000fe2000000002a */
[----:B------:R-:W-:Y:S02]  /*f140*/  IADD3 R44, PT, PT, RZ, -R16, RZ ;  /* 0x80000010ff2c7210 */ /* 0x000fe40007ffe0ff */
[----:B------:R-:W2:Y:S01]  /*f150*/  LDS.64 R16, [R0+0x3408] ;  /* 0x0034080000107984 */ /* 0x000ea20000000a00 */
[-C--:B------:R-:W-:Y:S01]  /*f160*/  FFMA R39, R5, R18.reuse, R22 ;  /* 0x0000001205277223 */ /* 0x080fe20000000016 */
[-C--:B------:R-:W-:Y:S01]  /*f170*/  FFMA R42, R6, R18.reuse, R21 ;  /* 0x00000012062a7223 */ /* 0x080fe20000000015 */
[-C--:B------:R-:W-:Y:S01]  /*f180*/  FFMA R46, R8, R18.reuse, R23 ;  /* 0x00000012082e7223 */ /* 0x080fe20000000017 */
[----:B------:R-:W-:-:S02]  /*f190*/  FFMA R18, R9, R18, R20 ;  /* 0x0000001209127223 */ /* 0x000fc40000000014 */
[----:B------:R3:W4:Y:S01]  /*f1a0*/  LDS.128 R20, [R0+0x3410] ;  /* 0x0034100000147984 */ /* 0x0007220000000c00 */
[----:B------:R-:W-:-:S04]  /*f1b0*/  PRMT R44, R44, 0x7710, RZ ;  /* 0x000077102c2c7816 */ /* 0x000fc800000000ff */
[----:B------:R-:W-:Y:S01]  /*f1c0*/  IADD3 R27, PT, PT, R44, R27, RZ ;  /* 0x0000001b2c1b7210 */ /* 0x000fe20007ffe0ff */
[-C--:B------:R-:W-:Y:S01]  /*f1d0*/  FFMA R44, R6, R19.reuse, R39 ;  /* 0x00000013062c7223 */ /* 0x080fe20000000027 */
[----:B------:R-:W-:Y:S01]  /*f1e0*/  FFMA R19, R9, R19, R46 ;  /* 0x0000001309137223 */ /* 0x000fe2000000002e */
[CC--:B0-----:R-:W-:Y:S01]  /*f1f0*/  FFMA R46, R4.reuse, R12.reuse, R35 ;  /* 0x0000000c042e7223 */ /* 0x0c1fe20000000023 */
[----:B------:R-:W-:Y:S01]  /*f200*/  FFMA R39, R7, R12, R38 ;  /* 0x0000000c07277223 */ /* 0x000fe20000000026 */
[C---:B------:R-:W-:Y:S01]  /*f210*/  FFMA R35, R4.reuse, R15, R36 ;  /* 0x0000000f04237223 */ /* 0x040fe20000000024 */
[CC--:B------:R-:W-:Y:S01]  /*f220*/  FFMA R12, R4.reuse, R14.reuse, R37 ;  /* 0x0000000e040c7223 */ /* 0x0c0fe20000000025 */
[----:B------:R-:W-:Y:S01]  /*f230*/  UMOV UR5, 0x1c ;  /* 0x0000001c00057882 */ /* 0x000fe20000000000 */
[-C--:B------:R-:W-:Y:S01]  /*f240*/  FFMA R37, R5, R13.reuse, R46 ;  /* 0x0000000d05257223 */ /* 0x080fe2000000002e */
[-C--:B------:R-:W-:Y:S01]  /*f250*/  FFMA R41, R4, R13.reuse, R34 ;  /* 0x0000000d04297223 */ /* 0x080fe20000000022 */
[----:B------:R-:W-:Y:S01]  /*f260*/  UIMAD UR5, UR4, -0x5, UR5 ;  /* 0xfffffffb040578a4 */ /* 0x000fe2000f8e0205 */
[-C--:B------:R-:W-:Y:S01]  /*f270*/  FFMA R43, R7, R13.reuse, R40 ;  /* 0x0000000d072b7223 */ /* 0x080fe20000000028 */
[----:B------:R-:W-:Y:S01]  /*f280*/  FFMA R4, R8, R13, R39 ;  /* 0x0000000d08047223 */ /* 0x000fe20000000027 */
[----:B---3--:R-:W-:Y:S01]  /*f290*/  FFMA R0, R6, R14, R37 ;  /* 0x0000000e06007223 */ /* 0x008fe20000000025 */
[C---:B-1----:R-:W-:Y:S01]  /*f2a0*/  FFMA R36, R5.reuse, R2, R35 ;  /* 0x0000000205247223 */ /* 0x042fe20000000023 */
[CC--:B------:R-:W-:Y:S01]  /*f2b0*/  FFMA R41, R5.reuse, R14.reuse, R41 ;  /* 0x0000000e05297223 */ /* 0x0c0fe20000000029 */
[----:B------:R-:W0:Y:S01]  /*f2c0*/  S2R R35, SR_TID.X ;  /* 0x0000000000237919 */ /* 0x000e220000002100 */
[-C--:B------:R-:W-:Y:S01]  /*f2d0*/  FFMA R37, R5, R15.reuse, R12 ;  /* 0x0000000f05257223 */ /* 0x080fe2000000000c */
[----:B------:R-:W-:Y:S01]  /*f2e0*/  UISETP.LT.U32.AND UP0, UPT, UR5, 0x5, UPT ;  /* 0x000000050500788c */ /* 0x000fe2000bf01070 */
[CC--:B------:R-:W-:Y:S01]  /*f2f0*/  FFMA R5, R7.reuse, R15.reuse, R44 ;  /* 0x0000000f07057223 */ /* 0x0c0fe2000000002c */
[-C--:B------:R-:W-:Y:S01]  /*f300*/  FFMA R13, R7, R14.reuse, R42 ;  /* 0x0000000e070d7223 */ /* 0x080fe2000000002a */
[-C--:B------:R-:W-:Y:S01]  /*f310*/  FFMA R34, R8, R14.reuse, R43 ;  /* 0x0000000e08227223 */ /* 0x080fe2000000002b */
[----:B------:R-:W-:Y:S01]  /*f320*/  FFMA R14, R9, R14, R4 ;  /* 0x0000000e090e7223 */ /* 0x000fe20000000004 */
[C---:B------:R-:W-:Y:S01]  /*f330*/  FFMA R4, R6.reuse, R15, R41 ;  /* 0x0000000f06047223 */ /* 0x040fe20000000029 */
[CC--:B------:R-:W-:Y:S01]  /*f340*/  FFMA R37, R6.reuse, R2.reuse, R37 ;  /* 0x0000000206257223 */ /* 0x0c0fe20000000025 */
[----:B------:R-:W-:Y:S01]  /*f350*/  FFMA R36, R6, R3, R36 ;  /* 0x0000000306247223 */ /* 0x000fe20000000024 */
[----:B------:R-:W-:Y:S01]  /*f360*/  USEL UR5, UR5, 0x5, UP0 ;  /* 0x0000000505057887 */ /* 0x000fe20008000000 */
[C---:B------:R-:W-:Y:S01]  /*f370*/  FFMA R6, R8.reuse, R2, R5 ;  /* 0x0000000208067223 */ /* 0x040fe20000000005 */
[C---:B--2---:R-:W-:Y:S01]  /*f380*/  FFMA R5, R7.reuse, R16, R0 ;  /* 0x0000001007057223 */ /* 0x044fe20000000000 */
[C---:B------:R-:W-:Y:S01]  /*f390*/  FFMA R12, R8.reuse, R15, R13 ;  /* 0x0000000f080c7223 */ /* 0x040fe2000000000d */
[----:B------:R-:W-:Y:S01]  /*f3a0*/  UISETP.NE.AND UP0, UPT, UR5, 0x5, UPT ;  /* 0x000000050500788c */ /* 0x000fe2000bf05270 */
[CC--:B------:R-:W-:Y:S01]  /*f3b0*/  FFMA R13, R7.reuse, R17.reuse, R4 ;  /* 0x00000011070d7223 */ /* 0x0c0fe20000000004 */
[C---:B------:R-:W-:Y:S01]  /*f3c0*/  FFMA R0, R8.reuse, R17, R5 ;  /* 0x0000001108007223 */ /* 0x040fe20000000005 */
[CC--:B----4-:R-:W-:Y:S01]  /*f3d0*/  FFMA R4, R7.reuse, R20.reuse, R37 ;  /* 0x0000001407047223 */ /* 0x0d0fe20000000025 */
[----:B------:R-:W-:Y:S01]  /*f3e0*/  FFMA R5, R7, R21, R36 ;  /* 0x0000001507057223 */ /* 0x000fe20000000024 */
[C---:B------:R-:W-:Y:S01]  /*f3f0*/  FFMA R3, R9.reuse, R3, R6 ;  /* 0x0000000309037223 */ /* 0x040fe20000000006 */
[C---:B------:R-:W-:Y:S01]  /*f400*/  FFMA R6, R8.reuse, R20, R13 ;  /* 0x0000001408067223 */ /* 0x040fe2000000000d */
[C---:B------:R-:W-:Y:S01]  /*f410*/  FFMA R4, R8.reuse, R21, R4 ;  /* 0x0000001508047223 */ /* 0x040fe20000000004 */
[----:B------:R-:W-:Y:S01]  /*f420*/  FFMA R8, R8, R22, R5 ;  /* 0x0000001608087223 */ /* 0x000fe20000000005 */
[C---:B------:R-:W-:Y:S01]  /*f430*/  FFMA R7, R9.reuse, R20, R0 ;  /* 0x0000001409077223 */ /* 0x040fe20000000000 */
[C---:B------:R-:W-:Y:S01]  /*f440*/  FFMA R15, R9.reuse, R15, R34 ;  /* 0x0000000f090f7223 */ /* 0x040fe20000000022 */
[C---:B------:R-:W-:Y:S01]  /*f450*/  FFMA R2, R9.reuse, R2, R12 ;  /* 0x0000000209027223 */ /* 0x040fe2000000000c */
[C---:B------:R-:W-:Y:S01]  /*f460*/  FFMA R21, R9.reuse, R21, R6 ;  /* 0x0000001509157223 */ /* 0x040fe20000000006 */
[C---:B------:R-:W-:Y:S01]  /*f470*/  FFMA R13, R9.reuse, R22, R4 ;  /* 0x00000016090d7223 */ /* 0x040fe20000000004 */
[----:B------:R-:W-:Y:S01]  /*f480*/  FFMA R23, R9, R23, R8 ;  /* 0x0000001709177223 */ /* 0x000fe20000000008 */
[----:B------:R-:W-:-:S02]  /*f490*/  SHF.L.U32 R0, R10, 0x2, RZ ;  /* 0x000000020a007819 */ /* 0x000fc400000006ff */
[----:B------:R-:W-:Y:S01]  /*f4a0*/  LOP3.LUT R27, R27, 0xffff, RZ, 0xc0, !PT ;  /* 0x0000ffff1b1b7812 */ /* 0x000fe200078ec0ff */
[----:B0-----:R-:W-:Y:S06]  /*f4b0*/  BRA.U !UP0, `(.L_x_25) ;  /* 0x0000000108b87547 */ /* 0x001fec000b800000 */
[----:B------:R-:W-:-:S09]  /*f4c0*/  UISETP.NE.AND UP0, UPT, UR5, 0x4, UPT ;  /* 0x000000040500788c */ /* 0x000fd2000bf05270 */
[----:B------:R-:W-:Y:S05]  /*f4d0*/  BRA.U !UP0, `(.L_x_26) ;  /* 0x0000000108507547 */ /* 0x000fea000b800000 */
[----:B------:R-:W-:-:S13]  /*f4e0*/  ISETP.GT.U32.AND P0, PT, R35, 0x29f, PT ;  /* 0x0000029f2300780c */ /* 0x000fda0003f04070 */
[----:B------:R-:W-:Y:S05]  /*f4f0*/  @P0 EXIT ;  /* 0x000000000000094d */ /* 0x000fea0003800000 */
[----:B------:R-:W0:Y:S01]  /*f500*/  LDC.64 R2, c[0x0][0x390] ;  /* 0x0000e400ff027b82 */ /* 0x000e220000000a00 */
[----:B------:R-:W-:Y:S01]  /*f510*/  MOV R5, UR4 ;  /* 0x0000000400057c02 */ /* 0x000fe20008000f00 */
[----:B------:R-:W-:-:S04]  /*f520*/  IMAD R0, R27, 0x310, R0 ;  /* 0x000003101b007824 */ /* 0x000fc800078e0200 */
[----:B------:R-:W-:-:S04]  /*f530*/  IMAD R5, R5, 0x8c, R0 ;  /* 0x0000008c05057824 */ /* 0x000fc800078e0200 */
[----:B0-----:R-:W-:-:S05]  /*f540*/  IMAD.WIDE.U32 R2, R5, 0x4, R2 ;  /* 0x0000000405027825 */ /* 0x001fca00078e0002 */
[----:B------:R-:W-:Y:S04]  /*f550*/  REDG.E.ADD.F32.FTZ.RN.STRONG.GPU desc[UR10][R2.64], R24 ;  /* 0x00000018020079a6 */ /* 0x000fe8000c12f30a */
        /* <DEDUP_REMOVED lines=10> */
[----:B------:R-:W-:Y:S01]  /*f600*/  REDG.E.ADD.F32.FTZ.RN.STRONG.GPU desc[UR10][R2.64+0xec], R19 ;  /* 0x0000ec13020079a6 */ /* 0x000fe2000c12f30a */
[----:B------:R-:W-:Y:S05]  /*f610*/  EXIT ;  /* 0x000000000000794d */ /* 0x000fea0003800000 */
.L_x_26:
        /* <DEDUP_REMOVED lines=24> */
.L_x_25:
        /* <DEDUP_REMOVED lines=28> */
        .weak           $__internal_0_$__cuda_sm20_div_u16
        .type           $__internal_0_$__cuda_sm20_div_u16,@function
        .size           $__internal_0_$__cuda_sm20_div_u16,(.L_x_54 - $__internal_0_$__cuda_sm20_div_u16)
$__internal_0_$__cuda_sm20_div_u16:
[----:B------:R-:W0:Y:S01]  /*f960*/  I2F.U16 R5, R3 ;  /* 0x0000000300057306 */ /* 0x000e220000101000 */
[----:B------:R-:W-:Y:S01]  /*f970*/  HFMA2 R6, -RZ, RZ, 15, 0 ;  /* 0x4b800000ff067431 */ /* 0x000fe200000001ff */
[----:B------:R-:W-:Y:S02]  /*f980*/  I2FP.F32.U32.RZ R2, R2 ;  /* 0x0000000200027245 */ /* 0x000fe4000020d000 */
[C---:B0-----:R-:W-:Y:S02]  /*f990*/  FSETP.GEU.AND P1, PT, |R5|.reuse, 1.175494350822287508e-38, PT ;  /* 0x008000000500780b */ /* 0x041fe40003f2e200 */
[----:B------:R-:W-:Y:S02]  /*f9a0*/  FSETP.GT.AND P0, PT, |R5|, 8.50705917302346158658e+37, PT ;  /* 0x7e8000000500780b */ /* 0x000fe40003f04200 */
[----:B------:R-:W-:-:S04]  /*f9b0*/  FSEL R6, R6, 1, !P1 ;  /* 0x3f80000006067808 */ /* 0x000fc80004800000 */
[----:B------:R-:W-:Y:S02]  /*f9c0*/  FSEL R6, R6, 0.25, !P0 ;  /* 0x3e80000006067808 */ /* 0x000fe40004000000 */
[----:B------:R-:W-:Y:S01]  /*f9d0*/  ISETP.NE.U32.AND P0, PT, R3, RZ, PT ;  /* 0x000000ff0300720c */ /* 0x000fe20003f05070 */
[----:B------:R-:W-:Y:S02]  /*f9e0*/  HFMA2 R3, -RZ, RZ, 0, 0 ;  /* 0x00000000ff037431 */ /* 0x000fe400000001ff */
[----:B------:R-:W-:-:S06]  /*f9f0*/  FMUL R5, R5, R6 ;  /* 0x0000000605057220 */ /* 0x000fcc0000400000 */
[----:B------:R-:W0:Y:S02]  /*fa00*/  MUFU.RCP R5, R5 ;  /* 0x0000000500057308 */ /* 0x000e240000001000 */
[----:B0-----:R-:W-:-:S05]  /*fa10*/  FMUL R6, R6, R5 ;  /* 0x0000000506067220 */ /* 0x001fca0000400000 */
[----:B------:R-:W-:-:S05]  /*fa20*/  IADD3 R7, PT, PT, R6, 0x2, RZ ;  /* 0x0000000206077810 */ /* 0x000fca0007ffe0ff */
[----:B------:R-:W-:Y:S01]  /*fa30*/  FMUL.RZ R7, R2, R7 ;  /* 0x0000000702077220 */ /* 0x000fe2000040c000 */
[----:B------:R-:W-:-:S05]  /*fa40*/  MOV R2, R8 ;  /* 0x0000000800027202 */ /* 0x000fca0000000f00 */
[----:B------:R-:W0:Y:S02]  /*fa50*/  F2I.U32.TRUNC.NTZ R7, R7 ;  /* 0x0000000700077305 */ /* 0x000e24000020f000 */
[----:B0-----:R-:W-:Y:S02]  /*fa60*/  LOP3.LUT R6, R7, 0xffff, RZ, 0xc0, !PT ;  /* 0x0000ffff07067812 */ /* 0x001fe400078ec0ff */
[----:B------:R-:W-:Y:S01]  /*fa70*/  @!P0 MOV R6, 0xffffffff ;  /* 0xffffffff00068802 */ /* 0x000fe20000000f00 */
[----:B------:R-:W-:Y:S06]  /*fa80*/  RET.REL.NODEC R2 `(_Z6conv2dPfPKfS_) ;  /* 0xffffff04025c7950 */ /* 0x000fec0003c3ffff */
.L_x_27:
[----:B------:R-:W-:-:S00]  /*fa90*/  BRA `(.L_x_27) ;  /* 0xfffffffc00fc7947 */ /* 0x000fc0000383ffff */
[----:B------:R-:W-:-:S00]  /*faa0*/  NOP ;  /* 0x0000000000007918 */ /* 0x000fc00000000000 */
        /* <DEDUP_REMOVED lines=13> */
.L_x_54:


//--------------------- .text.default_function_kernel0 --------------------------
	.section	.text.default_function_kernel0,"ax",@progbits
	.align	128
        .global         default_function_kernel0
        .type           default_function_kernel0,@function
        .size           default_function_kernel0,(.L_x_56 - default_function_kernel0)
        .other          default_function_kernel0,@"STO_CUDA_ENTRY STV_DEFAULT"
default_function_kernel0:
.text.default_function_kernel0:
[----:B------:R-:W-:Y:S01]  /*0000*/  LDC R1, c[0x0][0x37c] ;  /* 0x0000df00ff017b82 */ /* 0x000fe20000000800 */
[----:B------:R-:W0:Y:S01]  /*0010*/  S2R R7, SR_TID.X ;  /* 0x0000000000077919 */ /* 0x000e220000002100 */
[----:B------:R-:W1:Y:S06]  /*0020*/  LDCU.64 UR4, c[0x0][0x380] ;  /* 0x00007000ff0477ac */ /* 0x000e6c0008000a00 */
[----:B------:R-:W2:Y:S01]  /*0030*/  S2UR UR6, SR_CgaCtaId ;  /* 0x00000000000679c3 */ /* 0x000ea20000008800 */
[----:B------:R-:W-:Y:S01]  /*0040*/  MOV R43, RZ ;  /* 0x000000ff002b7202 */ /* 0x000fe20000000f00 */
[----:B------:R-:W3:Y:S01]  /*0050*/  S2R R17, SR_TID.Y ;  /* 0x0000000000117919 */ /* 0x000ee20000002200 */
[----:B------:R-:W4:Y:S01]  /*0060*/  LDCU.64 UR10, c[0x0][0x358] ;  /* 0x00006b00ff0a77ac */ /* 0x000f220008000a00 */
[----:B------:R-:W5:Y:S01]  /*0070*/  S2R R28, SR_TID.Z ;  /* 0x00000000001c7919 */ /* 0x000f620000002300 */
[----:B------:R-:W0:Y:S01]  /*0080*/  LDCU.64 UR12, c[0x0][0x388] ;  /* 0x00007100ff0c77ac */ /* 0x000e220008000a00 */
[----:B------:R-:W4:Y:S01]  /*0090*/  S2R R15, SR_CTAID.Z ;  /* 0x00000000000f7919 */ /* 0x000f220000002700 */
[----:B------:R-:W4:Y:S01]  /*00a0*/  S2R R58, SR_CTAID.Y ;  /* 0x00000000003a7919 */ /* 0x000f220000002600 */
[----:B-1----:R-:W-:Y:S01]  /*00b0*/  UIADD3 UR7, UP0, UPT, UR4, 0x70, URZ ;  /* 0x0000007004077890 */ /* 0x002fe2000ff1e0ff */
[----:B------:R-:W1:Y:S02]  /*00c0*/  S2R R59, SR_CTAID.X ;  /* 0x00000000003b7919 */ /* 0x000e640000002500 */
[----:B------:R-:W-:Y:S01]  /*00d0*/  UMOV UR4, 0x400 ;  /* 0x0000040000047882 */ /* 0x000fe20000000000 */
[----:B------:R-:W-:-:S02]  /*00e0*/  UIADD3.X UR8, UPT, UPT, URZ, UR5, URZ, UP0, !UPT ;  /* 0x00000005ff087290 */ /* 0x000fc400087fe4ff */
[----:B------:R-:W-:Y:S02]  /*00f0*/  UIADD3 UR5, UPT, UPT, UR4, 0xa00, URZ ;  /* 0x00000a0004057890 */ /* 0x000fe4000fffe0ff */
[----:B--2---:R-:W-:Y:S02]  /*0100*/  ULEA UR4, UR6, UR4, 0x18 ;  /* 0x0000000406047291 */ /* 0x004fe4000f8ec0ff */
[----:B------:R-:W-:Y:S01]  /*0110*/  ULEA UR5, UR6, UR5, 0x18 ;  /* 0x0000000506057291 */ /* 0x000fe2000f8ec0ff */
[C---:B0-----:R-:W-:Y:S02]  /*0120*/  LEA R0, R7.reuse, R7, 0x2 ;  /* 0x0000000707007211 */ /* 0x041fe400078e10ff */
[----:B------:R-:W-:Y:S02]  /*0130*/  PRMT R6, R7, 0x9910, RZ ;  /* 0x0000991007067816 */ /* 0x000fe400000000ff */
[C---:B------:R-:W-:Y:S01]  /*0140*/  LOP3.LUT R2, R0.reuse, 0xffff, RZ, 0xc0, !PT ;  /* 0x0000ffff00027812 */ /* 0x040fe200078ec0ff */
[C---:B---3--:R-:W-:Y:S01]  /*0150*/  IMAD R8, R17.reuse, 0xa, RZ ;  /* 0x0000000a11087824 */ /* 0x048fe200078e02ff */
[C---:B------:R-:W-:Y:S01]  /*0160*/  SHF.L.U32 R14, R17.reuse, 0x3, RZ ;  /* 0x00000003110e7819 */ /* 0x040fe200000006ff */
[----:B------:R-:W-:Y:S01]  /*0170*/  IMAD R53, R17, 0x1e, R0 ;  /* 0x0000001e11357824 */ /* 0x000fe200078e0200 */
[----:B------:R-:W-:Y:S01]  /*0180*/  IADD3 R20, PT, PT, R0, 0x1, RZ ;  /* 0x0000000100147810 */ /* 0x000fe20007ffe0ff */
[----:B------:R-:W-:Y:S01]  /*0190*/  IMAD R2, R2, 0x5556, RZ ;  /* 0x0000555602027824 */ /* 0x000fe200078e02ff */
[----:B------:R-:W-:Y:S01]  /*01a0*/  PRMT R4, R14, 0x9910, RZ ;  /* 0x000099100e047816 */ /* 0x000fe200000000ff */
[----:B------:R-:W-:Y:S01]  /*01b0*/  IMAD R14, R7, 0x6, R14 ;  /* 0x00000006070e7824 */ /* 0x000fe200078e020e */
[C---:B------:R-:W-:Y:S01]  /*01c0*/  IADD3 R16, PT, PT, R0.reuse, 0x2, RZ ;  /* 0x0000000200107810 */ /* 0x040fe20007ffe0ff */
[----:B------:R-:W-:Y:S01]  /*01d0*/  IMAD.HI.U32 R19, R0, 0x55555556, RZ ;  /* 0x5555555600137827 */ /* 0x000fe200078e00ff */
[----:B------:R-:W-:-:S02]  /*01e0*/  SHF.R.U32.HI R29, RZ, 0x10, R2 ;  /* 0x00000010ff1d7819 */ /* 0x000fc40000011602 */
[----:B------:R-:W-:Y:S01]  /*01f0*/  ISETP.GT.U32.AND P4, PT, R7, 0x5, PT ;  /* 0x000000050700780c */ /* 0x000fe20003f84070 */
[----:B-----5:R-:W-:Y:S01]  /*0200*/  IMAD R2, R28, 0x14, R8 ;  /* 0x000000141c027824 */ /* 0x020fe200078e0208 */
[----:B------:R-:W-:Y:S01]  /*0210*/  IADD3 R9, PT, PT, R8, R29, RZ ;  /* 0x0000001d08097210 */ /* 0x000fe20007ffe0ff */
[----:B------:R-:W-:Y:S01]  /*0220*/  IMAD.HI.U32 R13, R16, 0x55555556, RZ ;  /* 0x55555556100d7827 */ /* 0x000fe200078e00ff */
[----:B----4-:R-:W-:Y:S02]  /*0230*/  LEA R10, R15, R28, 0x3 ;  /* 0x0000001c0f0a7211 */ /* 0x010fe400078e18ff */
[----:B------:R-:W-:Y:S01]  /*0240*/  LOP3.LUT R3, R9, 0xffff, RZ, 0xc0, !PT ;  /* 0x0000ffff09037812 */ /* 0x000fe200078ec0ff */
[----:B------:R-:W-:Y:S01]  /*0250*/  IMAD.HI.U32 R7, R20, 0x55555556, RZ ;  /* 0x5555555614077827 */ /* 0x000fe200078e00ff */
[----:B------:R-:W-:Y:S02]  /*0260*/  IADD3 R24, PT, PT, R29, R2, RZ ;  /* 0x000000021d187210 */ /* 0x000fe40007ffe0ff */
[----:B------:R-:W-:Y:S01]  /*0270*/  IADD3 R22, PT, PT, R0, 0x4, RZ ;  /* 0x0000000400167810 */ /* 0x000fe20007ffe0ff */
[----:B------:R-:W-:Y:S01]  /*0280*/  IMAD R5, R3, 0x6667, RZ ;  /* 0x0000666703057824 */ /* 0x000fe200078e02ff */
[----:B------:R-:W-:Y:S01]  /*0290*/  MOV R3, R4 ;  /* 0x0000000400037202 */ /* 0x000fe20000000f00 */
[----:B-1----:R-:W-:Y:S01]  /*02a0*/  IMAD R59, R59, 0xe, RZ ;  /* 0x0000000e3b3b7824 */ /* 0x002fe200078e02ff */
[----:B------:R-:W-:Y:S01]  /*02b0*/  ISETP.GT.U32.AND P0, PT, R24, 0x9f, PT ;  /* 0x0000009f1800780c */ /* 0x000fe20003f04070 */
[----:B------:R-:W-:Y:S01]  /*02c0*/  IMAD.HI.U32 R11, R22, 0x55555556, RZ ;  /* 0x55555556160b7827 */ /* 0x000fe200078e00ff */
[----:B------:R-:W-:-:S02]  /*02d0*/  LEA.HI R4, R5, R28, RZ, 0xd ;  /* 0x0000001c05047211 */ /* 0x000fc400078f68ff */
[----:B------:R-:W-:Y:S01]  /*02e0*/  LOP3.LUT R5, R16, 0xffff, RZ, 0xc0, !PT ;  /* 0x0000ffff10057812 */ /* 0x000fe200078ec0ff */
[----:B------:R-:W-:Y:S01]  /*02f0*/  IMAD R3, R6, 0x6, R3 ;  /* 0x0000000606037824 */ /* 0x000fe200078e0203 */
[----:B------:R-:W-:Y:S02]  /*0300*/  ISETP.GT.U32.OR P5, PT, R4, 0x7, P0 ;  /* 0x000000070400780c */ /* 0x000fe400007a4470 */
[----:B------:R-:W-:Y:S01]  /*0310*/  LOP3.LUT R4, R20, 0xffff, RZ, 0xc0, !PT ;  /* 0x0000ffff14047812 */ /* 0x000fe200078ec0ff */
[----:B------:R-:W-:Y:S02]  /*0320*/  IMAD R21, R5, 0x5556, RZ ;  /* 0x0000555605157824 */ /* 0x000fe400078e02ff */
[----:B------:R-:W-:Y:S01]  /*0330*/  HFMA2 R5, -RZ, RZ, 0, 0 ;  /* 0x00000000ff057431 */ /* 0x000fe200000001ff */
[----:B------:R-:W-:Y:S01]  /*0340*/  LEA R10, R10, R17, 0x4 ;  /* 0x000000110a0a7211 */ /* 0x000fe200078e20ff */
[----:B------:R-:W-:Y:S01]  /*0350*/  IMAD R23, R4, 0x5556, RZ ;  /* 0x0000555604177824 */ /* 0x000fe200078e02ff */
[----:B------:R-:W-:-:S02]  /*0360*/  ISETP.GT.U32.OR P0, PT, R53, 0x3b, P4 ;  /* 0x0000003b3500780c */ /* 0x000fc40002704470 */
[C---:B------:R-:W-:Y:S01]  /*0370*/  ISETP.GT.U32.OR P1, PT, R53.reuse, 0x3a, P4 ;  /* 0x0000003a3500780c */ /* 0x040fe20002724470 */
[----:B------:R-:W-:Y:S01]  /*0380*/  IMAD R4, R10, 0x5a, RZ ;  /* 0x0000005a0a047824 */ /* 0x000fe200078e02ff */
[----:B------:R-:W-:Y:S02]  /*0390*/  SHF.R.U32.HI R23, RZ, 0x10, R23 ;  /* 0x00000010ff177819 */ /* 0x000fe40000011617 */
[----:B------:R-:W-:Y:S01]  /*03a0*/  ISETP.GT.U32.OR P2, PT, R53, 0x38, P4 ;  /* 0x000000383500780c */ /* 0x000fe20002744470 */
[--C-:B------:R-:W-:Y:S01]  /*03b0*/  IMAD.WIDE.U32 R10, R11, 0x9, R4.reuse ;  /* 0x000000090b0a7825 */ /* 0x100fe200078e0004 */
[----:B------:R-:W-:Y:S02]  /*03c0*/  IADD3 R6, PT, PT, R8, R23, RZ ;  /* 0x0000001708067210 */ /* 0x000fe40007ffe0ff */
[----:B------:R-:W-:Y:S01]  /*03d0*/  ISETP.GT.U32.OR P3, PT, R53, 0x39, P4 ;  /* 0x000000393500780c */ /* 0x000fe20002764470 */
[----:B------:R-:W-:Y:S01]  /*03e0*/  IMAD.WIDE.U32 R12, R13, 0x9, R4 ;  /* 0x000000090d0c7825 */ /* 0x000fe200078e0004 */
[----:B------:R-:W-:-:S02]  /*03f0*/  LOP3.LUT R18, R6, 0xffff, RZ, 0xc0, !PT ;  /* 0x0000ffff06127812 */ /* 0x000fc400078ec0ff */
[----:B------:R-:W-:Y:S01]  /*0400*/  ISETP.GT.U32.OR P4, PT, R53, 0x37, P4 ;  /* 0x000000373500780c */ /* 0x000fe20002784470 */
[----:B------:R-:W-:Y:S01]  /*0410*/  IMAD R53, R28, 0x3c, R53 ;  /* 0x0000003c1c357824 */ /* 0x000fe200078e0235 */
[----:B------:R-:W-:Y:S01]  /*0420*/  IADD3 R26, PT, PT, R2, R23, RZ ;  /* 0x00000017021a7210 */ /* 0x000fe20007ffe0ff */
[----:B------:R-:W-:Y:S01]  /*0430*/  IMAD R25, R18, 0x6667, RZ ;  /* 0x0000666712197824 */ /* 0x000fe200078e02ff */
[----:B------:R-:W-:Y:S01]  /*0440*/  SHF.R.U32.HI R21, RZ, 0x10, R21 ;  /* 0x00000010ff157819 */ /* 0x000fe20000011615 */
[--C-:B------:R-:W-:Y:S01]  /*0450*/  IMAD.WIDE.U32 R6, R7, 0x9, R4.reuse ;  /* 0x0000000907067825 */ /* 0x100fe200078e0004 */
[----:B------:R-:W-:Y:S02]  /*0460*/  ISETP.GT.U32.OR P6, PT, R53, 0x1df, P5 ;  /* 0x000001df3500780c */ /* 0x000fe40002fc4470 */
[----:B------:R-:W-:Y:S01]  /*0470*/  ISETP.GT.U32.AND P5, PT, R26, 0x9f, PT ;  /* 0x0000009f1a00780c */ /* 0x000fe20003fa4070 */
[----:B------:R-:W-:Y:S01]  /*0480*/  IMAD.WIDE.U32 R18, R19, 0x9, R4 ;  /* 0x0000000913127825 */ /* 0x000fe200078e0004 */
[----:B------:R-:W-:-:S02]  /*0490*/  LEA.HI R5, R25, R28, RZ, 0xd ;  /* 0x0000001c19057211 */ /* 0x000fc400078f68ff */
[----:B------:R-:W-:Y:S01]  /*04a0*/  PLOP3.LUT P0, PT, P6, P0, PT, 0xf8, 0x8f ;  /* 0x00000000008f781c */ /* 0x000fe20003701f70 */
[--C-:B------:R-:W-:Y:S01]  /*04b0*/  IMAD R34, R23, 0x9, R4.reuse ;  /* 0x0000000917227824 */ /* 0x100fe200078e0204 */
[----:B------:R-:W-:Y:S01]  /*04c0*/  ISETP.GT.U32.AND P6, PT, R24, 0x9e, PT ;  /* 0x0000009e1800780c */ /* 0x000fe20003fc4070 */
[--C-:B------:R-:W-:Y:S01]  /*04d0*/  IMAD R52, R29, 0x9, R4.reuse ;  /* 0x000000091d347824 */ /* 0x100fe200078e0204 */
[----:B------:R-:W-:Y:S02]  /*04e0*/  IADD3 R9, PT, PT, R9, 0x1, RZ ;  /* 0x0000000109097810 */ /* 0x000fe40007ffe0ff */
[----:B------:R-:W-:Y:S01]  /*04f0*/  PRMT R24, R23, 0x9910, RZ ;  /* 0x0000991017187816 */ /* 0x000fe200000000ff */
[----:B------:R-:W-:Y:S01]  /*0500*/  IMAD R23, R21, 0x9, R4 ;  /* 0x0000000915177824 */ /* 0x000fe200078e0204 */
[----:B------:R-:W-:Y:S02]  /*0510*/  ISETP.GT.U32.OR P5, PT, R5, 0x7, P5 ;  /* 0x000000070500780c */ /* 0x000fe40002fa4470 */
[----:B------:R-:W-:-:S02]  /*0520*/  IADD3 R5, PT, PT, R8, R21, RZ ;  /* 0x0000001508057210 */ /* 0x000fc40007ffe0ff */
[----:B------:R-:W-:Y:S02]  /*0530*/  LOP3.LUT R25, R9, 0xffff, RZ, 0xc0, !PT ;  /* 0x0000ffff09197812 */ /* 0x000fe400078ec0ff */
[----:B------:R-:W-:Y:S02]  /*0540*/  MOV R9, R24 ;  /* 0x0000001800097202 */ /* 0x000fe40000000f00 */
[----:B------:R-:W-:Y:S01]  /*0550*/  ISETP.GT.U32.OR P5, PT, R53, 0x1de, P5 ;  /* 0x000001de3500780c */ /* 0x000fe20002fa4470 */
[----:B------:R-:W-:Y:S01]  /*0560*/  IMAD R27, R25, 0x6667, RZ ;  /* 0x00006667191b7824 */ /* 0x000fe200078e02ff */
[----:B------:R-:W-:Y:S02]  /*0570*/  IADD3 R26, PT, PT, R2, R21, RZ ;  /* 0x00000015021a7210 */ /* 0x000fe40007ffe0ff */
[----:B------:R-:W-:Y:S02]  /*0580*/  LOP3.LUT R24, R5, 0xffff, RZ, 0xc0, !PT ;  /* 0x0000ffff05187812 */ /* 0x000fe400078ec0ff */
[----:B------:R-:W-:-:S02]  /*0590*/  LEA R5, R9, R9, 0x1 ;  /* 0x0000000909057211 */ /* 0x000fc400078e08ff */
[----:B------:R-:W-:Y:S01]  /*05a0*/  PLOP3.LUT P1, PT, P5, P1, PT, 0xf8, 0x8f ;  /* 0x00000000008f781c */ /* 0x000fe20002f23f70 */
[----:B------:R-:W-:Y:S01]  /*05b0*/  IMAD R25, R24, 0x6667, RZ ;  /* 0x0000666718197824 */ /* 0x000fe200078e02ff */
[----:B------:R-:W-:Y:S02]  /*05c0*/  ISETP.GT.U32.AND P5, PT, R26, 0x9f, PT ;  /* 0x0000009f1a00780c */ /* 0x000fe40003fa4070 */
[----:B------:R-:W-:Y:S02]  /*05d0*/  PRMT R26, R21, 0x9910, RZ ;  /* 0x00009910151a7816 */ /* 0x000fe400000000ff */
[----:B------:R-:W-:Y:S02]  /*05e0*/  IADD3 R49, PT, PT, RZ, -R5, RZ ;  /* 0x80000005ff317210 */ /* 0x000fe40007ffe0ff */
[----:B------:R-:W-:Y:S02]  /*05f0*/  LEA.HI R9, R27, R28, RZ, 0xd ;  /* 0x0000001c1b097211 */ /* 0x000fe400078f68ff */
[----:B------:R-:W-:-:S02]  /*0600*/  LOP3.LUT R24, R22, 0xffff, RZ, 0xc0, !PT ;  /* 0x0000ffff16187812 */ /* 0x000fc400078ec0ff */
[----:B------:R-:W-:Y:S02]  /*0610*/  MOV R22, R26 ;  /* 0x0000001a00167202 */ /* 0x000fe40000000f00 */
[----:B------:R-:W-:Y:S01]  /*0620*/  PRMT R49, R49, 0x7710, RZ ;  /* 0x0000771031317816 */ /* 0x000fe200000000ff */
[----:B------:R-:W-:Y:S01]  /*0630*/  IMAD R24, R24, 0x5556, RZ ;  /* 0x0000555618187824 */ /* 0x000fe200078e02ff */
[----:B------:R-:W-:Y:S02]  /*0640*/  ISETP.GT.U32.OR P6, PT, R9, 0x7, P6 ;  /* 0x000000070900780c */ /* 0x000fe400037c4470 */
[----:B------:R-:W-:Y:S02]  /*0650*/  LEA R9, R22, R22, 0x1 ;  /* 0x0000001616097211 */ /* 0x000fe400078e08ff */
[----:B------:R-:W-:Y:S02]  /*0660*/  IADD3 R49, PT, PT, R20, R49, RZ ;  /* 0x0000003114317210 */ /* 0x000fe40007ffe0ff */
[----:B------:R-:W-:-:S02]  /*0670*/  IADD3 R9, PT, PT, RZ, -R9, RZ ;  /* 0x80000009ff097210 */ /* 0x000fc40007ffe0ff */
[----:B------:R-:W-:Y:S02]  /*0680*/  ISETP.GT.U32.OR P6, PT, R53, 0x1dc, P6 ;  /* 0x000001dc3500780c */ /* 0x000fe400037c4470 */
[----:B------:R-:W-:Y:S02]  /*0690*/  LEA.HI R5, R25, R28, RZ, 0xd ;  /* 0x0000001c19057211 */ /* 0x000fe400078f68ff */
[----:B------:R-:W-:Y:S02]  /*06a0*/  LOP3.LUT R49, R49, 0xffff, RZ, 0xc0, !PT ;  /* 0x0000ffff31317812 */ /* 0x000fe400078ec0ff */
[----:B------:R-:W-:Y:S02]  /*06b0*/  SHF.R.U32.HI R25, RZ, 0x10, R24 ;  /* 0x00000010ff197819 */ /* 0x000fe40000011618 */
[----:B------:R-:W-:Y:S02]  /*06c0*/  PRMT R27, R9, 0x7710, RZ ;  /* 0x00007710091b7816 */ /* 0x000fe400000000ff */
[----:B------:R-:W-:-:S02]  /*06d0*/  PLOP3.LUT P2, PT, P6, P2, PT, 0xf8, 0x8f ;  /* 0x00000000008f781c */ /* 0x000fc40003745f70 */
[----:B------:R-:W-:Y:S02]  /*06e0*/  ISETP.GT.U32.OR P5, PT, R5, 0x7, P5 ;  /* 0x000000070500780c */ /* 0x000fe40002fa4470 */
[----:B------:R-:W-:Y:S02]  /*06f0*/  PRMT R20, R29, 0x9910, RZ ;  /* 0x000099101d147816 */ /* 0x000fe400000000ff */
[----:B------:R-:W-:Y:S02]  /*0700*/  IADD3 R9, P6, PT, R49, R10, RZ ;  /* 0x0000000a31097210 */ /* 0x000fe40007fde0ff */
[----:B------:R-:W-:Y:S02]  /*0710*/  IADD3 R5, PT, PT, R8, R25, RZ ;  /* 0x0000001908057210 */ /* 0x000fe40007ffe0ff */
[----:B------:R-:W-:Y:S02]  /*0720*/  MOV R10, R20 ;  /* 0x00000014000a7202 */ /* 0x000fe40000000f00 */
[----:B------:R-:W-:-:S02]  /*0730*/  IADD3.X R8, PT, PT, RZ, R11, RZ, P6, !PT ;  /* 0x0000000bff087210 */ /* 0x000fc400037fe4ff */
[----:B------:R-:W-:Y:S02]  /*0740*/  LOP3.LUT R11, R5, 0xffff, RZ, 0xc0, !PT ;  /* 0x0000ffff050b7812 */ /* 0x000fe400078ec0ff */
[----:B------:R-:W-:Y:S02]  /*0750*/  LEA R5, R10, R10, 0x1 ;  /* 0x0000000a0a057211 */ /* 0x000fe400078e08ff */
[----:B------:R-:W-:Y:S01]  /*0760*/  IADD3 R50, PT, PT, R16, R27, RZ ;  /* 0x0000001b10327210 */ /* 0x000fe20007ffe0ff */
[----:B------:R-:W-:Y:S01]  /*0770*/  IMAD R27, R11, 0x6667, RZ ;  /* 0x000066670b1b7824 */ /* 0x000fe200078e02ff */
[----:B------:R-:W-:Y:S02]  /*0780*/  ISETP.GT.U32.OR P5, PT, R53, 0x1dd, P5 ;  /* 0x000001dd3500780c */ /* 0x000fe40002fa4470 */
[----:B------:R-:W-:Y:S02]  /*0790*/  IADD3 R2, PT, PT, R2, R25, RZ ;  /* 0x0000001902027210 */ /* 0x000fe40007ffe0ff */
[----:B------:R-:W-:-:S02]  /*07a0*/  IADD3 R5, PT, PT, RZ, -R5, RZ ;  /* 0x80000005ff057210 */ /* 0x000fc40007ffe0ff */
[----:B------:R-:W-:Y:S02]  /*07b0*/  PLOP3.LUT P3, PT, P5, P3, PT, 0xf8, 0x8f ;  /* 0x00000000008f781c */ /* 0x000fe40002f67f70 */
[----:B------:R-:W-:Y:S02]  /*07c0*/  LOP3.LUT R50, R50, 0xffff, RZ, 0xc0, !PT ;  /* 0x0000ffff32327812 */ /* 0x000fe400078ec0ff */
[----:B------:R-:W-:Y:S02]  /*07d0*/  ISETP.GT.U32.AND P5, PT, R2, 0x9f, PT ;  /* 0x0000009f0200780c */ /* 0x000fe40003fa4070 */
[----:B------:R-:W-:Y:S02]  /*07e0*/  LEA.HI R2, R27, R28, RZ, 0xd ;  /* 0x0000001c1b027211 */ /* 0x000fe400078f68ff */
[----:B------:R-:W-:Y:S02]  /*07f0*/  PRMT R27, R5, 0x7710, RZ ;  /* 0x00007710051b7816 */ /* 0x000fe400000000ff */
[----:B------:R-:W-:-:S02]  /*0800*/  IADD3 R11, P6, PT, R50, R12, RZ ;  /* 0x0000000c320b7210 */ /* 0x000fc40007fde0ff */
[----:B------:R-:W-:Y:S02]  /*0810*/  IADD3 R31, PT, PT, R14, 0x4, RZ ;  /* 0x000000040e1f7810 */ /* 0x000fe40007ffe0ff */
[----:B------:R-:W-:Y:S02]  /*0820*/  ISETP.GT.U32.OR P5, PT, R2, 0x7, P5 ;  /* 0x000000070200780c */ /* 0x000fe40002fa4470 */
[----:B------:R-:W-:Y:S02]  /*0830*/  IADD3 R27, PT, PT, R0, R27, RZ ;  /* 0x0000001b001b7210 */ /* 0x000fe40007ffe0ff */
[----:B------:R-:W-:Y:S02]  /*0840*/  IADD3.X R10, PT, PT, RZ, R13, RZ, P6, !PT ;  /* 0x0000000dff0a7210 */ /* 0x000fe400037fe4ff */
[----:B------:R-:W-:Y:S02]  /*0850*/  LEA.HI R5, R31, R28, RZ, 0x1c ;  /* 0x0000001c1f057211 */ /* 0x000fe400078fe0ff */
[----:B------:R-:W-:-:S02]  /*0860*/  IADD3 R13, P6, PT, R49, R6, RZ ;  /* 0x00000006310d7210 */ /* 0x000fc40007fde0ff */
[----:B------:R-:W-:Y:S02]  /*0870*/  ISETP.GT.U32.OR P5, PT, R53, 0x1db, P5 ;  /* 0x000001db3500780c */ /* 0x000fe40002fa4470 */
[----:B------:R-:W-:Y:S02]  /*0880*/  LOP3.LUT R27, R27, 0xffff, RZ, 0xc0, !PT ;  /* 0x0000ffff1b1b7812 */ /* 0x000fe400078ec0ff */
[----:B------:R-:W-:Y:S02]  /*0890*/  LEA.HI R0, R14, R28, RZ, 0x1c ;  /* 0x0000001c0e007211 */ /* 0x000fe400078fe0ff */
[----:B------:R-:W-:Y:S02]  /*08a0*/  LOP3.LUT R6, R5, 0x1, RZ, 0xc0, !PT ;  /* 0x0000000105067812 */ /* 0x000fe400078ec0ff */
[----:B------:R-:W-:Y:S02]  /*08b0*/  IADD3.X R12, PT, PT, RZ, R7, RZ, P6, !PT ;  /* 0x00000007ff0c7210 */ /* 0x000fe400037fe4ff */
[----:B------:R-:W-:-:S02]  /*08c0*/  PLOP3.LUT P4, PT, P5, P4, PT, 0xf8, 0x8f ;  /* 0x00000000008f781c */ /* 0x000fc40002f89f70 */
[----:B------:R-:W-:Y:S02]  /*08d0*/  LEA R2, R28, R28, 0x2 ;  /* 0x0000001c1c027211 */ /* 0x000fe400078e10ff */
[----:B------:R-:W-:Y:S02]  /*08e0*/  IADD3 R7, P5, PT, R27, R18, RZ ;  /* 0x000000121b077210 */ /* 0x000fe40007fbe0ff */
[----:B------:R-:W-:Y:S02]  /*08f0*/  LEA R17, R17, R14, 0x5 ;  /* 0x0000000e11117211 */ /* 0x000fe400078e28ff */
[C---:B------:R-:W-:Y:S01]  /*0900*/  SHF.L.U32 R16, R58.reuse, 0x1, RZ ;  /* 0x000000013a107819 */ /* 0x040fe200000006ff */
[----:B------:R-:W-:Y:S01]  /*0910*/  IMAD R58, R58, 0x38, RZ ;  /* 0x000000383a3a7824 */ /* 0x000fe200078e02ff */
[----:B------:R-:W-:Y:S01]  /*0920*/  LOP3.LUT R5, R0, 0x1, RZ, 0xc0, !PT ;  /* 0x0000000100057812 */ /* 0x000fe200078ec0ff */
[----:B------:R-:W-:Y:S01]  /*0930*/  IMAD R57, R28, 0x50, R17 ;  /* 0x000000501c397824 */ /* 0x000fe200078e0211 */
[----:B------:R-:W-:-:S02]  /*0940*/  ISETP.NE.U32.AND P6, PT, R6, 0x1, PT ;  /* 0x000000010600780c */ /* 0x000fc40003fc5070 */
[----:B------:R-:W-:Y:S02]  /*0950*/  IADD3.X R6, PT, PT, RZ, R19, RZ, P5, !PT ;  /* 0x00000013ff067210 */ /* 0x000fe40002ffe4ff */
[----:B------:R-:W-:Y:S02]  /*0960*/  LEA.HI R0, R17, R2, RZ, 0x1c ;  /* 0x0000000211007211 */ /* 0x000fe400078fe0ff */
[C---:B------:R-:W-:Y:S02]  /*0970*/  LOP3.LUT P5, RZ, R5.reuse, R16, RZ, 0xfc, !PT ;  /* 0x0000001005ff7212 */ /* 0x040fe400078afcff */
[----:B------:R-:W-:Y:S02]  /*0980*/  SEL R16, RZ, 0x1c, P6 ;  /* 0x0000001cff107807 */ /* 0x000fe40003000000 */
[----:B------:R-:W-:Y:S02]  /*0990*/  ISETP.NE.U32.AND P6, PT, R5, 0x1, PT ;  /* 0x000000010500780c */ /* 0x000fe40003fc5070 */
[----:B------:R-:W-:-:S02]  /*09a0*/  SHF.R.U32.HI R5, RZ, 0x1, R0 ;  /* 0x00000001ff057819 */ /* 0x000fc40000011600 */
[C---:B------:R-:W-:Y:S02]  /*09b0*/  IADD3 R19, PT, PT, R14.reuse, 0x5, RZ ;  /* 0x000000050e137810 */ /* 0x040fe40007ffe0ff */
[----:B------:R-:W-:Y:S01]  /*09c0*/  SEL R47, RZ, 0x1c, P6 ;  /* 0x0000001cff2f7807 */ /* 0x000fe20003000000 */
[----:B------:R-:W-:Y:S01]  /*09d0*/  IMAD R18, R5, 0x310, R58 ;  /* 0x0000031005127824 */ /* 0x000fe200078e023a */
[----:B------:R-:W-:Y:S02]  /*09e0*/  LEA.HI R0, R19, R28, RZ, 0x1c ;  /* 0x0000001c13007211 */ /* 0x000fe400078fe0ff */
[----:B------:R-:W-:Y:S02]  /*09f0*/  LOP3.LUT P6, RZ, R59, 0xe, R14, 0xf8, !PT ;  /* 0x0000000e3bff7812 */ /* 0x000fe400078cf80e */
[----:B------:R-:W-:Y:S02]  /*0a00*/  IADD3 R33, PT, PT, R14, 0x2, RZ ;  /* 0x000000020e217810 */ /* 0x000fe40007ffe0ff */
[----:B------:R-:W-:-:S02]  /*0a10*/  LOP3.LUT R20, R0, 0x1, RZ, 0xc0, !PT ;  /* 0x0000000100147812 */ /* 0x000fc400078ec0ff */
[----:B------:R-:W-:Y:S02]  /*0a20*/  LOP3.LUT R35, R3, 0xe, RZ, 0xc0, !PT ;  /* 0x0000000e03237812 */ /* 0x000fe400078ec0ff */
[----:B------:R-:W-:Y:S02]  /*0a30*/  IADD3 R18, PT, PT, R59, R18, RZ ;  /* 0x000000123b127210 */ /* 0x000fe40007ffe0ff */
[----:B------:R-:W-:Y:S02]  /*0a40*/  PLOP3.LUT P6, PT, P5, P6, PT, 0x2f, 0xf2 ;  /* 0x0000000000f2781c */ /* 0x000fe40002fcc577 */
[----:B------:R-:W-:Y:S02]  /*0a50*/  IADD3 R5, PT, PT, R17, 0x2, RZ ;  /* 0x0000000211057810 */ /* 0x000fe40007ffe0ff */
[----:B------:R-:W-:Y:S02]  /*0a60*/  LEA.HI R0, R33, R28, RZ, 0x1c ;  /* 0x0000001c21007211 */ /* 0x000fe400078fe0ff */
[----:B------:R-:W-:-:S02]  /*0a70*/  ISETP.NE.U32.AND P5, PT, R20, 0x1, PT ;  /* 0x000000011400780c */ /* 0x000fc40003fa5070 */
[----:B------:R-:W-:Y:S02]  /*0a80*/  IADD3 R20, PT, PT, R18, R35, RZ ;  /* 0x0000002312147210 */ /* 0x000fe40007ffe0ff */
[----:B------:R-:W-:Y:S02]  /*0a90*/  LEA.HI R5, R5, R2, RZ, 0x1c ;  /* 0x0000000205057211 */ /* 0x000fe400078fe0ff */
[----:B------:R-:W-:Y:S02]  /*0aa0*/  LOP3.LUT R22, R0, 0x1, RZ, 0xc0, !PT ;  /* 0x0000000100167812 */ /* 0x000fe400078ec0ff */
[----:B------:R-:W-:Y:S02]  /*0ab0*/  SEL R30, RZ, 0x1c, P5 ;  /* 0x0000001cff1e7807 */ /* 0x000fe40002800000 */
[----:B------:R-:W-:Y:S02]  /*0ac0*/  IADD3 R0, P5, PT, R47, R20, RZ ;  /* 0x000000142f007210 */ /* 0x000fe40007fbe0ff */
[----:B------:R-:W-:-:S02]  /*0ad0*/  SHF.R.U32.HI R35, RZ, 0x1, R5 ;  /* 0x00000001ff237819 */ /* 0x000fc40000011605 */
[----:B------:R-:W-:Y:S02]  /*0ae0*/  IADD3.X R5, PT, PT, RZ, RZ, RZ, P5, !PT ;  /* 0x000000ffff057210 */ /* 0x000fe40002ffe4ff */
[----:B------:R-:W-:Y:S01]  /*0af0*/  ISETP.NE.U32.AND P5, PT, R22, 0x1, PT ;  /* 0x000000011600780c */ /* 0x000fe20003fa5070 */
[----:B------:R-:W-:Y:S01]  /*0b00*/  IMAD R35, R35, 0x310, R58 ;  /* 0x0000031023237824 */ /* 0x000fe200078e023a */
[----:B------:R-:W-:Y:S02]  /*0b10*/  LOP3.LUT R22, R33, 0xe, RZ, 0xc0, !PT ;  /* 0x0000000e21167812 */ /* 0x000fe400078ec0ff */
[C---:B------:R-:W-:Y:S02]  /*0b20*/  IADD3 R37, PT, PT, R17.reuse, 0x4, RZ ;  /* 0x0000000411257810 */ /* 0x040fe40007ffe0ff */
[----:B------:R-:W-:Y:S02]  /*0b30*/  IADD3 R22, PT, PT, R22, R35, R59 ;  /* 0x0000002316167210 */ /* 0x000fe40007ffe03b */
[----:B------:R-:W-:-:S02]  /*0b40*/  IADD3 R35, PT, PT, R17, 0x3, RZ ;  /* 0x0000000311237810 */ /* 0x000fc40007ffe0ff */
[----:B------:R-:W-:Y:S02]  /*0b50*/  IADD3 R39, PT, PT, R17, 0x5, RZ ;  /* 0x0000000511277810 */ /* 0x000fe40007ffe0ff */
[----:B------:R-:W-:Y:S02]  /*0b60*/  SEL R41, RZ, 0x1c, P5 ;  /* 0x0000001cff297807 */ /* 0x000fe40002800000 */
[----:B------:R-:W-:Y:S02]  /*0b70*/  IADD3 R33, PT, PT, R14, 0x3, RZ ;  /* 0x000000030e217810 */ /* 0x000fe40007ffe0ff */
[C---:B------:R-:W-:Y:S02]  /*0b80*/  IADD3 R46, PT, PT, R22.reuse, 0x1c, RZ ;  /* 0x0000001c162e7810 */ /* 0x040fe40007ffe0ff */
[----:B------:R-:W-:Y:S02]  /*0b90*/  @P5 IADD3 R46, PT, PT, R22, RZ, RZ ;  /* 0x000000ff162e5210 */ /* 0x000fe40007ffe0ff */
[----:B------:R-:W-:-:S02]  /*0ba0*/  LEA.HI R37, R37, R2, RZ, 0x1c ;  /* 0x0000000225257211 */ /* 0x000fc400078fe0ff */
[-C--:B------:R-:W-:Y:S02]  /*0bb0*/  LEA.HI R35, R35, R2.reuse, RZ, 0x1c ;  /* 0x0000000223237211 */ /* 0x080fe400078fe0ff */
[----:B------:R-:W-:Y:S02]  /*0bc0*/  LEA.HI R39, R39, R2, RZ, 0x1c ;  /* 0x0000000227277211 */ /* 0x000fe400078fe0ff */
[----:B------:R-:W-:Y:S02]  /*0bd0*/  IADD3 R2, P5, PT, R22, R41, RZ ;  /* 0x0000002916027210 */ /* 0x000fe40007fbe0ff */
[----:B------:R-:W-:Y:S02]  /*0be0*/  LEA.HI R22, R33, R28, RZ, 0x1c ;  /* 0x0000001c21167211 */ /* 0x000fe400078fe0ff */
[----:B------:R-:W-:Y:S02]  /*0bf0*/  LOP3.LUT R24, R14, 0xe, RZ, 0xc0, !PT ;  /* 0x0000000e0e187812 */ /* 0x000fe400078ec0ff */
[----:B------:R-:W-:Y:S01]  /*0c00*/  LOP3.LUT R26, R22, 0x1, RZ, 0xc0, !PT ;  /* 0x00000001161a7812 */ /* 0x000fe200078ec0ff */
[----:B------:R-:W-:Y:S01]  /*0c10*/  IMAD R22, R25, 0x9, R4 ;  /* 0x0000000919167824 */ /* 0x000fe200078e0204 */
[----:B------:R-:W-:-:S02]  /*0c20*/  IADD3 R4, PT, PT, R59, R24, RZ ;  /* 0x000000183b047210 */ /* 0x000fc40007ffe0ff */
[----:B------:R-:W-:Y:S02]  /*0c30*/  SHF.R.U32.HI R35, RZ, 0x1, R35 ;  /* 0x00000001ff237819 */ /* 0x000fe40000011623 */
[----:B------:R-:W-:Y:S02]  /*0c40*/  IADD3.X R21, PT, PT, RZ, RZ, RZ, P5, !PT ;  /* 0x000000ffff157210 */ /* 0x000fe40002ffe4ff */
[----:B------:R-:W-:Y:S01]  /*0c50*/  ISETP.GT.U32.OR P6, PT, R4, 0x1c, P6 ;  /* 0x0000001c0400780c */ /* 0x000fe200037c4470 */
[----:B------:R-:W-:Y:S01]  /*0c60*/  IMAD R35, R35, 0x310, R58 ;  /* 0x0000031023237824 */ /* 0x000fe200078e023a */
[----:B------:R-:W-:Y:S02]  /*0c70*/  ISETP.NE.U32.AND P5, PT, R26, 0x1, PT ;  /* 0x000000011a00780c */ /* 0x000fe40003fa5070 */
[----:B------:R-:W-:Y:S02]  /*0c80*/  IADD3 R4, PT, PT, R3, 0x2, RZ ;  /* 0x0000000203047810 */ /* 0x000fe40007ffe0ff */
[----:B------:R-:W-:-:S02]  /*0c90*/  SHF.R.U32.HI R37, RZ, 0x1, R37 ;  /* 0x00000001ff257819 */ /* 0x000fc40000011625 */
[----:B------:R-:W-:Y:S02]  /*0ca0*/  SHF.R.U32.HI R39, RZ, 0x1, R39 ;  /* 0x00000001ff277819 */ /* 0x000fe40000011627 */
[----:B------:R-:W-:Y:S01]  /*0cb0*/  LOP3.LUT R4, R4, 0xe, RZ, 0xc0, !PT ;  /* 0x0000000e04047812 */ /* 0x000fe200078ec0ff */
[----:B------:R-:W-:Y:S01]  /*0cc0*/  IMAD R37, R37, 0x310, R16 ;  /* 0x0000031025257824 */ /* 0x000fe200078e0210 */
[----:B------:R-:W-:Y:S01]  /*0cd0*/  IADD3 R3, PT, PT, R3, 0x4, RZ ;  /* 0x0000000403037810 */ /* 0x000fe20007ffe0ff */
[----:B------:R-:W-:Y:S01]  /*0ce0*/  IMAD R30, R39, 0x310, R30 ;  /* 0x00000310271e7824 */ /* 0x000fe200078e021e */
[----:B------:R-:W-:Y:S02]  /*0cf0*/  IADD3 R4, PT, PT, R4, R35, R59 ;  /* 0x0000002304047210 */ /* 0x000fe40007ffe03b */
[----:B------:R-:W-:Y:S02]  /*0d00*/  SEL R29, RZ, 0x1c, P5 ;  /* 0x0000001cff1d7807 */ /* 0x000fe40002800000 */
[----:B------:R-:W-:-:S02]  /*0d10*/  IADD3 R16, PT, PT, R4, 0x1c, RZ ;  /* 0x0000001c04107810 */ /* 0x000fc40007ffe0ff */
[----:B------:R-:W-:Y:S02]  /*0d20*/  IADD3 R14, PT, PT, R14, 0x1, RZ ;  /* 0x000000010e0e7810 */ /* 0x000fe40007ffe0ff */
[----:B------:R-:W-:Y:S02]  /*0d30*/  IADD3 R18, PT, PT, R24, R18, R47 ;  /* 0x0000001218127210 */ /* 0x000fe40007ffe02f */
[----:B------:R-:W-:Y:S02]  /*0d40*/  @P5 IADD3 R16, PT, PT, R4, RZ, RZ ;  /* 0x000000ff04105210 */ /* 0x000fe40007ffe0ff */
[----:B------:R-:W-:Y:S02]  /*0d50*/  LOP3.LUT R25, R3, 0xe, RZ, 0xc0, !PT ;  /* 0x0000000e03197812 */ /* 0x000fe400078ec0ff */
[----:B------:R-:W-:Y:S02]  /*0d60*/  LOP3.LUT R31, R31, 0xe, RZ, 0xc0, !PT ;  /* 0x0000000e1f1f7812 */ /* 0x000fe400078ec0ff */
[----:B------:R-:W-:-:S02]  /*0d70*/  IADD3 R32, PT, PT, R59, R37, R58 ;  /* 0x000000253b207210 */ /* 0x000fc40007ffe03a */
[----:B------:R-:W-:Y:S02]  /*0d80*/  IADD3 R30, PT, PT, R59, R30, R58 ;  /* 0x0000001e3b1e7210 */ /* 0x000fe40007ffe03a */
[----:B------:R-:W-:Y:S02]  /*0d90*/  IADD3 R3, P5, PT, R4, R29, RZ ;  /* 0x0000001d04037210 */ /* 0x000fe40007fbe0ff */
[----:B------:R-:W-:Y:S02]  /*0da0*/  LOP3.LUT R14, R14, 0xf, RZ, 0xc0, !PT ;  /* 0x0000000f0e0e7812 */ /* 0x000fe400078ec0ff */
[----:B------:R-:W-:Y:S02]  /*0db0*/  LOP3.LUT R4, R33, 0xf, RZ, 0xc0, !PT ;  /* 0x0000000f21047812 */ /* 0x000fe400078ec0ff */
[----:B------:R-:W-:Y:S02]  /*0dc0*/  IADD3 R48, PT, PT, R18, -0x1d, RZ ;  /* 0xffffffe312307810 */ /* 0x000fe40007ffe0ff */
[----:B------:R-:W-:-:S02]  /*0dd0*/  IADD3 R32, PT, PT, R31, R32, RZ ;  /* 0x000000201f207210 */ /* 0x000fc40007ffe0ff */
[----:B------:R-:W-:Y:S01]  /*0de0*/  IADD3 R30, PT, PT, R30, R25, RZ ;  /* 0x000000191e1e7210 */ /* 0x000fe20007ffe0ff */
[----:B------:R-:W-:Y:S01]  /*0df0*/  HFMA2 R25, -RZ, RZ, 0, 0 ;  /* 0x00000000ff197431 */ /* 0x000fe200000001ff */
[----:B------:R-:W-:Y:S02]  /*0e00*/  LOP3.LUT R54, R19, 0xf, RZ, 0xc0, !PT ;  /* 0x0000000f13367812 */ /* 0x000fe400078ec0ff */
[----:B------:R-:W-:Y:S02]  /*0e10*/  IADD3.X R18, PT, PT, RZ, RZ, RZ, P5, !PT ;  /* 0x000000ffff127210 */ /* 0x000fe40002ffe4ff */
[----:B------:R-:W-:Y:S02]  /*0e20*/  IADD3 R56, PT, PT, R59, R14, RZ ;  /* 0x0000000e3b387210 */ /* 0x000fe40007ffe0ff */
[----:B------:R-:W-:Y:S02]  /*0e30*/  IADD3 R51, PT, PT, R49, R34, RZ ;  /* 0x0000002231337210 */ /* 0x000fe40007ffe0ff */
[----:B------:R-:W-:-:S02]  /*0e40*/  IADD3 R55, PT, PT, R59, R4, RZ ;  /* 0x000000043b377210 */ /* 0x000fc40007ffe0ff */
[----:B------:R-:W-:Y:S02]  /*0e50*/  SHF.L.U64.HI R14, R0, 0x2, R5 ;  /* 0x00000002000e7819 */ /* 0x000fe40000010205 */
[----:B------:R-:W-:Y:S02]  /*0e60*/  SHF.L.U64.HI R6, R7, 0x2, R6 ;  /* 0x0000000207067819 */ /* 0x000fe40000010206 */
[----:B------:R-:W-:Y:S02]  /*0e70*/  SHF.L.U64.HI R8, R9, 0x2, R8 ;  /* 0x0000000209087819 */ /* 0x000fe40000010208 */
[----:B------:R-:W-:Y:S02]  /*0e80*/  SHF.L.U64.HI R10, R11, 0x2, R10 ;  /* 0x000000020b0a7819 */ /* 0x000fe4000001020a */
[----:B------:R-:W-:Y:S02]  /*0e90*/  SHF.L.U64.HI R12, R13, 0x2, R12 ;  /* 0x000000020d0c7819 */ /* 0x000fe4000001020c */
[----:B------:R-:W-:-:S02]  /*0ea0*/  P2R R60, PR, RZ, 0x40 ;  /* 0x00000040ff3c7803 */ /* 0x000fc40000000000 */
[----:B------:R-:W-:Y:S02]  /*0eb0*/  IADD3 R47, PT, PT, R20, -0x1c, R47 ;  /* 0xffffffe4142f7810 */ /* 0x000fe40007ffe02f */
[----:B------:R-:W-:Y:S02]  /*0ec0*/  IADD3 R52, PT, PT, R27, R52, RZ ;  /* 0x000000341b347210 */ /* 0x000fe40007ffe0ff */
[----:B------:R-:W-:Y:S02]  /*0ed0*/  IADD3 R49, PT, PT, R49, R22, RZ ;  /* 0x0000001631317210 */ /* 0x000fe40007ffe0ff */
[----:B------:R-:W-:Y:S02]  /*0ee0*/  IADD3 R50, PT, PT, R50, R23, RZ ;  /* 0x0000001732327210 */ /* 0x000fe40007ffe0ff */
[----:B------:R-:W-:Y:S02]  /*0ef0*/  LEA R53, R53, UR5, 0x2 ;  /* 0x0000000535357c11 */ /* 0x000fe4000f8e10ff */
[----:B------:R-:W-:-:S02]  /*0f00*/  IADD3 R54, PT, PT, R59, R54, RZ ;  /* 0x000000363b367210 */ /* 0x000fc40007ffe0ff */
[----:B------:R-:W-:Y:S02]  /*0f10*/  IADD3 R46, PT, PT, R46, -0x1d, RZ ;  /* 0xffffffe32e2e7810 */ /* 0x000fe40007ffe0ff */
[----:B------:R-:W-:Y:S02]  /*0f20*/  SHF.L.U64.HI R4, R2, 0x2, R21 ;  /* 0x0000000202047819 */ /* 0x000fe40000010215 */
[----:B------:R-:W-:Y:S02]  /*0f30*/  IADD3 R33, PT, PT, R16, -0x1c, RZ ;  /* 0xffffffe410217810 */ /* 0x000fe40007ffe0ff */
[----:B------:R-:W-:Y:S02]  /*0f40*/  SHF.L.U64.HI R5, R3, 0x2, R18 ;  /* 0x0000000203057819 */ /* 0x000fe40000010212 */
[----:B------:R-:W-:Y:S02]  /*0f50*/  IADD3 R31, PT, PT, R32, -0x1d, RZ ;  /* 0xffffffe3201f7810 */ /* 0x000fe40007ffe0ff */
[----:B------:R-:W-:-:S02]  /*0f60*/  IADD3 R29, PT, PT, R30, -0x1c, RZ ;  /* 0xffffffe41e1d7810 */ /* 0x000fc40007ffe0ff */
[----:B------:R-:W-:Y:S02]  /*0f70*/  SHF.L.U32 R7, R7, 0x2, RZ ;  /* 0x0000000207077819 */ /* 0x000fe400000006ff */
[----:B------:R-:W-:Y:S02]  /*0f80*/  SHF.L.U32 R9, R9, 0x2, RZ ;  /* 0x0000000209097819 */ /* 0x000fe400000006ff */
[----:B------:R-:W-:Y:S02]  /*0f90*/  SHF.L.U32 R11, R11, 0x2, RZ ;  /* 0x000000020b0b7819 */ /* 0x000fe400000006ff */
[----:B------:R-:W-:Y:S02]  /*0fa0*/  SHF.L.U32 R13, R13, 0x2, RZ ;  /* 0x000000020d0d7819 */ /* 0x000fe400000006ff */
[----:B------:R-:W-:Y:S01]  /*0fb0*/  LEA R57, R57, UR4, 0x2 ;  /* 0x0000000439397c11 */ /* 0x000fe2000f8e10ff */
[----:B------:R-:W-:-:S06]  /*0fc0*/  UMOV UR4, URZ ;  /* 0x000000ff00047c82 */ /* 0x000fcc0008000000 */
.L_x_52:
[----:B------:R-:W0:Y:S01]  /*0fd0*/  S2R R24, SR_TID.Y ;  /* 0x0000000000187919 */ /* 0x000e220000002200 */
[----:B------:R-:W1:Y:S01]  /*0fe0*/  LDC.64 R40, c[0x0][0x380] ;  /* 0x0000e000ff287b82 */ /* 0x000e620000000a00 */
[----:B------:R-:W-:Y:S01]  /*0ff0*/  MOV R22, RZ ;  /* 0x000000ff00167202 */ /* 0x000fe20000000f00 */
[----:B------:R-:W2:Y:S01]  /*1000*/  S2R R21, SR_TID.X ;  /* 0x0000000000157919 */ /* 0x000ea20000002100 */
[----:B------:R-:W3:Y:S01]  /*1010*/  S2R R34, SR_CTAID.Y ;  /* 0x0000000000227919 */ /* 0x000ee20000002600 */
[----:B-1----:R-:W-:Y:S01]  /*1020*/  IMAD.WIDE R18, R47, 0x4, R40 ;  /* 0x000000042f127825 */ /* 0x002fe200078e0228 */
[----:B0-----:R-:W-:-:S05]  /*1030*/  SHF.L.U32 R16, R24, 0x3, RZ ;  /* 0x0000000318107819 */ /* 0x001fca00000006ff */
[----:B--2---:R-:W-:Y:S01]  /*1040*/  IMAD R35, R21, 0x6, R16 ;  /* 0x0000000615237824 */ /* 0x004fe200078e0210 */
[----:B---3--:R-:W-:-:S04]  /*1050*/  SHF.L.U32 R20, R34, 0x1, RZ ;  /* 0x0000000122147819 */ /* 0x008fc800000006ff */
[----:B------:R-:W-:-:S04]  /*1060*/  LEA.HI R16, R35, R28, RZ, 0x1c ;  /* 0x0000001c23107211 */ /* 0x000fc800078fe0ff */
[----:B------:R-:W-:Y:S01]  /*1070*/  LOP3.LUT R17, R16, 0x1, RZ, 0xc0, !PT ;  /* 0x0000000110117812 */ /* 0x000fe200078ec0ff */
[----:B------:R-:W-:Y:S03]  /*1080*/  BAR.SYNC.DEFER_BLOCKING 0x0 ;  /* 0x0000000000007b1d */ /* 0x000fe60000010000 */
[----:B------:R-:W-:Y:S02]  /*1090*/  LOP3.LUT P5, RZ, R17, R20, RZ, 0xfc, !PT ;  /* 0x0000001411ff7212 */ /* 0x000fe400078afcff */
[----:B------:R-:W-:Y:S02]  /*10a0*/  IADD3 R17, PT, PT, R35, 0x3, RZ ;  /* 0x0000000323117810 */ /* 0x000fe40007ffe0ff */
[----:B------:R-:W-:Y:S02]  /*10b0*/  ISETP.GT.U32.OR P5, PT, R56, 0x1c, !P5 ;  /* 0x0000001c3800780c */ /* 0x000fe40006fa4470 */
[----:B------:R-:W-:-:S04]  /*10c0*/  LEA.HI R17, R17, R28, RZ, 0x1c ;  /* 0x0000001c11117211 */ /* 0x000fc800078fe0ff */
[----:B------:R-:W-:-:S07]  /*10d0*/  LOP3.LUT R17, R17, 0x1, RZ, 0xc0, !PT ;  /* 0x0000000111117812 */ /* 0x000fce00078ec0ff */
[----:B------:R0:W2:Y:S01]  /*10e0*/  @!P5 LDG.E.CONSTANT R22, desc[UR10][R18.64] ;  /* 0x0000000a1216d981 */ /* 0x0000a2000c1e9900 */
[----:B------:R-:W-:Y:S01]  /*10f0*/  LOP3.LUT P5, RZ, R17, R20, RZ, 0xfc, !PT ;  /* 0x0000001411ff7212 */ /* 0x000fe200078afcff */
[----:B------:R-:W-:Y:S01]  /*1100*/  IMAD.WIDE R16, R33, 0x4, R40 ;  /* 0x0000000421107825 */ /* 0x000fe200078e0228 */
[----:B------:R-:W-:Y:S02]  /*1110*/  IADD3 R38, PT, PT, R35, 0x2, RZ ;  /* 0x0000000223267810 */ /* 0x000fe40007ffe0ff */
[----:B------:R-:W-:Y:S02]  /*1120*/  ISETP.GT.U32.OR P5, PT, R55, 0x1c, !P5 ;  /* 0x0000001c3700780c */ /* 0x000fe40006fa4470 */
[----:B------:R-:W-:Y:S02]  /*1130*/  LEA.HI R23, R38, R28, RZ, 0x1c ;  /* 0x0000001c26177211 */ /* 0x000fe400078fe0ff */
[----:B------:R-:W-:Y:S02]  /*1140*/  MOV R42, RZ ;  /* 0x000000ff002a7202 */ /* 0x000fe40000000f00 */
[----:B------:R-:W-:-:S02]  /*1150*/  LOP3.LUT R23, R23, 0x1, RZ, 0xc0, !PT ;  /* 0x0000000117177812 */ /* 0x000fc400078ec0ff */
[----:B------:R-:W-:Y:S02]  /*1160*/  LOP3.LUT R26, R38, 0xe, RZ, 0xc0, !PT ;  /* 0x0000000e261a7812 */ /* 0x000fe400078ec0ff */
[----:B------:R-:W-:-:S03]  /*1170*/  LOP3.LUT P6, RZ, R59, 0xe, R38, 0xf8, !PT ;  /* 0x0000000e3bff7812 */ /* 0x000fc600078cf826 */
[----:B------:R1:W3:Y:S01]  /*1180*/  @!P5 LDG.E.CONSTANT R42, desc[UR10][R16.64] ;  /* 0x0000000a102ad981 */ /* 0x0002e2000c1e9900 */
[----:B------:R-:W-:Y:S02]  /*1190*/  LOP3.LUT P5, RZ, R23, R20, RZ, 0xfc, !PT ;  /* 0x0000001417ff7212 */ /* 0x000fe400078afcff */
[----:B0-----:R-:W-:Y:S02]  /*11a0*/  IADD3 R18, PT, PT, R59, R26, RZ ;  /* 0x0000001a3b127210 */ /* 0x001fe40007ffe0ff */
[----:B------:R-:W-:Y:S02]  /*11b0*/  PLOP3.LUT P5, PT, P5, P6, PT, 0x2f, 0xf2 ;  /* 0x0000000000f2781c */ /* 0x000fe40002fac577 */
[----:B------:R-:W-:Y:S02]  /*11c0*/  LEA R23, R24, R35, 0x5 ;  /* 0x0000002318177211 */ /* 0x000fe400078e28ff */
[----:B------:R-:W-:Y:S01]  /*11d0*/  ISETP.GT.U32.OR P5, PT, R18, 0x1c, P5 ;  /* 0x0000001c1200780c */ /* 0x000fe20002fa4470 */
[----:B------:R-:W-:Y:S01]  /*11e0*/  IMAD.WIDE R18, R46, 0x4, R40 ;  /* 0x000000042e127825 */ /* 0x000fe200078e0228 */
[----:B------:R-:W-:-:S02]  /*11f0*/  IADD3 R26, PT, PT, R23, 0x4, RZ ;  /* 0x00000004171a7810 */ /* 0x000fc40007ffe0ff */
[----:B------:R-:W-:Y:S01]  /*1200*/  MOV R36, RZ ;  /* 0x000000ff00247202 */ /* 0x000fe20000000f00 */
[C---:B------:R-:W-:Y:S01]  /*1210*/  IMAD R27, R28.reuse, 0x50, R23 ;  /* 0x000000501c1b7824 */ /* 0x040fe200078e0217 */
[----:B-1----:R-:W-:Y:S02]  /*1220*/  SHF.R.U32.HI R17, RZ, 0x4, R26 ;  /* 0x00000004ff117819 */ /* 0x002fe4000001161a */
[----:B------:R-:W-:Y:S02]  /*1230*/  P2R R16, PR, RZ, 0x40 ;  /* 0x00000040ff107803 */ /* 0x000fe40000000000 */
[----:B------:R-:W-:Y:S01]  /*1240*/  ISETP.GT.U32.AND P6, PT, R23, 0x4b, PT ;  /* 0x0000004b1700780c */ /* 0x000fe20003fc4070 */
[----:B------:R-:W-:Y:S02]  /*1250*/  IMAD R17, R28, 0x5, R17 ;  /* 0x000000051c117824 */ /* 0x000fe400078e0211 */
[----:B------:R0:W4:Y:S01]  /*1260*/  @!P5 LDG.E.CONSTANT R36, desc[UR10][R18.64] ;  /* 0x0000000a1224d981 */ /* 0x000122000c1e9900 */
[----:B------:R-:W-:-:S02]  /*1270*/  ISETP.GT.U32.AND P5, PT, R27, 0x27b, PT ;  /* 0x0000027b1b00780c */ /* 0x000fc40003fa4070 */
[----:B------:R-:W-:Y:S02]  /*1280*/  ISETP.GT.U32.OR P6, PT, R21, 0x5, P6 ;  /* 0x000000051500780c */ /* 0x000fe400037c4470 */
[----:B------:R-:W-:Y:S02]  /*1290*/  ISETP.GT.U32.OR P5, PT, R17, 0x27, P5 ;  /* 0x000000271100780c */ /* 0x000fe40002fa4470 */
[----:B------:R-:W-:Y:S02]  /*12a0*/  MOV R26, RZ ;  /* 0x000000ff001a7202 */ /* 0x000fe40000000f00 */
[----:B------:R-:W-:Y:S01]  /*12b0*/  PLOP3.LUT P5, PT, P5, P6, PT, 0xf8, 0x8f ;  /* 0x00000000008f781c */ /* 0x000fe20002fadf70 */
[----:B0-----:R-:W-:Y:S01]  /*12c0*/  IMAD.WIDE R18, R48, 0x4, R40 ;  /* 0x0000000430127825 */ /* 0x001fe200078e0228 */
[----:B------:R-:W-:-:S13]  /*12d0*/  ISETP.NE.AND P6, PT, R60, RZ, PT ;  /* 0x000000ff3c00720c */ /* 0x000fda0003fc5270 */
[----:B------:R-:W5:Y:S01]  /*12e0*/  @!P6 LDG.E.CONSTANT R26, desc[UR10][R18.64] ;  /* 0x0000000a121ae981 */ /* 0x000f62000c1e9900 */
[----:B------:R-:W-:Y:S01]  /*12f0*/  BSSY.RECONVERGENT B0, `(.L_x_28) ;  /* 0x0000016000007945 */ /* 0x000fe20003800200 */
[----:B------:R-:W-:Y:S01]  /*1300*/  P2R R37, PR, RZ, 0x20 ;  /* 0x00000020ff257803 */ /* 0x000fe20000000000 */
[----:B------:R-:W-:Y:S01]  /*1310*/  IMAD.WIDE R16, R31, 0x4, R40 ;  /* 0x000000041f107825 */ /* 0x000fe200078e0228 */
[----:B--2---:R0:W-:Y:S04]  /*1320*/  STS [R57+0x4], R22 ;  /* 0x0000041639007388 */ /* 0x0041e80000000800 */
[----:B---3--:R0:W-:Y:S04]  /*1330*/  STS [R57+0xc], R42 ;  /* 0x00000c2a39007388 */ /* 0x0081e80000000800 */
[----:B----4-:R0:W-:Y:S04]  /*1340*/  STS [R57+0x8], R36 ;  /* 0x0000082439007388 */ /* 0x0101e80000000800 */
[----:B-----5:R0:W-:Y:S01]  /*1350*/  STS [R57], R26 ;  /* 0x0000001a39007388 */ /* 0x0201e20000000800 */
[----:B------:R-:W-:Y:S05]  /*1360*/  @P5 BRA `(.L_x_29) ;  /* 0x0000000000385947 */ /* 0x000fea0003800000 */
[----:B------:R-:W-:Y:S01]  /*1370*/  IADD3 R18, PT, PT, R35, 0x4, RZ ;  /* 0x0000000423127810 */ /* 0x000fe20007ffe0ff */
[----:B------:R-:W-:Y:S03]  /*1380*/  BSSY.RECONVERGENT B1, `(.L_x_30) ;  /* 0x000000b000017945 */ /* 0x000fe60003800200 */
[----:B------:R-:W-:Y:S02]  /*1390*/  LEA.HI R19, R18, R28, RZ, 0x1c ;  /* 0x0000001c12137211 */ /* 0x000fe400078fe0ff */
[----:B------:R-:W-:Y:S02]  /*13a0*/  LOP3.LUT P5, RZ, R59, 0xe, R18, 0xf8, !PT ;  /* 0x0000000e3bff7812 */ /* 0x000fe400078af812 */
[----:B------:R-:W-:Y:S02]  /*13b0*/  LOP3.LUT P6, RZ, R20, 0x1, R19, 0xf8, !PT ;  /* 0x0000000114ff7812 */ /* 0x000fe400078cf813 */
[----:B------:R-:W-:-:S02]  /*13c0*/  LOP3.LUT R18, R18, 0xe, RZ, 0xc0, !PT ;  /* 0x0000000e12127812 */ /* 0x000fc400078ec0ff */
[----:B------:R-:W-:Y:S02]  /*13d0*/  PLOP3.LUT P5, PT, P6, P5, PT, 0x2f, 0xf2 ;  /* 0x0000000000f2781c */ /* 0x000fe400037aa577 */
[----:B------:R-:W-:-:S04]  /*13e0*/  IADD3 R18, PT, PT, R59, R18, RZ ;  /* 0x000000123b127210 */ /* 0x000fc80007ffe0ff */
[----:B------:R-:W-:Y:S01]  /*13f0*/  ISETP.GT.U32.OR P5, PT, R18, 0x1c, P5 ;  /* 0x0000001c1200780c */ /* 0x000fe20002fa4470 */
[----:B------:R-:W-:-:S12]  /*1400*/  HFMA2 R18, -RZ, RZ, 0, 0 ;  /* 0x00000000ff127431 */ /* 0x000fd800000001ff */
[----:B------:R-:W-:Y:S05]  /*1410*/  @P5 BRA `(.L_x_31) ;  /* 0x0000000000045947 */ /* 0x000fea0003800000 */
[----:B------:R1:W5:Y:S02]  /*1420*/  LDG.E.CONSTANT R18, desc[UR10][R16.64] ;  /* 0x0000000a10127981 */ /* 0x000364000c1e9900 */
.L_x_31:
[----:B------:R-:W-:Y:S05]  /*1430*/  BSYNC.RECONVERGENT B1 ;  /* 0x0000000000017941 */ /* 0x000fea0003800200 */
.L_x_30:
[----:B-----5:R2:W-:Y:S02]  /*1440*/  STS [R57+0x10], R18 ;  /* 0x0000101239007388 */ /* 0x0205e40000000800 */
.L_x_29:
[----:B------:R-:W-:Y:S05]  /*1450*/  BSYNC.RECONVERGENT B0 ;  /* 0x0000000000007941 */ /* 0x000fea0003800200 */
.L_x_28:
[C---:B-1----:R-:W-:Y:S01]  /*1460*/  IADD3 R17, PT, PT, R23.reuse, 0x5, RZ ;  /* 0x0000000517117810 */ /* 0x042fe20007ffe0ff */
[----:B------:R-:W-:Y:S01]  /*1470*/  BSSY.RECONVERGENT B0, `(.L_x_32) ;  /* 0x0000015000007945 */ /* 0x000fe20003800200 */
[----:B------:R-:W-:Y:S02]  /*1480*/  ISETP.GT.U32.AND P5, PT, R23, 0x4a, PT ;  /* 0x0000004a1700780c */ /* 0x000fe40003fa4070 */
[----:B------:R-:W-:Y:S02]  /*1490*/  SHF.R.U32.HI R17, RZ, 0x4, R17 ;  /* 0x00000004ff117819 */ /* 0x000fe40000011611 */
[----:B------:R-:W-:Y:S02]  /*14a0*/  ISETP.GT.U32.AND P6, PT, R27, 0x27a, PT ;  /* 0x0000027a1b00780c */ /* 0x000fe40003fc4070 */
[----:B------:R-:W-:Y:S01]  /*14b0*/  ISETP.GT.U32.OR P5, PT, R21, 0x5, P5 ;  /* 0x000000051500780c */ /* 0x000fe20002fa4470 */
[----:B------:R-:W-:-:S05]  /*14c0*/  IMAD R17, R28, 0x5, R17 ;  /* 0x000000051c117824 */ /* 0x000fca00078e0211 */
[----:B------:R-:W-:Y:S01]  /*14d0*/  ISETP.GT.U32.OR P6, PT, R17, 0x27, P6 ;  /* 0x000000271100780c */ /* 0x000fe200037c4470 */
[----:B------:R-:W-:-:S03]  /*14e0*/  IMAD.WIDE R16, R29, 0x4, R40 ;  /* 0x000000041d107825 */ /* 0x000fc600078e0228 */
[----:B------:R-:W-:-:S04]  /*14f0*/  PLOP3.LUT P5, PT, P6, P5, PT, 0xf8, 0x8f ;  /* 0x00000000008f781c */ /* 0x000fc800037abf70 */
[----:B0-----:R-:W-:-:S09]  /*1500*/  P2R R36, PR, RZ, 0x20 ;  /* 0x00000020ff247803 */ /* 0x001fd20000000000 */
[----:B------:R-:W-:Y:S05]  /*1510*/  @P5 BRA `(.L_x_33) ;  /* 0x0000000000285947 */ /* 0x000fea0003800000 */
[----:B------:R-:W-:Y:S01]  /*1520*/  IADD3 R19, PT, PT, R35, 0x5, RZ ;  /* 0x0000000523137810 */ /* 0x000fe20007ffe0ff */
[----:B------:R-:W-:Y:S01]  /*1530*/  BSSY.RECONVERGENT B1, `(.L_x_34) ;  /* 0x0000007000017945 */ /* 0x000fe20003800200 */
[----:B--2---:R-:W-:Y:S02]  /*1540*/  MOV R18, RZ ;  /* 0x000000ff00127202 */ /* 0x004fe40000000f00 */
[----:B------:R-:W-:-:S04]  /*1550*/  LEA.HI R19, R19, R28, RZ, 0x1c ;  /* 0x0000001c13137211 */ /* 0x000fc800078fe0ff */
[----:B------:R-:W-:-:S04]  /*1560*/  LOP3.LUT P5, RZ, R20, 0x1, R19, 0xf8, !PT ;  /* 0x0000000114ff7812 */ /* 0x000fc800078af813 */
[----:B------:R-:W-:-:S13]  /*1570*/  ISETP.GT.U32.OR P5, PT, R54, 0x1c, !P5 ;  /* 0x0000001c3600780c */ /* 0x000fda0006fa4470 */
[----:B------:R-:W-:Y:S05]  /*1580*/  @P5 BRA `(.L_x_35) ;  /* 0x0000000000045947 */ /* 0x000fea0003800000 */
[----:B------:R0:W5:Y:S02]  /*1590*/  LDG.E.CONSTANT R18, desc[UR10][R16.64] ;  /* 0x0000000a10127981 */ /* 0x000164000c1e9900 */
.L_x_35:
[----:B------:R-:W-:Y:S05]  /*15a0*/  BSYNC.RECONVERGENT B1 ;  /* 0x0000000000017941 */ /* 0x000fea0003800200 */
.L_x_34:
[----:B-----5:R1:W-:Y:S02]  /*15b0*/  STS [R57+0x14], R18 ;  /* 0x0000141239007388 */ /* 0x0203e40000000800 */
.L_x_33:
[----:B------:R-:W-:Y:S05]  /*15c0*/  BSYNC.RECONVERGENT B0 ;  /* 0x0000000000007941 */ /* 0x000fea0003800200 */
.L_x_32:
[----:B------:R-:W-:Y:S01]  /*15d0*/  ISETP.GT.U32.AND P5, PT, R56, 0x1c, PT ;  /* 0x0000001c3800780c */ /* 0x000fe20003fa4070 */
[----:B------:R-:W-:Y:S02]  /*15e0*/  HFMA2 R64, -RZ, RZ, 0, 0 ;  /* 0x00000000ff407431 */ /* 0x000fe400000001ff */
[----:B------:R-:W-:Y:S01]  /*15f0*/  IMAD.WIDE R20, R47, 0x4, R40 ;  /* 0x000000042f147825 */ /* 0x000fe200078e0228 */
[----:B------:R-:W-:-:S09]  /*1600*/  MOV R42, RZ ;  /* 0x000000ff002a7202 */ /* 0x000fd20000000f00 */
[----:B------:R3:W4:Y:S01]  /*1610*/  @!P5 LDG.E.CONSTANT R64, desc[UR10][R20.64+0x70] ;  /* 0x0000700a1440d981 */ /* 0x000722000c1e9900 */
[----:B------:R-:W-:Y:S01]  /*1620*/  ISETP.GT.U32.AND P5, PT, R55, 0x1c, PT ;  /* 0x0000001c3700780c */ /* 0x000fe20003fa4070 */
[----:B0-----:R-:W-:Y:S01]  /*1630*/  IMAD.WIDE R16, R33, 0x4, R40 ;  /* 0x0000000421107825 */ /* 0x001fe200078e0228 */
[----:B------:R-:W-:-:S04]  /*1640*/  LOP3.LUT R22, R35, 0xe, RZ, 0xc0, !PT ;  /* 0x0000000e23167812 */ /* 0x000fc800078ec0ff */
[----:B------:R-:W-:-:S07]  /*1650*/  IADD3 R22, PT, PT, R59, R22, RZ ;  /* 0x000000163b167210 */ /* 0x000fce0007ffe0ff */
[----:B------:R0:W5:Y:S01]  /*1660*/  @!P5 LDG.E.CONSTANT R42, desc[UR10][R16.64+0x70] ;  /* 0x0000700a102ad981 */ /* 0x000162000c1e9900 */
[----:B------:R-:W-:Y:S01]  /*1670*/  LOP3.LUT P5, RZ, R59, 0xe, R35, 0xf8, !PT ;  /* 0x0000000e3bff7812 */ /* 0x000fe200078af823 */
[----:B------:R-:W-:Y:S02]  /*1680*/  HFMA2 R66, -RZ, RZ, 0, 0 ;  /* 0x00000000ff427431 */ /* 0x000fe400000001ff */
[----:B-12---:R-:W-:Y:S01]  /*1690*/  IMAD.WIDE R18, R48, 0x4, R40 ;  /* 0x0000000430127825 */ /* 0x006fe200078e0228 */
[----:B------:R-:W-:Y:S02]  /*16a0*/  ISETP.GT.U32.OR P6, PT, R22, 0x1c, !P5 ;  /* 0x0000001c1600780c */ /* 0x000fe40006fc4470 */
[----:B---3--:R-:W-:-:S04]  /*16b0*/  IADD3 R20, PT, PT, R35, 0x2, RZ ;  /* 0x0000000223147810 */ /* 0x008fc80007ffe0ff */
[----:B------:R-:W-:-:S04]  /*16c0*/  LOP3.LUT R20, R20, 0xe, RZ, 0xc0, !PT ;  /* 0x0000000e14147812 */ /* 0x000fc800078ec0ff */
[----:B------:R-:W-:-:S03]  /*16d0*/  IADD3 R20, PT, PT, R59, R20, RZ ;  /* 0x000000143b147210 */ /* 0x000fc60007ffe0ff */
[----:B------:R1:W2:Y:S01]  /*16e0*/  @!P6 LDG.E.CONSTANT R66, desc[UR10][R18.64+0x70] ;  /* 0x0000700a1242e981 */ /* 0x0002a2000c1e9900 */
[----:B------:R-:W-:Y:S01]  /*16f0*/  LOP3.LUT P6, RZ, R59, 0xe, R38, 0xf8, !PT ;  /* 0x0000000e3bff7812 */ /* 0x000fe200078cf826 */
[----:B0-----:R-:W-:Y:S01]  /*1700*/  IMAD.WIDE R16, R46, 0x4, R40 ;  /* 0x000000042e107825 */ /* 0x001fe200078e0228 */
[----:B------:R-:W-:Y:S02]  /*1710*/  MOV R44, RZ ;  /* 0x000000ff002c7202 */ /* 0x000fe40000000f00 */
[----:B------:R-:W-:Y:S02]  /*1720*/  ISETP.GT.U32.OR P6, PT, R20, 0x1c, !P6 ;  /* 0x0000001c1400780c */ /* 0x000fe400077c4470 */
[----:B------:R-:W-:Y:S02]  /*1730*/  MOV R26, UR12 ;  /* 0x0000000c001a7c02 */ /* 0x000fe40008000f00 */
[----:B------:R-:W-:Y:S02]  /*1740*/  MOV R27, UR13 ;  /* 0x0000000d001b7c02 */ /* 0x000fe40008000f00 */
[----:B------:R-:W-:-:S02]  /*1750*/  MOV R22, UR12 ;  /* 0x0000000c00167c02 */ /* 0x000fc40008000f00 */
[----:B------:R-:W-:Y:S02]  /*1760*/  MOV R23, UR13 ;  /* 0x0000000d00177c02 */ /* 0x000fe40008000f00 */
[----:B-1----:R-:W-:Y:S02]  /*1770*/  MOV R18, UR12 ;  /* 0x0000000c00127c02 */ /* 0x002fe40008000f00 */
[----:B------:R-:W-:Y:S01]  /*1780*/  MOV R19, UR13 ;  /* 0x0000000d00137c02 */ /* 0x000fe20008000f00 */
[----:B------:R0:W3:Y:S01]  /*1790*/  @!P6 LDG.E.CONSTANT R44, desc[UR10][R16.64+0x70] ;  /* 0x0000700a102ce981 */ /* 0x0000e2000c1e9900 */
[----:B------:R-:W-:Y:S01]  /*17a0*/  @!P2 IADD3 R20, P6, PT, R7, UR12, RZ ;  /* 0x0000000c0714ac10 */ /* 0x000fe2000ffde0ff */
[----:B------:R-:W-:-:S03]  /*17b0*/  @!P0 IMAD.WIDE.U32 R26, R52, 0x4, R26 ;  /* 0x00000004341a8825 */ /* 0x000fc600078e001a */
[----:B------:R-:W-:Y:S01]  /*17c0*/  @!P2 IADD3.X R21, PT, PT, R6, UR13, RZ, P6, !PT ;  /* 0x0000000d0615ac10 */ /* 0x000fe2000b7fe4ff */
[----:B------:R-:W-:Y:S01]  /*17d0*/  @!P1 IMAD.WIDE.U32 R22, R51, 0x4, R22 ;  /* 0x0000000433169825 */ /* 0x000fe200078e0016 */
[----:B------:R-:W1:Y:S01]  /*17e0*/  S2R R61, SR_TID.X ;  /* 0x00000000003d7919 */ /* 0x000e620000002100 */
[----:B------:R-:W-:Y:S02]  /*17f0*/  ISETP.NE.AND P6, PT, R37, RZ, PT ;  /* 0x000000ff2500720c */ /* 0x000fe40003fc5270 */
[----:B0-----:R-:W-:Y:S01]  /*1800*/  MOV R16, UR12 ;  /* 0x0000000c00107c02 */ /* 0x001fe20008000f00 */
[----:B------:R-:W-:Y:S01]  /*1810*/  @!P3 IMAD.WIDE.U32 R18, R50, 0x4, R18 ;  /* 0x000000043212b825 */ /* 0x000fe200078e0012 */
[----:B------:R-:W-:Y:S01]  /*1820*/  MOV R17, UR13 ;  /* 0x0000000d00117c02 */ /* 0x000fe20008000f00 */
[----:B------:R-:W4:Y:S02]  /*1830*/  @!P0 LDG.E.CONSTANT R26, desc[UR10][R26.64] ;  /* 0x0000000a1a1a8981 */ /* 0x000f24000c1e9900 */
[----:B------:R-:W-:-:S02]  /*1840*/  @!P4 IMAD.WIDE.U32 R16, R49, 0x4, R16 ;  /* 0x000000043110c825 */ /* 0x000fc400078e0010 */
[----:B------:R0:W5:Y:S04]  /*1850*/  @!P1 LDG.E.CONSTANT R68, desc[UR10][R22.64] ;  /* 0x0000000a16449981 */ /* 0x000168000c1e9900 */
[----:B------:R-:W2:Y:S04]  /*1860*/  @!P3 LDG.E.CONSTANT R39, desc[UR10][R18.64] ;  /* 0x0000000a1227b981 */ /* 0x000ea8000c1e9900 */
[----:B------:R-:W3:Y:S04]  /*1870*/  @!P2 LDG.E.CONSTANT R45, desc[UR10][R20.64+0x24] ;  /* 0x0000240a142da981 */ /* 0x000ee8000c1e9900 */
[----:B------:R-:W3:Y:S01]  /*1880*/  @!P4 LDG.E.CONSTANT R63, desc[UR10][R16.64] ;  /* 0x0000000a103fc981 */ /* 0x000ee2000c1e9900 */
[----:B0-----:R-:W-:Y:S01]  /*1890*/  MOV R22, 0x400 ;  /* 0x0000040000167802 */ /* 0x001fe20000000f00 */
[----:B------:R-:W-:Y:S01]  /*18a0*/  BSSY.RECONVERGENT B0, `(.L_x_36) ;  /* 0x00000d0000007945 */ /* 0x000fe20003800200 */
[----:B------:R-:W0:Y:S01]  /*18b0*/  S2R R27, SR_CgaCtaId ;  /* 0x00000000001b7919 */ /* 0x000e220000008800 */
[----:B-1----:R-:W-:-:S04]  /*18c0*/  SHF.L.U32 R61, R61, 0x1, RZ ;  /* 0x000000013d3d7819 */ /* 0x002fc800000006ff */
[----:B------:R-:W-:Y:S02]  /*18d0*/  LEA R61, R24, R61, 0x4 ;  /* 0x0000003d183d7211 */ /* 0x000fe400078e20ff */
[----:B------:R-:W-:Y:S02]  /*18e0*/  IADD3 R24, PT, PT, R22, 0xa00, RZ ;  /* 0x00000a0016187810 */ /* 0x000fe40007ffe0ff */
[C---:B0-----:R-:W-:Y:S02]  /*18f0*/  LEA R22, R27.reuse, R22, 0x18 ;  /* 0x000000161b167211 */ /* 0x041fe400078ec0ff */
[----:B------:R-:W-:Y:S02]  /*1900*/  LEA R27, R27, R24, 0x18 ;  /* 0x000000181b1b7211 */ /* 0x000fe400078ec0ff */
[----:B------:R-:W-:-:S03]  /*1910*/  LEA R61, R61, R22, 0x2 ;  /* 0x000000163d3d7211 */ /* 0x000fc600078e10ff */
[----:B------:R-:W-:Y:S01]  /*1920*/  IMAD R62, R28, 0xf0, R27 ;  /* 0x000000f01c3e7824 */ /* 0x000fe200078e021b */
[----:B----4-:R-:W-:Y:S04]  /*1930*/  @!P0 STS [R53], R26 ;  /* 0x0000001a35008388 */ /* 0x010fe80000000800 */
[----:B-----5:R-:W-:Y:S04]  /*1940*/  @!P1 STS [R53+0x4], R68 ;  /* 0x0000044435009388 */ /* 0x020fe80000000800 */
[----:B--2---:R-:W-:Y:S04]  /*1950*/  @!P3 STS [R53+0x8], R39 ;  /* 0x000008273500b388 */ /* 0x004fe80000000800 */
[----:B---3--:R-:W-:Y:S04]  /*1960*/  @!P2 STS [R53+0xc], R45 ;  /* 0x00000c2d3500a388 */ /* 0x008fe80000000800 */
[----:B------:R-:W-:Y:S01]  /*1970*/  @!P4 STS [R53+0x10], R63 ;  /* 0x0000103f3500c388 */ /* 0x000fe20000000800 */
[----:B------:R-:W-:Y:S06]  /*1980*/  BAR.SYNC.DEFER_BLOCKING 0x0 ;  /* 0x0000000000007b1d */ /* 0x000fec0000010000 */
[----:B------:R-:W-:Y:S04]  /*1990*/  LDS.64 R16, [R61] ;  /* 0x000000003d107984 */ /* 0x000fe80000000a00 */
[----:B------:R-:W0:Y:S04]  /*19a0*/  LDS.128 R20, [R62] ;  /* 0x000000003e147984 */ /* 0x000e280000000c00 */
[----:B------:R-:W1:Y:S04]  /*19b0*/  LDS.64 R18, [R61+0x8] ;  /* 0x000008003d127984 */ /* 0x000e680000000a00 */
[----:B------:R-:W2:Y:S01]  /*19c0*/  LDS.64 R26, [R61+0x80] ;  /* 0x000080003d1a7984 */ /* 0x000ea20000000a00 */
[----:B0-----:R-:W-:Y:S01]  /*19d0*/  FFMA R16, R16, R20, R25 ;  /* 0x0000001410107223 */ /* 0x001fe20000000019 */
[----:B------:R-:W-:-:S03]  /*19e0*/  FFMA R43, R20, R17, R43 ;  /* 0x00000011142b7223 */ /* 0x000fc6000000002b */
[-C--:B------:R-:W-:Y:S01]  /*19f0*/  FFMA R17, R17, R21.reuse, R16 ;  /* 0x0000001511117223 */ /* 0x080fe20000000010 */
[C---:B-1----:R-:W-:Y:S02]  /*1a00*/  FFMA R16, R18.reuse, R21, R43 ;  /* 0x0000001512107223 */ /* 0x042fe4000000002b */
[----:B------:R-:W-:Y:S01]  /*1a10*/  LDS.64 R20, [R61+0x88] ;  /* 0x000088003d147984 */ /* 0x000fe20000000a00 */
[-C--:B------:R-:W-:Y:S01]  /*1a20*/  FFMA R25, R18, R22.reuse, R17 ;  /* 0x0000001612197223 */ /* 0x080fe20000000011 */
[----:B------:R-:W-:Y:S02]  /*1a30*/  FFMA R22, R19, R22, R16 ;  /* 0x0000001613167223 */ /* 0x000fe40000000010 */
[----:B------:R-:W0:Y:S01]  /*1a40*/  LDS.128 R16, [R62+0x10] ;  /* 0x000010003e107984 */ /* 0x000e220000000c00 */
[-C--:B--2---:R-:W-:Y:S01]  /*1a50*/  FFMA R39, R26, R23.reuse, R25 ;  /* 0x000000171a277223 */ /* 0x084fe20000000019 */
[----:B------:R-:W-:Y:S02]  /*1a60*/  FFMA R23, R27, R23, R22 ;  /* 0x000000171b177223 */ /* 0x000fe40000000016 */
[----:B------:R-:W1:Y:S01]  /*1a70*/  LDS.64 R24, [R61+0x100] ;  /* 0x000100003d187984 */ /* 0x000e620000000a00 */
[----:B0-----:R-:W-:Y:S01]  /*1a80*/  FFMA R22, R16, R27, R39 ;  /* 0x0000001b10167223 */ /* 0x001fe20000000027 */
[----:B------:R-:W-:-:S03]  /*1a90*/  FFMA R16, R20, R16, R23 ;  /* 0x0000001014107223 */ /* 0x000fc60000000017 */
[-C--:B------:R-:W-:Y:S01]  /*1aa0*/  FFMA R23, R20, R17.reuse, R22 ;  /* 0x0000001114177223 */ /* 0x080fe20000000016 */
[----:B------:R-:W-:Y:S02]  /*1ab0*/  FFMA R26, R21, R17, R16 ;  /* 0x00000011151a7223 */ /* 0x000fe40000000010 */
[----:B------:R-:W0:Y:S01]  /*1ac0*/  LDS.64 R16, [R61+0x108] ;  /* 0x000108003d107984 */ /* 0x000e220000000a00 */
[-C--:B-1----:R-:W-:Y:S01]  /*1ad0*/  FFMA R24, R24, R18.reuse, R23 ;  /* 0x0000001218187223 */ /* 0x082fe20000000017 */
[C---:B------:R-:W-:Y:S02]  /*1ae0*/  FFMA R39, R25.reuse, R18, R26 ;  /* 0x0000001219277223 */ /* 0x040fe4000000001a */
[----:B------:R-:W1:Y:S01]  /*1af0*/  LDS.128 R20, [R62+0x20] ;  /* 0x000020003e147984 */ /* 0x000e620000000c00 */
[----:B------:R-:W-:-:S03]  /*1b00*/  FFMA R25, R25, R19, R24 ;  /* 0x0000001319197223 */ /* 0x000fc60000000018 */
[----:B------:R-:W2:Y:S01]  /*1b10*/  LDS.64 R26, [R61+0x180] ;  /* 0x000180003d1a7984 */ /* 0x000ea20000000a00 */
[C---:B0-----:R-:W-:Y:S01]  /*1b20*/  FFMA R39, R16.reuse, R19, R39 ;  /* 0x0000001310277223 */ /* 0x041fe20000000027 */
[----:B-1----:R-:W-:-:S03]  /*1b30*/  FFMA R19, R16, R20, R25 ;  /* 0x0000001410137223 */ /* 0x002fc60000000019 */
[----:B------:R-:W-:Y:S01]  /*1b40*/  FFMA R20, R20, R17, R39 ;  /* 0x0000001114147223 */ /* 0x000fe20000000027 */
[----:B------:R-:W0:Y:S01]  /*1b50*/  LDS.64 R24, [R61+0x188] ;  /* 0x000188003d187984 */ /* 0x000e220000000a00 */
[-C--:B--2---:R-:W-:Y:S02]  /*1b60*/  FFMA R19, R26, R21.reuse, R19 ;  /* 0x000000151a137223 */ /* 0x084fe40000000013 */
[C---:B------:R-:W-:Y:S02]  /*1b70*/  FFMA R21, R27.reuse, R21, R20 ;  /* 0x000000151b157223 */ /* 0x040fe40000000014 */
[-C--:B------:R-:W-:Y:S02]  /*1b80*/  FFMA R26, R27, R22.reuse, R19 ;  /* 0x000000161b1a7223 */ /* 0x080fe40000000013 */
[----:B------:R-:W-:Y:S01]  /*1b90*/  LDS.128 R16, [R62+0x30] ;  /* 0x000030003e107984 */ /* 0x000fe20000000c00 */
[C---:B0-----:R-:W-:Y:S01]  /*1ba0*/  FFMA R22, R24.reuse, R22, R21 ;  /* 0x0000001618167223 */ /* 0x041fe20000000015 */
[----:B------:R-:W-:-:S02]  /*1bb0*/  FFMA R27, R24, R23, R26 ;  /* 0x00000017181b7223 */ /* 0x000fc4000000001a */
[----:B------:R-:W0:Y:S01]  /*1bc0*/  LDS.64 R20, [R61+0x200] ;  /* 0x000200003d147984 */ /* 0x000e220000000a00 */
[----:B------:R-:W-:-:S03]  /*1bd0*/  FFMA R25, R25, R23, R22 ;  /* 0x0000001719197223 */ /* 0x000fc60000000016 */
[----:B------:R-:W1:Y:S01]  /*1be0*/  LDS.64 R22, [R61+0x208] ;  /* 0x000208003d167984 */ /* 0x000e620000000a00 */
[----:B0-----:R-:W-:Y:S01]  /*1bf0*/  FFMA R20, R20, R16, R27 ;  /* 0x0000001014147223 */ /* 0x001fe2000000001b */
[----:B------:R-:W-:Y:S02]  /*1c00*/  FFMA R25, R16, R21, R25 ;  /* 0x0000001510197223 */ /* 0x000fe40000000019 */
[----:B------:R-:W0:Y:S01]  /*1c10*/  LDS.64 R26, [R61+0x280] ;  /* 0x000280003d1a7984 */ /* 0x000e220000000a00 */
[-C--:B------:R-:W-:Y:S01]  /*1c20*/  FFMA R21, R21, R17.reuse, R20 ;  /* 0x0000001115157223 */ /* 0x080fe20000000014 */
[----:B-1----:R-:W-:-:S03]  /*1c30*/  FFMA R16, R22, R17, R25 ;  /* 0x0000001116107223 */ /* 0x002fc60000000019 */
[-C--:B------:R-:W-:Y:S01]  /*1c40*/  FFMA R25, R22, R18.reuse, R21 ;  /* 0x0000001216197223 */ /* 0x080fe20000000015 */
[----:B------:R-:W-:Y:S02]  /*1c50*/  FFMA R18, R23, R18, R16 ;  /* 0x0000001217127223 */ /* 0x000fe40000000010 */
[----:B------:R-:W1:Y:S04]  /*1c60*/  LDS.128 R20, [R62+0x40] ;  /* 0x000040003e147984 */ /* 0x000e680000000c00 */
[----:B------:R-:W2:Y:S01]  /*1c70*/  LDS.64 R16, [R61+0x288] ;  /* 0x000288003d107984 */ /* 0x000ea20000000a00 */
[-C--:B0-----:R-:W-:Y:S01]  /*1c80*/  FFMA R39, R26, R19.reuse, R25 ;  /* 0x000000131a277223 */ /* 0x081fe20000000019 */
[----:B------:R-:W-:Y:S02]  /*1c90*/  FFMA R19, R27, R19, R18 ;  /* 0x000000131b137223 */ /* 0x000fe40000000012 */
[----:B------:R-:W0:Y:S01]  /*1ca0*/  LDS.64 R24, [R61+0x300] ;  /* 0x000300003d187984 */ /* 0x000e220000000a00 */
[----:B-1----:R-:W-:Y:S01]  /*1cb0*/  FFMA R18, R20, R27, R39 ;  /* 0x0000001b14127223 */ /* 0x002fe20000000027 */
[----:B--2---:R-:W-:-:S03]  /*1cc0*/  FFMA R20, R16, R20, R19 ;  /* 0x0000001410147223 */ /* 0x004fc60000000013 */
[-C--:B------:R-:W-:Y:S01]  /*1cd0*/  FFMA R19, R16, R21.reuse, R18 ;  /* 0x0000001510137223 */ /* 0x080fe20000000012 */
[----:B------:R-:W-:Y:S02]  /*1ce0*/  FFMA R26, R17, R21, R20 ;  /* 0x00000015111a7223 */ /* 0x000fe40000000014 */
[----:B------:R-:W1:Y:S01]  /*1cf0*/  LDS.64 R20, [R61+0x308] ;  /* 0x000308003d147984 */ /* 0x000e620000000a00 */
[-C--:B0-----:R-:W-:Y:S01]  /*1d00*/  FFMA R24, R24, R22.reuse, R19 ;  /* 0x0000001618187223 */ /* 0x081fe20000000013 */
[C---:B------:R-:W-:Y:S02]  /*1d10*/  FFMA R39, R25.reuse, R22, R26 ;  /* 0x0000001619277223 */ /* 0x040fe4000000001a */
[----:B------:R-:W0:Y:S01]  /*1d20*/  LDS.128 R16, [R62+0x50] ;  /* 0x000050003e107984 */ /* 0x000e220000000c00 */
[----:B------:R-:W-:-:S03]  /*1d30*/  FFMA R25, R25, R23, R24 ;  /* 0x0000001719197223 */ /* 0x000fc60000000018 */
[----:B------:R-:W2:Y:S01]  /*1d40*/  LDS.64 R26, [R61+0x380] ;  /* 0x000380003d1a7984 */ /* 0x000ea20000000a00 */
[C---:B-1----:R-:W-:Y:S01]  /*1d50*/  FFMA R39, R20.reuse, R23, R39 ;  /* 0x0000001714277223 */ /* 0x042fe20000000027 */
[----:B0-----:R-:W-:-:S03]  /*1d60*/  FFMA R23, R20, R16, R25 ;  /* 0x0000001014177223 */ /* 0x001fc60000000019 */
        /* <DEDUP_REMOVED lines=15> */
[C---:B-1----:R-:W-:Y:S02]  /*1e60*/  FFMA R16, R18.reuse, R21, R25 ;  /* 0x0000001512107223 */ /* 0x042fe40000000019 */
[----:B------:R-:W-:Y:S01]  /*1e70*/  LDS.64 R20, [R61+0x488] ;  /* 0x000488003d147984 */ /* 0x000fe20000000a00 */
[-C--:B------:R-:W-:Y:S01]  /*1e80*/  FFMA R25, R18, R22.reuse, R17 ;  /* 0x0000001612197223 */ /* 0x080fe20000000011 */
[----:B------:R-:W-:-:S02]  /*1e90*/  FFMA R22, R19, R22, R16 ;  /* 0x0000001613167223 */ /* 0x000fc40000000010 */
[----:B------:R-:W1:Y:S01]  /*1ea0*/  LDS.128 R16, [R62+0x70] ;  /* 0x000070003e107984 */ /* 0x000e620000000c00 */
[-C--:B0-----:R-:W-:Y:S01]  /*1eb0*/  FFMA R39, R26, R23.reuse, R25 ;  /* 0x000000171a277223 */ /* 0x081fe20000000019 */
[----:B------:R-:W-:Y:S02]  /*1ec0*/  FFMA R23, R27, R23, R22 ;  /* 0x000000171b177223 */ /* 0x000fe40000000016 */
[----:B------:R-:W0:Y:S01]  /*1ed0*/  LDS.64 R24, [R61+0x500] ;  /* 0x000500003d187984 */ /* 0x000e220000000a00 */
[----:B-1----:R-:W-:Y:S01]  /*1ee0*/  FFMA R22, R16, R27, R39 ;  /* 0x0000001b10167223 */ /* 0x002fe20000000027 */
[----:B------:R-:W-:-:S03]  /*1ef0*/  FFMA R16, R20, R16, R23 ;  /* 0x0000001014107223 */ /* 0x000fc60000000017 */
        /* <DEDUP_REMOVED lines=69> */
[----:B------:R-:W-:-:S02]  /*2350*/  FFMA R16, R20, R16, R23 ;  /* 0x0000001014107223 */ /* 0x000fc40000000017 */
[----:B------:R-:W-:Y:S01]  /*2360*/  LDS.64 R24, [R61+0x980] ;  /* 0x000980003d187984 */ /* 0x000fe20000000a00 */
        /* <DEDUP_REMOVED lines=8> */
[----:B------:R-:W-:Y:S06]  /*23f0*/  BAR.SYNC.DEFER_BLOCKING 0x0 ;  /* 0x0000000000007b1d */ /* 0x000fec0000010000 */
[----:B------:R3:W-:Y:S04]  /*2400*/  STS [R57], R66 ;  /* 0x0000004239007388 */ /* 0x0007e80000000800 */
[----:B------:R3:W-:Y:S01]  /*2410*/  STS [R57+0x4], R64 ;  /* 0x0000044039007388 */ /* 0x0007e20000000800 */
[----:B0-----:R-:W-:-:S03]  /*2420*/  FFMA R39, R16, R19, R39 ;  /* 0x0000001310277223 */ /* 0x001fc60000000027 */
[----:B------:R3:W-:Y:S01]  /*2430*/  STS [R57+0x8], R44 ;  /* 0x0000082c39007388 */ /* 0x0007e20000000800 */
[----:B-1----:R-:W-:Y:S01]  /*2440*/  FFMA R43, R16, R20, R43 ;  /* 0x00000014102b7223 */ /* 0x002fe2000000002b */
[----:B------:R-:W-:Y:S02]  /*2450*/  FFMA R20, R20, R17, R39 ;  /* 0x0000001114147223 */ /* 0x000fe40000000027 */
[----:B------:R3:W-:Y:S01]  /*2460*/  STS [R57+0xc], R42 ;  /* 0x00000c2a39007388 */ /* 0x0007e20000000800 */
[-C--:B------:R-:W-:Y:S01]  /*2470*/  FFMA R43, R24, R21.reuse, R43 ;  /* 0x00000015182b7223 */ /* 0x080fe2000000002b */
[----:B------:R-:W-:-:S03]  /*2480*/  FFMA R21, R25, R21, R20 ;  /* 0x0000001519157223 */ /* 0x000fc60000000014 */
[-C--:B------:R-:W-:Y:S01]  /*2490*/  FFMA R16, R25, R22.reuse, R43 ;  /* 0x0000001619107223 */ /* 0x080fe2000000002b */
[----:B--2---:R-:W-:-:S03]  /*24a0*/  FFMA R22, R26, R22, R21 ;  /* 0x000000161a167223 */ /* 0x004fc60000000015 */
[-C--:B------:R-:W-:Y:S01]  /*24b0*/  FFMA R39, R26, R23.reuse, R16 ;  /* 0x000000171a277223 */ /* 0x080fe20000000010 */
[----:B------:R-:W-:Y:S01]  /*24c0*/  FFMA R27, R27, R23, R22 ;  /* 0x000000171b1b7223 */ /* 0x000fe20000000016 */
[----:B---3--:R-:W-:Y:S06]  /*24d0*/  @P6 BRA `(.L_x_37) ;  /* 0x0000000000306947 */ /* 0x008fec0003800000 */
[----:B------:R-:W-:Y:S01]  /*24e0*/  IADD3 R16, PT, PT, R35, 0x4, RZ ;  /* 0x0000000423107810 */ /* 0x000fe20007ffe0ff */
[----:B------:R-:W-:Y:S03]  /*24f0*/  BSSY.RECONVERGENT B1, `(.L_x_38) ;  /* 0x0000009000017945 */ /* 0x000fe60003800200 */
[----:B------:R-:W-:-:S04]  /*2500*/  LOP3.LUT R16, R16, 0xe, RZ, 0xc0, !PT ;  /* 0x0000000e10107812 */ /* 0x000fc800078ec0ff */
[----:B------:R-:W-:Y:S02]  /*2510*/  IADD3 R17, PT, PT, R59, R16, RZ ;  /* 0x000000103b117210 */ /* 0x000fe40007ffe0ff */
[----:B------:R-:W-:Y:S02]  /*2520*/  LOP3.LUT P6, RZ, R16, R59, RZ, 0xfc, !PT ;  /* 0x0000003b10ff7212 */ /* 0x000fe400078cfcff */
[----:B------:R-:W-:Y:S02]  /*2530*/  MOV R16, RZ ;  /* 0x000000ff00107202 */ /* 0x000fe40000000f00 */
[----:B------:R-:W-:-:S13]  /*2540*/  ISETP.GT.U32.OR P6, PT, R17, 0x1c, !P6 ;  /* 0x0000001c1100780c */ /* 0x000fda00077c4470 */
[----:B------:R-:W-:Y:S05]  /*2550*/  @P6 BRA `(.L_x_39) ;  /* 0x0000000000086947 */ /* 0x000fea0003800000 */
[----:B------:R-:W-:-:S06]  /*2560*/  IMAD.WIDE R16, R31, 0x4, R40 ;  /* 0x000000041f107825 */ /* 0x000fcc00078e0228 */
[----:B------:R0:W5:Y:S02]  /*2570*/  LDG.E.CONSTANT R16, desc[UR10][R16.64+0x70] ;  /* 0x0000700a10107981 */ /* 0x000164000c1e9900 */
.L_x_39:
[----:B------:R-:W-:Y:S05]  /*2580*/  BSYNC.RECONVERGENT B1 ;  /* 0x0000000000017941 */ /* 0x000fea0003800200 */
.L_x_38:
[----:B-----5:R1:W-:Y:S02]  /*2590*/  STS [R57+0x10], R16 ;  /* 0x0000101039007388 */ /* 0x0203e40000000800 */
.L_x_37:
[----:B------:R-:W-:Y:S05]  /*25a0*/  BSYNC.RECONVERGENT B0 ;  /* 0x0000000000007941 */ /* 0x000fea0003800200 */
.L_x_36:
[----:B------:R-:W-:Y:S01]  /*25b0*/  ISETP.NE.AND P6, PT, R36, RZ, PT ;  /* 0x000000ff2400720c */ /* 0x000fe20003fc5270 */
[----:B------:R-:W-:-:S12]  /*25c0*/  BSSY.RECONVERGENT B0, `(.L_x_40) ;  /* 0x000000a000007945 */ /* 0x000fd80003800200 */
[----:B------:R-:W-:Y:S05]  /*25d0*/  @P6 BRA `(.L_x_41) ;  /* 0x0000000000206947 */ /* 0x000fea0003800000 */
[----:B------:R-:W-:Y:S01]  /*25e0*/  ISETP.GT.U32.AND P6, PT, R54, 0x1c, PT ;  /* 0x0000001c3600780c */ /* 0x000fe20003fc4070 */
[----:B------:R-:W-:Y:S01]  /*25f0*/  BSSY.RECONVERGENT B1, `(.L_x_42) ;  /* 0x0000005000017945 */ /* 0x000fe20003800200 */
[----:B-1----:R-:W-:-:S11]  /*2600*/  HFMA2 R16, -RZ, RZ, 0, 0 ;  /* 0x00000000ff107431 */ /* 0x002fd600000001ff */
[----:B------:R-:W-:Y:S05]  /*2610*/  @P6 BRA `(.L_x_43) ;  /* 0x0000000000086947 */ /* 0x000fea0003800000 */
[----:B0-----:R-:W-:-:S06]  /*2620*/  IMAD.WIDE R16, R29, 0x4, R40 ;  /* 0x000000041d107825 */ /* 0x001fcc00078e0228 */
[----:B------:R1:W5:Y:S02]  /*2630*/  LDG.E.CONSTANT R16, desc[UR10][R16.64+0x70] ;  /* 0x0000700a10107981 */ /* 0x000364000c1e9900 */
.L_x_43:
[----:B------:R-:W-:Y:S05]  /*2640*/  BSYNC.RECONVERGENT B1 ;  /* 0x0000000000017941 */ /* 0x000fea0003800200 */
.L_x_42:
[----:B-----5:R2:W-:Y:S02]  /*2650*/  STS [R57+0x14], R16 ;  /* 0x0000141039007388 */ /* 0x0205e40000000800 */
.L_x_41:
[----:B------:R-:W-:Y:S05]  /*2660*/  BSYNC.RECONVERGENT B0 ;  /* 0x0000000000007941 */ /* 0x000fea0003800200 */
.L_x_40:
[C---:B------:R-:W-:Y:S02]  /*2670*/  LEA.HI R23, R35.reuse, R28, RZ, 0x1c ;  /* 0x0000001c23177211 */ /* 0x040fe400078fe0ff */
[----:B------:R-:W-:Y:S02]  /*2680*/  LOP3.LUT R22, R35, 0xe, RZ, 0xc0, !PT ;  /* 0x0000000e23167812 */ /* 0x000fe400078ec0ff */
[----:B------:R-:W-:Y:S02]  /*2690*/  LOP3.LUT R23, R23, 0x1, RZ, 0xc0, !PT ;  /* 0x0000000117177812 */ /* 0x000fe400078ec0ff */
[----:B-12---:R-:W-:Y:S02]  /*26a0*/  IADD3 R16, PT, PT, R59, R22, RZ ;  /* 0x000000163b107210 */ /* 0x006fe40007ffe0ff */
[----:B0-----:R-:W-:Y:S02]  /*26b0*/  IADD3 R17, PT, PT, R35, 0x2, RZ ;  /* 0x0000000223117810 */ /* 0x001fe40007ffe0ff */
[----:B------:R-:W-:-:S02]  /*26c0*/  LEA R19, R34, R23, 0x1 ;  /* 0x0000001722137211 */ /* 0x000fc400078e08ff */
[----:B------:R-:W-:Y:S02]  /*26d0*/  ISETP.GT.U32.AND P6, PT, R16, 0x1c, PT ;  /* 0x0000001c1000780c */ /* 0x000fe40003fc4070 */
[C---:B------:R-:W-:Y:S02]  /*26e0*/  LEA.HI R16, R17.reuse, R28, RZ, 0x1c ;  /* 0x0000001c11107211 */ /* 0x040fe400078fe0ff */
[----:B------:R-:W-:Y:S02]  /*26f0*/  LOP3.LUT R18, R17, 0xe, RZ, 0xc0, !PT ;  /* 0x0000000e11127812 */ /* 0x000fe400078ec0ff */
[----:B------:R-:W-:Y:S02]  /*2700*/  ISETP.GT.U32.OR P6, PT, R19, 0x1a, P6 ;  /* 0x0000001a1300780c */ /* 0x000fe400037c4470 */
[----:B------:R-:W-:Y:S02]  /*2710*/  LOP3.LUT R17, R16, 0x1, RZ, 0xc0, !PT ;  /* 0x0000000110117812 */ /* 0x000fe400078ec0ff */
[----:B------:R-:W-:-:S02]  /*2720*/  IADD3 R18, PT, PT, R59, R18, RZ ;  /* 0x000000123b127210 */ /* 0x000fc40007ffe0ff */
[----:B------:R-:W-:Y:S02]  /*2730*/  PLOP3.LUT P5, PT, P6, P5, PT, 0xf2, 0x2f ;  /* 0x00000000002f781c */ /* 0x000fe400037abe72 */
[----:B------:R-:W-:Y:S02]  /*2740*/  LEA R16, R34, R17, 0x1 ;  /* 0x0000001122107211 */ /* 0x000fe400078e08ff */
[----:B------:R-:W-:Y:S02]  /*2750*/  ISETP.GT.U32.AND P6, PT, R18, 0x1c, PT ;  /* 0x0000001c1200780c */ /* 0x000fe40003fc4070 */
[----:B------:R-:W-:Y:S02]  /*2760*/  P2R R25, PR, RZ, 0x4 ;  /* 0x00000004ff197803 */ /* 0x000fe40000000000 */
[----:B------:R-:W-:Y:S02]  /*2770*/  LOP3.LUT P2, RZ, R59, 0xe, R38, 0xf8, !PT ;  /* 0x0000000e3bff7812 */ /* 0x000fe4000784f826 */
[----:B------:R-:W-:-:S02]  /*2780*/  ISETP.GT.U32.OR P6, PT, R16, 0x1a, P6 ;  /* 0x0000001a1000780c */ /* 0x000fc400037c4470 */
[----:B------:R-:W-:Y:S02]  /*2790*/  P2R R24, PR, RZ, 0x10 ;  /* 0x00000010ff187803 */ /* 0x000fe40000000000 */
[----:B------:R-:W-:Y:S02]  /*27a0*/  PLOP3.LUT P6, PT, P6, P2, PT, 0xf2, 0x2f ;  /* 0x00000000002f781c */ /* 0x000fe400037c5e72 */
[----:B------:R-:W-:Y:S01]  /*27b0*/  ISETP.GT.U32.AND P2, PT, R19, 0x1a, PT ;  /* 0x0000001a1300780c */ /* 0x000fe20003f44070 */
[----:B------:R-:W0:Y:S01]  /*27c0*/  S2R R63, SR_TID.Y ;  /* 0x00000000003f7919 */ /* 0x000e220000002200 */
[----:B------:R-:W-:Y:S02]  /*27d0*/  MOV R42, RZ ;  /* 0x000000ff002a7202 */ /* 0x000fe40000000f00 */
[----:B------:R-:W-:Y:S02]  /*27e0*/  ISETP.GT.U32.OR P4, PT, R56, 0x1c, P2 ;  /* 0x0000001c3800780c */ /* 0x000fe40001784470 */
[----:B------:R-:W-:Y:S01]  /*27f0*/  IADD3 R17, PT, PT, R35, 0x3, RZ ;  /* 0x0000000323117810 */ /* 0x000fe20007ffe0ff */
[----:B------:R-:W-:-:S03]  /*2800*/  HFMA2 R38, -RZ, RZ, 0, 0 ;  /* 0x00000000ff267431 */ /* 0x000fc600000001ff */
[----:B------:R-:W-:-:S07]  /*2810*/  LEA.HI R17, R17, R28, RZ, 0x1c ;  /* 0x0000001c11117211 */ /* 0x000fce00078fe0ff */
[----:B------:R-:W-:-:S04]  /*2820*/  @!P4 LEA R20, P2, R0, UR7, 0x2 ;  /* 0x000000070014cc11 */ /* 0x000fc8000f8410ff */
[----:B------:R-:W-:Y:S02]  /*2830*/  @!P4 IADD3.X R21, PT, PT, R14, UR8, RZ, P2, !PT ;  /* 0x000000080e15cc10 */ /* 0x000fe400097fe4ff */
[----:B------:R-:W-:Y:S02]  /*2840*/  @!P6 LEA R18, P2, R2, UR7, 0x2 ;  /* 0x000000070212ec11 */ /* 0x000fe4000f8410ff */
[----:B------:R-:W-:Y:S01]  /*2850*/  LOP3.LUT R17, R17, 0x1, RZ, 0xc0, !PT ;  /* 0x0000000111117812 */ /* 0x000fe200078ec0ff */
[----:B------:R-:W2:Y:S01]  /*2860*/  @!P4 LDG.E.CONSTANT R42, desc[UR10][R20.64] ;  /* 0x0000000a142ac981 */ /* 0x000ea2000c1e9900 */
[----:B------:R-:W-:Y:S02]  /*2870*/  @!P6 IADD3.X R19, PT, PT, R4, UR8, RZ, P2, !PT ;  /* 0x000000080413ec10 */ /* 0x000fe400097fe4ff */
[----:B------:R-:W-:Y:S02]  /*2880*/  LEA R16, R34, R17, 0x1 ;  /* 0x0000001122107211 */ /* 0x000fe400078e08ff */
[----:B------:R-:W-:Y:S01]  /*2890*/  MOV R26, RZ ;  /* 0x000000ff001a7202 */ /* 0x000fe20000000f00 */
[----:B------:R0:W3:Y:S01]  /*28a0*/  @!P6 LDG.E.CONSTANT R38, desc[UR10][R18.64+-0x4] ;  /* 0xfffffc0a1226e981 */ /* 0x0000e2000c1e9900 */
[----:B------:R-:W-:Y:S01]  /*28b0*/  ISETP.GT.U32.AND P6, PT, R16, 0x1a, PT ;  /* 0x0000001a1000780c */ /* 0x000fe20003fc4070 */
[----:B------:R-:W-:Y:S01]  /*28c0*/  HFMA2 R44, -RZ, RZ, 0, 0 ;  /* 0x00000000ff2c7431 */ /* 0x000fe200000001ff */
[----:B------:R-:W-:-:S02]  /*28d0*/  ISETP.NE.AND P2, PT, R25, RZ, PT ;  /* 0x000000ff1900720c */ /* 0x000fc40003f45270 */
[----:B------:R-:W-:Y:S02]  /*28e0*/  ISETP.GT.U32.OR P6, PT, R55, 0x1c, P6 ;  /* 0x0000001c3700780c */ /* 0x000fe400037c4470 */
[----:B0-----:R-:W-:-:S04]  /*28f0*/  LEA R19, R63, R35, 0x5 ;  /* 0x000000233f137211 */ /* 0x001fc800078e28ff */
[----:B------:R-:W-:-:S07]  /*2900*/  @!P5 SHF.R.U32.HI R19, RZ, 0x4, R19 ;  /* 0x00000004ff13d819 */ /* 0x000fce0000011613 */
[----:B------:R-:W-:Y:S01]  /*2910*/  @!P6 LEA R16, P4, R3, UR7, 0x2 ;  /* 0x000000070310ec11 */ /* 0x000fe2000f8810ff */
[----:B------:R-:W-:-:S03]  /*2920*/  @!P5 IMAD R19, R28, 0x5, R19 ;  /* 0x000000051c13d824 */ /* 0x000fc600078e0213 */
[----:B------:R-:W-:Y:S02]  /*2930*/  @!P6 IADD3.X R17, PT, PT, R5, UR8, RZ, P4, !PT ;  /* 0x000000080511ec10 */ /* 0x000fe4000a7fe4ff */
[----:B------:R-:W-:-:S03]  /*2940*/  @!P5 SHF.R.U32.HI R19, RZ, 0x1, R19 ;  /* 0x00000001ff13d819 */ /* 0x000fc60000011613 */
[----:B------:R0:W4:Y:S01]  /*2950*/  @!P6 LDG.E.CONSTANT R26, desc[UR10][R16.64] ;  /* 0x0000000a101ae981 */ /* 0x000122000c1e9900 */
[----:B------:R-:W-:Y:S01]  /*2960*/  @!P5 ISETP.NE.U32.AND P6, PT, R23, 0x1, PT ;  /* 0x000000011700d80c */ /* 0x000fe20003fc5070 */
[----:B------:R-:W-:-:S03]  /*2970*/  @!P5 IMAD R19, R19, 0x310, R58 ;  /* 0x000003101313d824 */ /* 0x000fc600078e023a */
[----:B------:R-:W-:Y:S02]  /*2980*/  @!P5 SEL R18, RZ, 0x1c, P6 ;  /* 0x0000001cff12d807 */ /* 0x000fe40003000000 */
[----:B------:R-:W-:-:S04]  /*2990*/  @!P5 IADD3 R19, PT, PT, R22, R19, R59 ;  /* 0x000000131613d210 */ /* 0x000fc80007ffe03b */
[----:B------:R-:W-:-:S04]  /*29a0*/  @!P5 IADD3 R19, P6, PT, R18, R19, RZ ;  /* 0x000000131213d210 */ /* 0x000fc80007fde0ff */
[----:B0-----:R-:W-:Y:S02]  /*29b0*/  @!P5 IADD3.X R16, PT, PT, RZ, RZ, RZ, P6, !PT ;  /* 0x000000ffff10d210 */ /* 0x001fe400037fe4ff */
[----:B------:R-:W-:-:S04]  /*29c0*/  @!P5 LEA R18, P6, R19, UR7, 0x2 ;  /* 0x000000071312dc11 */ /* 0x000fc8000f8c10ff */
[----:B------:R-:W-:-:S05]  /*29d0*/  @!P5 LEA.HI.X R19, R19, UR8, R16, 0x2, P6 ;  /* 0x000000081313dc11 */ /* 0x000fca000b0f1410 */
[----:B------:R0:W5:Y:S01]  /*29e0*/  @!P5 LDG.E.CONSTANT R44, desc[UR10][R18.64+-0x4] ;  /* 0xfffffc0a122cd981 */ /* 0x000162000c1e9900 */
[----:B------:R-:W-:-:S04]  /*29f0*/  @!P0 IADD3 R16, P5, PT, R7, UR12, RZ ;  /* 0x0000000c07108c10 */ /* 0x000fc8000ffbe0ff */
[----:B------:R-:W-:Y:S02]  /*2a00*/  @!P0 IADD3.X R17, PT, PT, R6, UR13, RZ, P5, !PT ;  /* 0x0000000d06118c10 */ /* 0x000fe4000affe4ff */
[----:B------:R-:W-:Y:S02]  /*2a10*/  @!P1 IADD3 R20, P5, PT, R13, UR12, RZ ;  /* 0x0000000c0d149c10 */ /* 0x000fe4000ffbe0ff */
[----:B------:R-:W-:Y:S01]  /*2a20*/  ISETP.NE.AND P4, PT, R24, RZ, PT ;  /* 0x000000ff1800720c */ /* 0x000fe20003f85270 */
[----:B------:R-:W2:Y:S01]  /*2a30*/  @!P0 LDG.E.CONSTANT R68, desc[UR10][R16.64+0xc] ;  /* 0x00000c0a10448981 */ /* 0x000ea2000c1e9900 */
[----:B------:R-:W-:Y:S02]  /*2a40*/  @!P1 IADD3.X R21, PT, PT, R12, UR13, RZ, P5, !PT ;  /* 0x0000000d0c159c10 */ /* 0x000fe4000affe4ff */
[----:B------:R-:W-:-:S04]  /*2a50*/  @!P3 IADD3 R66, P5, PT, R11, UR12, RZ ;  /* 0x0000000c0b42bc10 */ /* 0x000fc8000ffbe0ff */
[----:B------:R-:W-:Y:S02]  /*2a60*/  @!P3 IADD3.X R67, PT, PT, R10, UR13, RZ, P5, !PT ;  /* 0x0000000d0a43bc10 */ /* 0x000fe4000affe4ff */
[----:B------:R-:W-:Y:S02]  /*2a70*/  @!P2 IADD3 R24, P5, PT, R7, UR12, RZ ;  /* 0x0000000c0718ac10 */ /* 0x000fe4000ffbe0ff */
[----:B------:R-:W-:Y:S01]  /*2a80*/  ISETP.NE.AND P6, PT, R37, RZ, PT ;  /* 0x000000ff2500720c */ /* 0x000fe20003fc5270 */
[----:B------:R-:W3:Y:S01]  /*2a90*/  @!P3 LDG.E.CONSTANT R66, desc[UR10][R66.64+0xc] ;  /* 0x00000c0a4242b981 */ /* 0x000ee2000c1e9900 */
[----:B------:R-:W-:Y:S02]  /*2aa0*/  @!P2 IADD3.X R25, PT, PT, R6, UR13, RZ, P5, !PT ;  /* 0x0000000d0619ac10 */ /* 0x000fe4000affe4ff */
[----:B------:R-:W-:Y:S01]  /*2ab0*/  @!P4 IADD3 R64, P5, PT, R9, UR12, RZ ;  /* 0x0000000c0940cc10 */ /* 0x000fe2000ffbe0ff */
[----:B------:R-:W4:Y:S03]  /*2ac0*/  @!P1 LDG.E.CONSTANT R37, desc[UR10][R20.64+0xc] ;  /* 0x00000c0a14259981 */ /* 0x000f26000c1e9900 */
[----:B------:R-:W-:Y:S01]  /*2ad0*/  @!P4 IADD3.X R65, PT, PT, R8, UR13, RZ, P5, !PT ;  /* 0x0000000d0841cc10 */ /* 0x000fe2000affe4ff */
[----:B------:R-:W5:Y:S04]  /*2ae0*/  @!P2 LDG.E.CONSTANT R43, desc[UR10][R24.64+0x30] ;  /* 0x0000300a182ba981 */ /* 0x000f68000c1e9900 */
[----:B------:R-:W5:Y:S04]  /*2af0*/  @!P4 LDG.E.CONSTANT R64, desc[UR10][R64.64+0xc] ;  /* 0x00000c0a4040c981 */ /* 0x000f68000c1e9900 */
[----:B--2---:R-:W-:Y:S04]  /*2b00*/  @!P0 STS [R53], R68 ;  /* 0x0000004435008388 */ /* 0x004fe80000000800 */
[----:B---3--:R-:W-:Y:S04]  /*2b10*/  @!P3 STS [R53+0x8], R66 ;  /* 0x000008423500b388 */ /* 0x008fe80000000800 */
[----:B----4-:R-:W-:Y:S04]  /*2b20*/  @!P1 STS [R53+0x4], R37 ;  /* 0x0000042535009388 */ /* 0x010fe80000000800 */
[----:B-----5:R-:W-:Y:S04]  /*2b30*/  @!P2 STS [R53+0xc], R43 ;  /* 0x00000c2b3500a388 */ /* 0x020fe80000000800 */
[----:B------:R-:W-:Y:S01]  /*2b40*/  @!P4 STS [R53+0x10], R64 ;  /* 0x000010403500c388 */ /* 0x000fe20000000800 */
[----:B------:R-:W-:Y:S06]  /*2b50*/  BAR.SYNC.DEFER_BLOCKING 0x0 ;  /* 0x0000000000007b1d */ /* 0x000fec0000010000 */
[----:B0-----:R-:W-:Y:S04]  /*2b60*/  LDS.64 R18, [R61] ;  /* 0x000000003d127984 */ /* 0x001fe80000000a00 */
[----:B------:R-:W0:Y:S04]  /*2b70*/  LDS.128 R20, [R62] ;  /* 0x000000003e147984 */ /* 0x000e280000000c00 */
[----:B------:R-:W1:Y:S04]  /*2b80*/  LDS.64 R16, [R61+0x8] ;  /* 0x000008003d107984 */ /* 0x000e680000000a00 */
[----:B------:R-:W2:Y:S01]  /*2b90*/  LDS.64 R24, [R61+0x80] ;  /* 0x000080003d187984 */ /* 0x000ea20000000a00 */
[----:B0-----:R-:W-:Y:S01]  /*2ba0*/  FFMA R18, R18, R20, R39 ;  /* 0x0000001412127223 */ /* 0x001fe20000000027 */
[----:B------:R-:W-:-:S03]  /*2bb0*/  FFMA R27, R20, R19, R27 ;  /* 0x00000013141b7223 */ /* 0x000fc6000000001b */
[-C--:B------:R-:W-:Y:S01]  /*2bc0*/  FFMA R19, R19, R21.reuse, R18 ;  /* 0x0000001513137223 */ /* 0x080fe20000000012 */
[----:B-1----:R-:W-:-:S03]  /*2bd0*/  FFMA R18, R16, R21, R27 ;  /* 0x0000001510127223 */ /* 0x002fc6000000001b */
[-C--:B------:R-:W-:Y:S01]  /*2be0*/  FFMA R21, R16, R22.reuse, R19 ;  /* 0x0000001610157223 */ /* 0x080fe20000000013 */
[----:B------:R-:W-:Y:S02]  /*2bf0*/  FFMA R22, R17, R22, R18 ;  /* 0x0000001611167223 */ /* 0x000fe40000000012 */
[----:B------:R-:W0:Y:S01]  /*2c00*/  LDS.128 R16, [R62+0x10] ;  /* 0x000010003e107984 */ /* 0x000e220000000c00 */
[----:B--2---:R-:W-:-:S03]  /*2c10*/  FFMA R27, R24, R23, R21 ;  /* 0x00000017181b7223 */ /* 0x004fc60000000015 */
[----:B------:R-:W1:Y:S01]  /*2c20*/  LDS.64 R20, [R61+0x88] ;  /* 0x000088003d147984 */ /* 0x000e620000000a00 */
[----:B------:R-:W-:Y:S01]  /*2c30*/  FFMA R23, R25, R23, R22 ;  /* 0x0000001719177223 */ /* 0x000fe20000000016 */
[----:B0-----:R-:W-:Y:S02]  /*2c40*/  FFMA R22, R16, R25, R27 ;  /* 0x0000001910167223 */ /* 0x001fe4000000001b */
[----:B------:R-:W0:Y:S01]  /*2c50*/  LDS.64 R24, [R61+0x100] ;  /* 0x000100003d187984 */ /* 0x000e220000000a00 */
[C---:B-1----:R-:W-:Y:S01]  /*2c60*/  FFMA R16, R20.reuse, R16, R23 ;  /* 0x0000001014107223 */ /* 0x042fe20000000017 */
[----:B------:R-:W-:-:S03]  /*2c70*/  FFMA R23, R20, R17, R22 ;  /* 0x0000001114177223 */ /* 0x000fc60000000016 */
[----:B------:R-:W-:Y:S02]  /*2c80*/  FFMA R20, R21, R17, R16 ;  /* 0x0000001115147223 */ /* 0x000fe40000000010 */
[----:B------:R-:W1:Y:S01]  /*2c90*/  LDS.64 R16, [R61+0x108] ;  /* 0x000108003d107984 */ /* 0x000e620000000a00 */
[-C--:B0-----:R-:W-:Y:S01]  /*2ca0*/  FFMA R24, R24, R18.reuse, R23 ;  /* 0x0000001218187223 */ /* 0x081fe20000000017 */
[C---:B------:R-:W-:Y:S02]  /*2cb0*/  FFMA R27, R25.reuse, R18, R20 ;  /* 0x00000012191b7223 */ /* 0x040fe40000000014 */
[----:B------:R-:W0:Y:S01]  /*2cc0*/  LDS.128 R20, [R62+0x20] ;  /* 0x000020003e147984 */ /* 0x000e220000000c00 */
[-C--:B------:R-:W-:Y:S01]  /*2cd0*/  FFMA R25, R25, R19.reuse, R24 ;  /* 0x0000001319197223 */ /* 0x080fe20000000018 */
[C---:B-1----:R-:W-:Y:S02]  /*2ce0*/  FFMA R27, R16.reuse, R19, R27 ;  /* 0x00000013101b7223 */ /* 0x042fe4000000001b */
[----:B------:R-:W1:Y:S01]  /*2cf0*/  LDS.64 R18, [R61+0x180] ;  /* 0x000180003d127984 */ /* 0x000e620000000a00 */
[----:B0-----:R-:W-:-:S03]  /*2d00*/  FFMA R37, R16, R20, R25 ;  /* 0x0000001410257223 */ /* 0x001fc60000000019 */
[----:B------:R-:W0:Y:S01]  /*2d10*/  LDS.64 R24, [R61+0x188] ;  /* 0x000188003d187984 */ /* 0x000e220000000a00 */
[----:B------:R-:W-:Y:S01]  /*2d20*/  FFMA R20, R20, R17, R27 ;  /* 0x0000001114147223 */ /* 0x000fe2000000001b */
[----:B-1----:R-:W-:-:S03]  /*2d30*/  FFMA R37, R18, R21, R37 ;  /* 0x0000001512257223 */ /* 0x002fc60000000025 */
[C---:B------:R-:W-:Y:S01]  /*2d40*/  FFMA R21, R19.reuse, R21, R20 ;  /* 0x0000001513157223 */ /* 0x040fe20000000014 */
[----:B------:R-:W-:-:S03]  /*2d50*/  FFMA R16, R19, R22, R37 ;  /* 0x0000001613107223 */ /* 0x000fc60000000025 */
[C---:B0-----:R-:W-:Y:S01]  /*2d60*/  FFMA R22, R24.reuse, R22, R21 ;  /* 0x0000001618167223 */ /* 0x041fe20000000015 */
[-C--:B------:R-:W-:Y:S01]  /*2d70*/  FFMA R27, R24, R23.reuse, R16 ;  /* 0x00000017181b7223 */ /* 0x080fe20000000010 */
[----:B------:R-:W-:Y:S04]  /*2d80*/  LDS.64 R20, [R61+0x200] ;  /* 0x000200003d147984 */ /* 0x000fe80000000a00 */
[----:B------:R-:W0:Y:S01]  /*2d90*/  LDS.128 R16, [R62+0x30] ;  /* 0x000030003e107984 */ /* 0x000e220000000c00 */
        /* <DEDUP_REMOVED lines=9> */
[----:B------:R-:W1:Y:S01]  /*2e30*/  LDS.128 R20, [R62+0x40] ;  /* 0x000040003e147984 */ /* 0x000e620000000c00 */
[----:B0-----:R-:W-:-:S03]  /*2e40*/  FFMA R27, R24, R19, R17 ;  /* 0x00000013181b7223 */ /* 0x001fc60000000011 */
[----:B------:R-:W0:Y:S01]  /*2e50*/  LDS.64 R16, [R61+0x288] ;  /* 0x000288003d107984 */ /* 0x000e220000000a00 */
[----:B------:R-:W-:Y:S01]  /*2e60*/  FFMA R19, R25, R19, R18 ;  /* 0x0000001319137223 */ /* 0x000fe20000000012 */
[----:B-1----:R-:W-:Y:S02]  /*2e70*/  FFMA R18, R20, R25, R27 ;  /* 0x0000001914127223 */ /* 0x002fe4000000001b */
[----:B------:R-:W1:Y:S01]  /*2e80*/  LDS.64 R24, [R61+0x300] ;  /* 0x000300003d187984 */ /* 0x000e620000000a00 */
[C---:B0-----:R-:W-:Y:S01]  /*2e90*/  FFMA R20, R16.reuse, R20, R19 ;  /* 0x0000001410147223 */ /* 0x041fe20000000013 */
[----:B------:R-:W-:-:S03]  /*2ea0*/  FFMA R19, R16, R21, R18 ;  /* 0x0000001510137223 */ /* 0x000fc60000000012 */
[----:B------:R-:W-:Y:S02]  /*2eb0*/  FFMA R16, R17, R21, R20 ;  /* 0x0000001511107223 */ /* 0x000fe40000000014 */
[----:B------:R-:W0:Y:S01]  /*2ec0*/  LDS.64 R20, [R61+0x308] ;  /* 0x000308003d147984 */ /* 0x000e220000000a00 */
[-C--:B-1----:R-:W-:Y:S01]  /*2ed0*/  FFMA R24, R24, R22.reuse, R19 ;  /* 0x0000001618187223 */ /* 0x082fe20000000013 */
[C---:B------:R-:W-:Y:S02]  /*2ee0*/  FFMA R27, R25.reuse, R22, R16 ;  /* 0x00000016191b7223 */ /* 0x040fe40000000010 */
[----:B------:R-:W1:Y:S01]  /*2ef0*/  LDS.128 R16, [R62+0x50] ;  /* 0x000050003e107984 */ /* 0x000e620000000c00 */
[-C--:B------:R-:W-:Y:S01]  /*2f00*/  FFMA R25, R25, R23.reuse, R24 ;  /* 0x0000001719197223 */ /* 0x080fe20000000018 */
[C---:B0-----:R-:W-:Y:S02]  /*2f10*/  FFMA R27, R20.reuse, R23, R27 ;  /* 0x00000017141b7223 */ /* 0x041fe4000000001b */
[----:B------:R-:W0:Y:S01]  /*2f20*/  LDS.64 R22, [R61+0x380] ;  /* 0x000380003d167984 */ /* 0x000e220000000a00 */
[----:B-1----:R-:W-:-:S03]  /*2f30*/  FFMA R37, R20, R16, R25 ;  /* 0x0000001014257223 */ /* 0x002fc60000000019 */
[----:B------:R-:W1:Y:S01]  /*2f40*/  LDS.64 R24, [R61+0x388] ;  /* 0x000388003d187984 */ /* 0x000e620000000a00 */
[----:B------:R-:W-:Y:S01]  /*2f50*/  FFMA R16, R16, R21, R27 ;  /* 0x0000001510107223 */ /* 0x000fe2000000001b */
[----:B0-----:R-:W-:-:S03]  /*2f60*/  FFMA R37, R22, R17, R37 ;  /* 0x0000001116257223 */ /* 0x001fc60000000025 */
[C---:B------:R-:W-:Y:S01]  /*2f70*/  FFMA R17, R23.reuse, R17, R16 ;  /* 0x0000001117117223 */ /* 0x040fe20000000010 */
[----:B------:R-:W-:-:S03]  /*2f80*/  FFMA R16, R23, R18, R37 ;  /* 0x0000001217107223 */ /* 0x000fc60000000025 */
[C---:B-1----:R-:W-:Y:S01]  /*2f90*/  FFMA R18, R24.reuse, R18, R17 ;  /* 0x0000001218127223 */ /* 0x042fe20000000011 */
[----:B------:R-:W-:Y:S01]  /*2fa0*/  LDS.128 R20, [R62+0x60] ;  /* 0x000060003e147984 */ /* 0x000fe20000000c00 */
[----:B------:R-:W-:-:S03]  /*2fb0*/  FFMA R27, R24, R19, R16 ;  /* 0x00000013181b7223 */ /* 0x000fc60000000010 */
        /* <DEDUP_REMOVED lines=32> */
[C---:B-1----:R-:W-:Y:S02]  /*31c0*/  FFMA R22, R24.reuse, R22, R21 ;  /* 0x0000001618167223 */ /* 0x042fe40000000015 */
[----:B------:R-:W-:Y:S01]  /*31d0*/  LDS.64 R20, [R61+0x600] ;  /* 0x000600003d147984 */ /* 0x000fe20000000a00 */
[----:B------:R-:W-:-:S03]  /*31e0*/  FFMA R27, R24, R23, R16 ;  /* 0x00000017181b7223 */ /* 0x000fc60000000010 */
        /* <DEDUP_REMOVED lines=48> */
[----:B------:R-:W-:-:S03]  /*34f0*/  FFMA R37, R25, R23, R22 ;  /* 0x0000001719257223 */ /* 0x000fc60000000016 */
[----:B------:R-:W2:Y:S01]  /*3500*/  LDS.64 R22, [R61+0x900] ;  /* 0x000900003d167984 */ /* 0x000ea20000000a00 */
[----:B-1----:R-:W-:-:S04]  /*3510*/  FFMA R24, R16, R25, R27 ;  /* 0x0000001910187223 */ /* 0x002fc8000000001b */
[C---:B0-----:R-:W-:Y:S02]  /*3520*/  FFMA R27, R20.reuse, R17, R24 ;  /* 0x00000011141b7223 */ /* 0x041fe40000000018 */
[----:B------:R-:W0:Y:S01]  /*3530*/  LDS.64 R24, [R61+0x908] ;  /* 0x000908003d187984 */ /* 0x000e220000000a00 */
[----:B------:R-:W-:Y:S01]  /*3540*/  FFMA R16, R20, R16, R37 ;  /* 0x0000001014107223 */ /* 0x000fe20000000025 */
[----:B--2---:R-:W-:-:S03]  /*3550*/  FFMA R22, R22, R18, R27 ;  /* 0x0000001216167223 */ /* 0x004fc6000000001b */
[----:B------:R-:W-:Y:S01]  /*3560*/  FFMA R16, R21, R17, R16 ;  /* 0x0000001115107223 */ /* 0x000fe20000000010 */
[----:B------:R-:W-:-:S03]  /*3570*/  FFMA R27, R23, R19, R22 ;  /* 0x00000013171b7223 */ /* 0x000fc60000000016 */
[----:B------:R-:W-:Y:S02]  /*3580*/  FFMA R17, R23, R18, R16 ;  /* 0x0000001217117223 */ /* 0x000fe40000000010 */
[----:B------:R-:W1:Y:S02]  /*3590*/  LDS.128 R20, [R62+0xe0] ;  /* 0x0000e0003e147984 */ /* 0x000e640000000c00 */
[C---:B0-----:R-:W-:Y:S02]  /*35a0*/  FFMA R37, R24.reuse, R19, R17 ;  /* 0x0000001318257223 */ /* 0x041fe40000000011 */
[----:B------:R-:W0:Y:S04]  /*35b0*/  LDS.64 R16, [R61+0x980] ;  /* 0x000980003d107984 */ /* 0x000e280000000a00 */
[----:B------:R-:W2:Y:S01]  /*35c0*/  LDS.64 R18, [R61+0x988] ;  /* 0x000988003d127984 */ /* 0x000ea20000000a00 */
[----:B------:R-:W-:Y:S01]  /*35d0*/  BAR.SYNC.DEFER_BLOCKING 0x0 ;  /* 0x0000000000007b1d */ /* 0x000fe20000010000 */
[----:B-1----:R-:W-:Y:S01]  /*35e0*/  FFMA R27, R24, R20, R27 ;  /* 0x00000014181b7223 */ /* 0x002fe2000000001b */
[----:B------:R-:W-:-:S04]  /*35f0*/  FFMA R20, R20, R25, R37 ;  /* 0x0000001914147223 */ /* 0x000fc80000000025 */
[----:B------:R-:W-:Y:S01]  /*3600*/  BSSY.RECONVERGENT B0, `(.L_x_44) ;  /* 0x000001d000007945 */ /* 0x000fe20003800200 */
[----:B------:R1:W-:Y:S04]  /*3610*/  STS [R57+0x4], R42 ;  /* 0x0000042a39007388 */ /* 0x0003e80000000800 */
[----:B------:R1:W-:Y:S04]  /*3620*/  STS [R57+0x8], R38 ;  /* 0x0000082639007388 */ /* 0x0003e80000000800 */
[----:B------:R1:W-:Y:S04]  /*3630*/  STS [R57+0xc], R26 ;  /* 0x00000c1a39007388 */ /* 0x0003e80000000800 */
[----:B------:R1:W-:Y:S01]  /*3640*/  STS [R57], R44 ;  /* 0x0000002c39007388 */ /* 0x0003e20000000800 */
[-C--:B0-----:R-:W-:Y:S01]  /*3650*/  FFMA R27, R16, R21.reuse, R27 ;  /* 0x00000015101b7223 */ /* 0x081fe2000000001b */
[----:B------:R-:W-:-:S03]  /*3660*/  FFMA R21, R17, R21, R20 ;  /* 0x0000001511157223 */ /* 0x000fc60000000014 */
[-C--:B------:R-:W-:Y:S01]  /*3670*/  FFMA R16, R17, R22.reuse, R27 ;  /* 0x0000001611107223 */ /* 0x080fe2000000001b */
[----:B--2---:R-:W-:-:S03]  /*3680*/  FFMA R22, R18, R22, R21 ;  /* 0x0000001612167223 */ /* 0x004fc60000000015 */
[-C--:B------:R-:W-:Y:S01]  /*3690*/  FFMA R39, R18, R23.reuse, R16 ;  /* 0x0000001712277223 */ /* 0x080fe20000000010 */
[----:B------:R-:W-:Y:S01]  /*36a0*/  FFMA R37, R19, R23, R22 ;  /* 0x0000001713257223 */ /* 0x000fe20000000016 */
[----:B-1----:R-:W-:Y:S06]  /*36b0*/  @P6 BRA `(.L_x_45) ;  /* 0x0000000000446947 */ /* 0x002fec0003800000 */
[----:B------:R-:W-:Y:S01]  /*36c0*/  IADD3 R17, PT, PT, R35, 0x4, RZ ;  /* 0x0000000423117810 */ /* 0x000fe20007ffe0ff */
[----:B------:R-:W-:Y:S03]  /*36d0*/  BSSY.RECONVERGENT B1, `(.L_x_46) ;  /* 0x000000e000017945 */ /* 0x000fe60003800200 */
[C---:B------:R-:W-:Y:S02]  /*36e0*/  LEA.HI R16, R17.reuse, R28, RZ, 0x1c ;  /* 0x0000001c11107211 */ /* 0x040fe400078fe0ff */
[----:B------:R-:W-:Y:S02]  /*36f0*/  LOP3.LUT R18, R17, 0xe, RZ, 0xc0, !PT ;  /* 0x0000000e11127812 */ /* 0x000fe400078ec0ff */
[----:B------:R-:W-:Y:S02]  /*3700*/  LOP3.LUT R19, R16, 0x1, RZ, 0xc0, !PT ;  /* 0x0000000110137812 */ /* 0x000fe400078ec0ff */
[----:B------:R-:W-:-:S02]  /*3710*/  IADD3 R18, PT, PT, R59, R18, RZ ;  /* 0x000000123b127210 */ /* 0x000fc40007ffe0ff */
[----:B------:R-:W-:Y:S02]  /*3720*/  LEA R16, R34, R19, 0x1 ;  /* 0x0000001322107211 */ /* 0x000fe400078e08ff */
[----:B------:R-:W-:Y:S02]  /*3730*/  ISETP.GT.U32.AND P5, PT, R18, 0x1c, PT ;  /* 0x0000001c1200780c */ /* 0x000fe40003fa4070 */
[----:B------:R-:W-:Y:S02]  /*3740*/  LOP3.LUT P6, RZ, R59, 0xe, R17, 0xf8, !PT ;  /* 0x0000000e3bff7812 */ /* 0x000fe400078cf811 */
[----:B------:R-:W-:Y:S02]  /*3750*/  ISETP.GT.U32.OR P5, PT, R16, 0x1a, P5 ;  /* 0x0000001a1000780c */ /* 0x000fe40002fa4470 */
[----:B------:R-:W-:Y:S02]  /*3760*/  MOV R16, RZ ;  /* 0x000000ff00107202 */ /* 0x000fe40000000f00 */
[----:B------:R-:W-:-:S13]  /*3770*/  PLOP3.LUT P5, PT, P5, P6, PT, 0xf2, 0x2f ;  /* 0x00000000002f781c */ /* 0x000fda0002fade72 */
[----:B------:R-:W-:Y:S05]  /*3780*/  @P5 BRA `(.L_x_47) ;  /* 0x0000000000085947 */ /* 0x000fea0003800000 */
[----:B------:R-:W-:-:S06]  /*3790*/  IMAD.WIDE.U32 R16, R32, 0x4, R40 ;  /* 0x0000000420107825 */ /* 0x000fcc00078e0028 */
[----:B------:R0:W5:Y:S02]  /*37a0*/  LDG.E.CONSTANT R16, desc[UR10][R16.64+0x6c] ;  /* 0x00006c0a10107981 */ /* 0x000164000c1e9900 */
.L_x_47:
[----:B------:R-:W-:Y:S05]  /*37b0*/  BSYNC.RECONVERGENT B1 ;  /* 0x0000000000017941 */ /* 0x000fea0003800200 */
.L_x_46:
[----:B-----5:R1:W-:Y:S02]  /*37c0*/  STS [R57+0x10], R16 ;  /* 0x0000101039007388 */ /* 0x0203e40000000800 */
.L_x_45:
[----:B------:R-:W-:Y:S05]  /*37d0*/  BSYNC.RECONVERGENT B0 ;  /* 0x0000000000007941 */ /* 0x000fea0003800200 */
.L_x_44:
[----:B------:R-:W-:Y:S01]  /*37e0*/  ISETP.NE.AND P5, PT, R36, RZ, PT ;  /* 0x000000ff2400720c */ /* 0x000fe20003fa5270 */
[----:B------:R-:W-:-:S12]  /*37f0*/  BSSY.RECONVERGENT B0, `(.L_x_48) ;  /* 0x0000010000007945 */ /* 0x000fd80003800200 */
[----:B------:R-:W-:Y:S05]  /*3800*/  @P5 BRA `(.L_x_49) ;  /* 0x0000000000385947 */ /* 0x000fea0003800000 */
[----:B------:R-:W-:Y:S01]  /*3810*/  IADD3 R35, PT, PT, R35, 0x5, RZ ;  /* 0x0000000523237810 */ /* 0x000fe20007ffe0ff */
[----:B------:R-:W-:Y:S01]  /*3820*/  BSSY.RECONVERGENT B1, `(.L_x_50) ;  /* 0x000000b000017945 */ /* 0x000fe20003800200 */
[----:B------:R-:W-:Y:S02]  /*3830*/  ISETP.GT.U32.AND P5, PT, R54, 0x1c, PT ;  /* 0x0000001c3600780c */ /* 0x000fe40003fa4070 */
[----:B------:R-:W-:Y:S02]  /*3840*/  LEA.HI R35, R35, R28, RZ, 0x1c ;  /* 0x0000001c23237211 */ /* 0x000fe400078fe0ff */
[----:B-1----:R-:W-:Y:S02]  /*3850*/  MOV R16, RZ ;  /* 0x000000ff00107202 */ /* 0x002fe40000000f00 */
[----:B------:R-:W-:-:S04]  /*3860*/  LOP3.LUT R35, R35, 0x1, RZ, 0xc0, !PT ;  /* 0x0000000123237812 */ /* 0x000fc800078ec0ff */
[----:B------:R-:W-:-:S04]  /*3870*/  LEA R34, R34, R35, 0x1 ;  /* 0x0000002322227211 */ /* 0x000fc800078e08ff */
[----:B------:R-:W-:-:S13]  /*3880*/  ISETP.GT.U32.OR P5, PT, R34, 0x1a, P5 ;  /* 0x0000001a2200780c */ /* 0x000fda0002fa4470 */
[----:B------:R-:W-:Y:S05]  /*3890*/  @P5 BRA `(.L_x_51) ;  /* 0x00000000000c5947 */ /* 0x000fea0003800000 */
[----:B0-----:R-:W-:-:S05]  /*38a0*/  IADD3 R17, PT, PT, R30, 0x1, RZ ;  /* 0x000000011e117810 */ /* 0x001fca0007ffe0ff */
[----:B------:R-:W-:-:S05]  /*38b0*/  IMAD.WIDE.U32 R40, R17, 0x4, R40 ;  /* 0x0000000411287825 */ /* 0x000fca00078e0028 */
[----:B------:R1:W5:Y:S02]  /*38c0*/  LDG.E.CONSTANT R16, desc[UR10][R40.64+0x6c] ;  /* 0x00006c0a28107981 */ /* 0x000364000c1e9900 */
.L_x_51:
[----:B------:R-:W-:Y:S05]  /*38d0*/  BSYNC.RECONVERGENT B1 ;  /* 0x0000000000017941 */ /* 0x000fea0003800200 */
.L_x_50:
[----:B-----5:R2:W-:Y:S02]  /*38e0*/  STS [R57+0x14], R16 ;  /* 0x0000141039007388 */ /* 0x0205e40000000800 */
.L_x_49:
[----:B------:R-:W-:Y:S05]  /*38f0*/  BSYNC.RECONVERGENT B0 ;  /* 0x0000000000007941 */ /* 0x000fea0003800200 */
.L_x_48:
[----:B------:R-:W-:-:S04]  /*3900*/  @!P0 IADD3 R18, P5, PT, R7, UR12, RZ ;  /* 0x0000000c07128c10 */ /* 0x000fc8000ffbe0ff */
[----:B------:R-:W-:Y:S02]  /*3910*/  @!P0 IADD3.X R19, PT, PT, R6, UR13, RZ, P5, !PT ;  /* 0x0000000d06138c10 */ /* 0x000fe4000affe4ff */
[----:B-12---:R-:W-:-:S03]  /*3920*/  @!P1 IADD3 R16, P5, PT, R13, UR12, RZ ;  /* 0x0000000c0d109c10 */ /* 0x006fc6000ffbe0ff */
[----:B------:R-:W2:Y:S01]  /*3930*/  @!P0 LDG.E.CONSTANT R36, desc[UR10][R18.64+0x18] ;  /* 0x0000180a12248981 */ /* 0x000ea2000c1e9900 */
[----:B0-----:R-:W-:Y:S02]  /*3940*/  @!P1 IADD3.X R17, PT, PT, R12, UR13, RZ, P5, !PT ;  /* 0x0000000d0c119c10 */ /* 0x001fe4000affe4ff */
[----:B------:R-:W-:-:S03]  /*3950*/  @!P3 IADD3 R24, P5, PT, R11, UR12, RZ ;  /* 0x0000000c0b18bc10 */ /* 0x000fc6000ffbe0ff */
[----:B------:R-:W3:Y:S01]  /*3960*/  @!P1 LDG.E.CONSTANT R38, desc[UR10][R16.64+0x18] ;  /* 0x0000180a10269981 */ /* 0x000ee2000c1e9900 */
[----:B------:R-:W-:Y:S02]  /*3970*/  @!P3 IADD3.X R25, PT, PT, R10, UR13, RZ, P5, !PT ;  /* 0x0000000d0a19bc10 */ /* 0x000fe4000affe4ff */
[----:B------:R-:W-:-:S03]  /*3980*/  @!P2 IADD3 R22, P5, PT, R7, UR12, RZ ;  /* 0x0000000c0716ac10 */ /* 0x000fc6000ffbe0ff */
[----:B------:R-:W4:Y:S01]  /*3990*/  @!P3 LDG.E.CONSTANT R42, desc[UR10][R24.64+0x18] ;  /* 0x0000180a182ab981 */ /* 0x000f22000c1e9900 */
[----:B------:R-:W-:Y:S02]  /*39a0*/  @!P2 IADD3.X R23, PT, PT, R6, UR13, RZ, P5, !PT ;  /* 0x0000000d0617ac10 */ /* 0x000fe4000affe4ff */
[----:B------:R-:W-:-:S03]  /*39b0*/  @!P4 IADD3 R20, P5, PT, R9, UR12, RZ ;  /* 0x0000000c0914cc10 */ /* 0x000fc6000ffbe0ff */
[----:B------:R-:W5:Y:S01]  /*39c0*/  @!P2 LDG.E.CONSTANT R44, desc[UR10][R22.64+0x3c] ;  /* 0x00003c0a162ca981 */ /* 0x000f62000c1e9900 */
[----:B------:R-:W-:-:S05]  /*39d0*/  @!P4 IADD3.X R21, PT, PT, R8, UR13, RZ, P5, !PT ;  /* 0x0000000d0815cc10 */ /* 0x000fca000affe4ff */
[----:B------:R-:W5:Y:S04]  /*39e0*/  @!P4 LDG.E.CONSTANT R64, desc[UR10][R20.64+0x18] ;  /* 0x0000180a1440c981 */ /* 0x000f68000c1e9900 */
[----:B--2---:R-:W-:Y:S04]  /*39f0*/  @!P0 STS [R53], R36 ;  /* 0x0000002435008388 */ /* 0x004fe80000000800 */
[----:B---3--:R-:W-:Y:S04]  /*3a00*/  @!P1 STS [R53+0x4], R38 ;  /* 0x0000042635009388 */ /* 0x008fe80000000800 */
[----:B----4-:R-:W-:Y:S04]  /*3a10*/  @!P3 STS [R53+0x8], R42 ;  /* 0x0000082a3500b388 */ /* 0x010fe80000000800 */
[----:B-----5:R-:W-:Y:S04]  /*3a20*/  @!P2 STS [R53+0xc], R44 ;  /* 0x00000c2c3500a388 */ /* 0x020fe80000000800 */
[----:B------:R-:W-:Y:S01]  /*3a30*/  @!P4 STS [R53+0x10], R64 ;  /* 0x000010403500c388 */ /* 0x000fe20000000800 */
[----:B------:R-:W-:Y:S06]  /*3a40*/  BAR.SYNC.DEFER_BLOCKING 0x0 ;  /* 0x0000000000007b1d */ /* 0x000fec0000010000 */
[----:B------:R-:W-:Y:S04]  /*3a50*/  LDS.64 R26, [R61] ;  /* 0x000000003d1a7984 */ /* 0x000fe80000000a00 */
[----:B------:R-:W0:Y:S04]  /*3a60*/  LDS.128 R16, [R62] ;  /* 0x000000003e107984 */ /* 0x000e280000000c00 */
[----:B------:R-:W1:Y:S04]  /*3a70*/  LDS.64 R24, [R61+0x8] ;  /* 0x000008003d187984 */ /* 0x000e680000000a00 */
[----:B------:R-:W2:Y:S04]  /*3a80*/  LDS.64 R34, [R61+0x80] ;  /* 0x000080003d227984 */ /* 0x000ea80000000a00 */
[----:B------:R-:W3:Y:S04]  /*3a90*/  LDS.128 R20, [R62+0x10] ;  /* 0x000010003e147984 */ /* 0x000ee80000000c00 */
[----:B------:R-:W4:Y:S04]  /*3aa0*/  LDS.64 R40, [R61+0x88] ;  /* 0x000088003d287984 */ /* 0x000f280000000a00 */
[----:B------:R-:W5:Y:S04]  /*3ab0*/  LDS.64 R42, [R61+0x100] ;  /* 0x000100003d2a7984 */ /* 0x000f680000000a00 */
[----:B------:R-:W-:Y:S01]  /*3ac0*/  LDS.64 R44, [R61+0x300] ;  /* 0x000300003d2c7984 */ /* 0x000fe20000000a00 */
[----:B0-----:R-:W-:Y:S01]  /*3ad0*/  FFMA R26, R26, R16, R39 ;  /* 0x000000101a1a7223 */ /* 0x001fe20000000027 */
[----:B------:R-:W-:-:S02]  /*3ae0*/  FFMA R37, R16, R27, R37 ;  /* 0x0000001b10257223 */ /* 0x000fc40000000025 */
[----:B------:R-:W0:Y:S01]  /*3af0*/  LDS.64 R38, [R61+0x108] ;  /* 0x000108003d267984 */ /* 0x000e220000000a00 */
[-C--:B------:R-:W-:Y:S01]  /*3b00*/  FFMA R27, R27, R17.reuse, R26 ;  /* 0x000000111b1b7223 */ /* 0x080fe2000000001a */
[C---:B-1----:R-:W-:Y:S02]  /*3b10*/  FFMA R16, R24.reuse, R17, R37 ;  /* 0x0000001118107223 */ /* 0x042fe40000000025 */
[----:B------:R-:W-:Y:S01]  /*3b20*/  LDS.64 R36, [R61+0x180] ;  /* 0x000180003d247984 */ /* 0x000fe20000000a00 */
[-C--:B------:R-:W-:Y:S01]  /*3b30*/  FFMA R17, R24, R18.reuse, R27 ;  /* 0x0000001218117223 */ /* 0x080fe2000000001b */
[----:B------:R-:W-:Y:S02]  /*3b40*/  FFMA R16, R25, R18, R16 ;  /* 0x0000001219107223 */ /* 0x000fe40000000010 */
[----:B------:R-:W1:Y:S01]  /*3b50*/  LDS.128 R24, [R62+0x20] ;  /* 0x000020003e187984 */ /* 0x000e620000000c00 */
[-C--:B--2---:R-:W-:Y:S01]  /*3b60*/  FFMA R17, R34, R19.reuse, R17 ;  /* 0x0000001322117223 */ /* 0x084fe20000000011 */
[----:B------:R-:W-:-:S03]  /*3b70*/  FFMA R19, R35, R19, R16 ;  /* 0x0000001323137223 */ /* 0x000fc60000000010 */
[----:B---3--:R-:W-:Y:S02]  /*3b80*/  FFMA R16, R20, R35, R17 ;  /* 0x0000002314107223 */ /* 0x008fe40000000011 */
[----:B------:R-:W2:Y:S01]  /*3b90*/  LDS.64 R34, [R61+0x188] ;  /* 0x000188003d227984 */ /* 0x000ea20000000a00 */
[C---:B----4-:R-:W-:Y:S01]  /*3ba0*/  FFMA R20, R40.reuse, R20, R19 ;  /* 0x0000001428147223 */ /* 0x050fe20000000013 */
[----:B------:R-:W-:-:S03]  /*3bb0*/  FFMA R17, R40, R21, R16 ;  /* 0x0000001528117223 */ /* 0x000fc60000000010 */
[----:B------:R-:W-:Y:S01]  /*3bc0*/  FFMA R20, R41, R21, R20 ;  /* 0x0000001529147223 */ /* 0x000fe20000000014 */
[-C--:B-----5:R-:W-:Y:S01]  /*3bd0*/  FFMA R42, R42, R22.reuse, R17 ;  /* 0x000000162a2a7223 */ /* 0x0a0fe20000000011 */
[----:B------:R-:W-:Y:S02]  /*3be0*/  LDS.64 R40, [R61+0x200] ;  /* 0x000200003d287984 */ /* 0x000fe40000000a00 */
[C---:B------:R-:W-:Y:S02]  /*3bf0*/  FFMA R21, R43.reuse, R22, R20 ;  /* 0x000000162b157223 */ /* 0x040fe40000000014 */
[----:B------:R-:W3:Y:S01]  /*3c00*/  LDS.128 R16, [R62+0x30] ;  /* 0x000030003e107984 */ /* 0x000ee20000000c00 */
[-C--:B------:R-:W-:Y:S01]  /*3c10*/  FFMA R43, R43, R23.reuse, R42 ;  /* 0x000000172b2b7223 */ /* 0x080fe2000000002a */
[----:B0-----:R-:W-:-:S03]  /*3c20*/  FFMA R21, R38, R23, R21 ;  /* 0x0000001726157223 */ /* 0x001fc60000000015 */
[----:B-1----:R-:W-:Y:S02]  /*3c30*/  FFMA R23, R38, R24, R43 ;  /* 0x0000001826177223 */ /* 0x002fe4000000002b */
[----:B------:R-:W0:Y:S01]  /*3c40*/  LDS.64 R42, [R61+0x208] ;  /* 0x000208003d2a7984 */ /* 0x000e220000000a00 */
[----:B------:R-:W-:Y:S01]  /*3c50*/  FFMA R24, R24, R39, R21 ;  /* 0x0000002718187223 */ /* 0x000fe20000000015 */
[-C--:B------:R-:W-:Y:S02]  /*3c60*/  FFMA R23, R36, R25.reuse, R23 ;  /* 0x0000001924177223 */ /* 0x080fe40000000017 */
[----:B------:R-:W1:Y:S01]  /*3c70*/  LDS.64 R38, [R61+0x280] ;  /* 0x000280003d267984 */ /* 0x000e620000000a00 */
[C---:B------:R-:W-:Y:S01]  /*3c80*/  FFMA R25, R37.reuse, R25, R24 ;  /* 0x0000001925197223 */ /* 0x040fe20000000018 */
[-C--:B------:R-:W-:Y:S02]  /*3c90*/  FFMA R20, R37, R26.reuse, R23 ;  /* 0x0000001a25147223 */ /* 0x080fe40000000017 */
[----:B------:R-:W-:Y:S01]  /*3ca0*/  LDS.64 R36, [R61+0x288] ;  /* 0x000288003d247984 */ /* 0x000fe20000000a00 */
[C---:B--2---:R-:W-:Y:S01]  /*3cb0*/  FFMA R26, R34.reuse, R26, R25 ;  /* 0x0000001a221a7223 */ /* 0x044fe20000000019 */
[----:B------:R-:W-:-:S02]  /*3cc0*/  FFMA R25, R34, R27, R20 ;  /* 0x0000001b22197223 */ /* 0x000fc40000000014 */
[----:B------:R-:W2:Y:S01]  /*3cd0*/  LDS.128 R20, [R62+0x40] ;  /* 0x000040003e147984 */ /* 0x000ea20000000c00 */
[----:B------:R-:W-:Y:S01]  /*3ce0*/  FFMA R35, R35, R27, R26 ;  /* 0x0000001b23237223 */ /* 0x000fe2000000001a */
[----:B---3--:R-:W-:-:S03]  /*3cf0*/  FFMA R40, R40, R16, R25 ;  /* 0x0000001028287223 */ /* 0x008fc60000000019 */
[----:B------:R-:W-:Y:S01]  /*3d00*/  FFMA R35, R16, R41, R35 ;  /* 0x0000002910237223 */ /* 0x000fe20000000023 */
[----:B------:R-:W-:Y:S01]  /*3d10*/  LDS.128 R24, [R62+0x50] ;  /* 0x000050003e187984 */ /* 0x000fe20000000c00 */
[----:B------:R-:W-:-:S04]  /*3d20*/  FFMA R41, R41, R17, R40 ;  /* 0x0000001129297223 */ /* 0x000fc80000000028 */
[CC--:B0-----:R-:W-:Y:S01]  /*3d30*/  FFMA R41, R42.reuse, R18.reuse, R41 ;  /* 0x000000122a297223 */ /* 0x0c1fe20000000029 */
[----:B------:R-:W-:Y:S02]  /*3d40*/  FFMA R16, R42, R17, R35 ;  /* 0x000000112a107223 */ /* 0x000fe40000000023 */
[----:B------:R-:W0:Y:S01]  /*3d50*/  LDS.64 R34, [R61+0x308] ;  /* 0x000308003d227984 */ /* 0x000e220000000a00 */
[-C--:B-1----:R-:W-:Y:S01]  /*3d60*/  FFMA R17, R38, R19.reuse, R41 ;  /* 0x0000001326117223 */ /* 0x082fe20000000029 */
[----:B------:R-:W-:Y:S02]  /*3d70*/  FFMA R16, R43, R18, R16 ;  /* 0x000000122b107223 */ /* 0x000fe40000000010 */
[----:B------:R-:W1:Y:S02]  /*3d80*/  LDS.64 R40, [R61+0x380] ;  /* 0x000380003d287984 */ /* 0x000e640000000a00 */
[----:B------:R-:W-:Y:S02]  /*3d90*/  FFMA R19, R39, R19, R16 ;  /* 0x0000001327137223 */ /* 0x000fe40000000010 */
[----:B------:R-:W-:Y:S01]  /*3da0*/  LDS.64 R42, [R61+0x408] ;  /* 0x000408003d2a7984 */ /* 0x000fe20000000a00 */
[----:B--2---:R-:W-:-:S03]  /*3db0*/  FFMA R16, R20, R39, R17 ;  /* 0x0000002714107223 */ /* 0x004fc60000000011 */
[----:B------:R-:W2:Y:S01]  /*3dc0*/  LDS.64 R38, [R61+0x388] ;  /* 0x000388003d267984 */ /* 0x000ea20000000a00 */
[C---:B------:R-:W-:Y:S01]  /*3dd0*/  FFMA R17, R36.reuse, R21, R16 ;  /* 0x0000001524117223 */ /* 0x040fe20000000010 */
[----:B------:R-:W-:-:S03]  /*3de0*/  FFMA R20, R36, R20, R19 ;  /* 0x0000001424147223 */ /* 0x000fc60000000013 */
[-C--:B------:R-:W-:Y:S01]  /*3df0*/  FFMA R44, R44, R22.reuse, R17 ;  /* 0x000000162c2c7223 */ /* 0x080fe20000000011 */
[----:B------:R-:W-:Y:S01]  /*3e00*/  FFMA R20, R37, R21, R20 ;  /* 0x0000001525147223 */ /* 0x000fe20000000014 */
[----:B------:R-:W-:Y:S04]  /*3e10*/  LDS.128 R16, [R62+0x60] ;  /* 0x000060003e107984 */ /* 0x000fe80000000c00 */
[----:B------:R-:W3:Y:S01]  /*3e20*/  LDS.64 R36, [R61+0x400] ;  /* 0x000400003d247984 */ /* 0x000ee20000000a00 */
[C---:B------:R-:W-:Y:S01]  /*3e30*/  FFMA R21, R45.reuse, R22, R20 ;  /* 0x000000162d157223 */ /* 0x040fe20000000014 */
[----:B------:R-:W-:-:S03]  /*3e40*/  FFMA R45, R45, R23, R44 ;  /* 0x000000172d2d7223 */ /* 0x000fc6000000002c */
[C---:B0-----:R-:W-:Y:S01]  /*3e50*/  FFMA R21, R34.reuse, R23, R21 ;  /* 0x0000001722157223 */ /* 0x041fe20000000015 */
[----:B------:R-:W-:-:S03]  /*3e60*/  FFMA R45, R34, R24, R45 ;  /* 0x00000018222d7223 */ /* 0x000fc6000000002d */
[----:B------:R-:W-:Y:S01]  /*3e70*/  FFMA R24, R24, R35, R21 ;  /* 0x0000002318187223 */ /* 0x000fe20000000015 */
[-C--:B-1----:R-:W-:Y:S01]  /*3e80*/  FFMA R45, R40, R25.reuse, R45 ;  /* 0x00000019282d7223 */ /* 0x082fe2000000002d */
[----:B------:R-:W0:Y:S02]  /*3e90*/  LDS.64 R34, [R61+0x480] ;  /* 0x000480003d227984 */ /* 0x000e240000000a00 */
[C---:B------:R-:W-:Y:S01]  /*3ea0*/  FFMA R25, R41.reuse, R25, R24 ;  /* 0x0000001929197223 */ /* 0x040fe20000000018 */
[-C--:B------:R-:W-:Y:S02]  /*3eb0*/  FFMA R20, R41, R26.reuse, R45 ;  /* 0x0000001a29147223 */ /* 0x080fe4000000002d */
[----:B------:R-:W-:Y:S01]  /*3ec0*/  LDS.64 R40, [R61+0x488] ;  /* 0x000488003d287984 */ /* 0x000fe20000000a00 */
[C---:B--2---:R-:W-:Y:S01]  /*3ed0*/  FFMA R26, R38.reuse, R26, R25 ;  /* 0x0000001a261a7223 */ /* 0x044fe20000000019 */
[-C--:B------:R-:W-:Y:S02]  /*3ee0*/  FFMA R25, R38, R27.reuse, R20 ;  /* 0x0000001b26197223 */ /* 0x080fe40000000014 */
[----:B------:R-:W1:Y:S01]  /*3ef0*/  LDS.128 R20, [R62+0x70] ;  /* 0x000070003e147984 */ /* 0x000e620000000c00 */
[----:B------:R-:W-:Y:S01]  /*3f00*/  FFMA R39, R39, R27, R26 ;  /* 0x0000001b27277223 */ /* 0x000fe2000000001a */
[----:B---3--:R-:W-:-:S03]  /*3f10*/  FFMA R36, R36, R16, R25 ;  /* 0x0000001024247223 */ /* 0x008fc60000000019 */
[----:B------:R-:W-:Y:S02]  /*3f20*/  FFMA R25, R16, R37, R39 ;  /* 0x0000002510197223 */ /* 0x000fe40000000027 */
[----:B------:R-:W2:Y:S01]  /*3f30*/  LDS.64 R38, [R61+0x500] ;  /* 0x000500003d267984 */ /* 0x000ea20000000a00 */
[-C--:B------:R-:W-:Y:S01]  /*3f40*/  FFMA R37, R37, R17.reuse, R36 ;  /* 0x0000001125257223 */ /* 0x080fe20000000024 */
[C---:B------:R-:W-:Y:S02]  /*3f50*/  FFMA R16, R42.reuse, R17, R25 ;  /* 0x000000112a107223 */ /* 0x040fe40000000019 */
[----:B------:R-:W-:Y:S01]  /*3f60*/  LDS.128 R24, [R62+0x80] ;  /* 0x000080003e187984 */ /* 0x000fe20000000c00 */
[----:B------:R-:W-:-:S03]  /*3f70*/  FFMA R17, R42, R18, R37 ;  /* 0x000000122a117223 */ /* 0x000fc60000000025 */
[----:B------:R-:W3:Y:S01]  /*3f80*/  LDS.64 R36, [R61+0x508] ;  /* 0x000508003d247984 */ /* 0x000ee20000000a00 */
[----:B------:R-:W-:-:S03]  /*3f90*/  FFMA R16, R43, R18, R16 ;  /* 0x000000122b107223 */ /* 0x000fc60000000010 */
[----:B------:R-:W4:Y:S01]  /*3fa0*/  LDS.64 R42, [R61+0x580] ;  /* 0x000580003d2a7984 */ /* 0x000f220000000a00 */
[-C--:B0-----:R-:W-:Y:S01]  /*3fb0*/  FFMA R17, R34, R19.reuse, R17 ;  /* 0x0000001322117223 */ /* 0x081fe20000000011 */
[----:B------:R-:W-:-:S03]  /*3fc0*/  FFMA R19, R35, R19, R16 ;  /* 0x0000001323137223 */ /* 0x000fc60000000010 */
[----:B-1----:R-:W-:Y:S02]  /*3fd0*/  FFMA R16, R20, R35, R17 ;  /* 0x0000002314107223 */ /* 0x002fe40000000011 */
[----:B------:R-:W0:Y:S01]  /*3fe0*/  LDS.64 R34, [R61+0x588] ;  /* 0x000588003d227984 */ /* 0x000e220000000a00 */
[C---:B------:R-:W-:Y:S01]  /*3ff0*/  FFMA R20, R40.reuse, R20, R19 ;  /* 0x0000001428147223 */ /* 0x040fe20000000013 */
[----:B------:R-:W-:-:S03]  /*4000*/  FFMA R17, R40, R21, R16 ;  /* 0x0000001528117223 */ /* 0x000fc60000000010 */
[----:B------:R-:W-:Y:S01]  /*4010*/  FFMA R20, R41, R21, R20 ;  /* 0x0000001529147223 */ /* 0x000fe20000000014 */
[----:B--2---:R-:W-:-:S03]  /*4020*/  FFMA R38, R38, R22, R17 ;  /* 0x0000001626267223 */ /* 0x004fc60000000011 */
[C---:B------:R-:W-:Y:S01]  /*4030*/  FFMA R21, R39.reuse, R22, R20 ;  /* 0x0000001627157223 */ /* 0x040fe20000000014 */
[----:B------:R-:W-:Y:S01]  /*4040*/  LDS.128 R16, [R62+0x90] ;  /* 0x000090003e107984 */ /* 0x000fe20000000c00 */
[----:B------:R-:W-:-:S03]  /*4050*/  FFMA R41, R39, R23, R38 ;  /* 0x0000001727297223 */ /* 0x000fc60000000026 */
[----:B------:R-:W1:Y:S01]  /*4060*/  LDS.64 R38, [R61+0x600] ;  /* 0x000600003d267984 */ /* 0x000e620000000a00 */
[C---:B---3--:R-:W-:Y:S01]  /*4070*/  FFMA R21, R36.reuse, R23, R21 ;  /* 0x0000001724157223 */ /* 0x048fe20000000015 */
[----:B------:R-:W-:Y:S02]  /*4080*/  FFMA R23, R36, R24, R41 ;  /* 0x0000001824177223 */ /* 0x000fe40000000029 */
[----:B------:R-:W2:Y:S01]  /*4090*/  LDS.64 R40, [R61+0x608] ;  /* 0x000608003d287984 */ /* 0x000ea20000000a00 */
[----:B------:R-:W-:Y:S01]  /*40a0*/  FFMA R24, R24, R37, R21 ;  /* 0x0000002518187223 */ /* 0x000fe20000000015 */
[-C--:B----4-:R-:W-:Y:S02]  /*40b0*/  FFMA R23, R42, R25.reuse, R23 ;  /* 0x000000192a177223 */ /* 0x090fe40000000017 */
[----:B------:R-:W3:Y:S01]  /*40c0*/  LDS.64 R36, [R61+0x680] ;  /* 0x000680003d247984 */ /* 0x000ee20000000a00 */
[C---:B------:R-:W-:Y:S01]  /*40d0*/  FFMA R25, R43.reuse, R25, R24 ;  /* 0x000000192b197223 */ /* 0x040fe20000000018 */
[----:B------:R-:W-:-:S02]  /*40e0*/  FFMA R20, R43, R26, R23 ;  /* 0x0000001a2b147223 */ /* 0x000fc40000000017 */
[----:B------:R-:W-:Y:S01]  /*40f0*/  LDS.64 R42, [R61+0x688] ;  /* 0x000688003d2a7984 */ /* 0x000fe20000000a00 */
[C---:B0-----:R-:W-:Y:S01]  /*4100*/  FFMA R26, R34.reuse, R26, R25 ;  /* 0x0000001a221a7223 */ /* 0x041fe20000000019 */
[-C--:B------:R-:W-:Y:S02]  /*4110*/  FFMA R25, R34, R27.reuse, R20 ;  /* 0x0000001b22197223 */ /* 0x080fe40000000014 */
[----:B------:R-:W0:Y:S01]  /*4120*/  LDS.128 R20, [R62+0xa0] ;  /* 0x0000a0003e147984 */ /* 0x000e220000000c00 */
[----:B------:R-:W-:-:S03]  /*4130*/  FFMA R27, R35, R27, R26 ;  /* 0x0000001b231b7223 */ /* 0x000fc6000000001a */
[----:B------:R-:W4:Y:S01]  /*4140*/  LDS.64 R34, [R61+0x700] ;  /* 0x000700003d227984 */ /* 0x000f220000000a00 */
[----:B-1----:R-:W-:Y:S01]  /*4150*/  FFMA R38, R38, R16, R25 ;  /* 0x0000001026267223 */ /* 0x002fe20000000019 */
[----:B------:R-:W-:-:S03]  /*4160*/  FFMA R27, R16, R39, R27 ;  /* 0x00000027101b7223 */ /* 0x000fc6000000001b */
[-C--:B------:R-:W-:Y:S01]  /*4170*/  FFMA R39, R39, R17.reuse, R38 ;  /* 0x0000001127277223 */ /* 0x080fe20000000026 */
[C---:B--2---:R-:W-:Y:S02]  /*4180*/  FFMA R16, R40.reuse, R17, R27 ;  /* 0x0000001128107223 */ /* 0x044fe4000000001b */
[----:B------:R-:W-:Y:S01]  /*4190*/  LDS.128 R24, [R62+0xb0] ;  /* 0x0000b0003e187984 */ /* 0x000fe20000000c00 */
[----:B------:R-:W-:-:S03]  /*41a0*/  FFMA R17, R40, R18, R39 ;  /* 0x0000001228117223 */ /* 0x000fc60000000027 */
[----:B------:R-:W1:Y:S01]  /*41b0*/  LDS.64 R38, [R61+0x708] ;  /* 0x000708003d267984 */ /* 0x000e620000000a00 */
[----:B------:R-:W-:Y:S01]  /*41c0*/  FFMA R16, R41, R18, R16 ;  /* 0x0000001229107223 */ /* 0x000fe20000000010 */
[-C--:B---3--:R-:W-:Y:S02]  /*41d0*/  FFMA R17, R36, R19.reuse, R17 ;  /* 0x0000001324117223 */ /* 0x088fe40000000011 */
[----:B------:R-:W-:Y:S01]  /*41e0*/  LDS.64 R40, [R61+0x800] ;  /* 0x000800003d287984 */ /* 0x000fe20000000a00 */
[----:B------:R-:W-:Y:S01]  /*41f0*/  FFMA R19, R37, R19, R16 ;  /* 0x0000001325137223 */ /* 0x000fe20000000010 */
[----:B0-----:R-:W-:Y:S02]  /*4200*/  FFMA R16, R20, R37, R17 ;  /* 0x0000002514107223 */ /* 0x001fe40000000011 */
[----:B------:R-:W0:Y:S01]  /*4210*/  LDS.64 R36, [R61+0x780] ;  /* 0x000780003d247984 */ /* 0x000e220000000a00 */
[C---:B------:R-:W-:Y:S01]  /*4220*/  FFMA R20, R42.reuse, R20, R19 ;  /* 0x000000142a147223 */ /* 0x040fe20000000013 */
[----:B------:R-:W-:-:S03]  /*4230*/  FFMA R17, R42, R21, R16 ;  /* 0x000000152a117223 */ /* 0x000fc60000000010 */
[----:B------:R-:W-:Y:S02]  /*4240*/  FFMA R16, R43, R21, R20 ;  /* 0x000000152b107223 */ /* 0x000fe40000000014 */
[----:B------:R-:W2:Y:S01]  /*4250*/  LDS.64 R20, [R61+0x788] ;  /* 0x000788003d147984 */ /* 0x000ea20000000a00 */
[-C--:B----4-:R-:W-:Y:S01]  /*4260*/  FFMA R34, R34, R22.reuse, R17 ;  /* 0x0000001622227223 */ /* 0x090fe20000000011 */
[C---:B------:R-:W-:Y:S02]  /*4270*/  FFMA R43, R35.reuse, R22, R16 ;  /* 0x00000016232b7223 */ /* 0x040fe40000000010 */
[----:B------:R-:W3:Y:S01]  /*4280*/  LDS.128 R16, [R62+0xc0] ;  /* 0x0000c0003e107984 */ /* 0x000ee20000000c00 */
[-C--:B------:R-:W-:Y:S01]  /*4290*/  FFMA R35, R35, R23.reuse, R34 ;  /* 0x0000001723237223 */ /* 0x080fe20000000022 */
[C---:B-1----:R-:W-:Y:S02]  /*42a0*/  FFMA R23, R38.reuse, R23, R43 ;  /* 0x0000001726177223 */ /* 0x042fe4000000002b */
[----:B------:R-:W1:Y:S01]  /*42b0*/  LDS.64 R42, [R61+0x808] ;  /* 0x000808003d2a7984 */ /* 0x000e620000000a00 */
[----:B------:R-:W-:-:S03]  /*42c0*/  FFMA R45, R38, R24, R35 ;  /* 0x00000018262d7223 */ /* 0x000fc60000000023 */
[----:B------:R-:W4:Y:S01]  /*42d0*/  LDS.64 R34, [R61+0x880] ;  /* 0x000880003d227984 */ /* 0x000f220000000a00 */
[----:B------:R-:W-:-:S03]  /*42e0*/  FFMA R24, R24, R39, R23 ;  /* 0x0000002718187223 */ /* 0x000fc60000000017 */
[----:B------:R-:W-:Y:S01]  /*42f0*/  LDS.64 R38, [R61+0x900] ;  /* 0x000900003d267984 */ /* 0x000fe20000000a00 */
[-C--:B0-----:R-:W-:Y:S01]  /*4300*/  FFMA R45, R36, R25.reuse, R45 ;  /* 0x00000019242d7223 */ /* 0x081fe2000000002d */
[----:B------:R-:W-:-:S03]  /*4310*/  FFMA R25, R37, R25, R24 ;  /* 0x0000001925197223 */ /* 0x000fc60000000018 */
[-C--:B------:R-:W-:Y:S02]  /*4320*/  FFMA R22, R37, R26.reuse, R45 ;  /* 0x0000001a25167223 */ /* 0x080fe4000000002d */
[----:B------:R-:W-:Y:S01]  /*4330*/  LDS.64 R36, [R61+0x888] ;  /* 0x000888003d247984 */ /* 0x000fe20000000a00 */
[C---:B--2---:R-:W-:Y:S01]  /*4340*/  FFMA R26, R20.reuse, R26, R25 ;  /* 0x0000001a141a7223 */ /* 0x044fe20000000019 */
[----:B------:R-:W-:-:S03]  /*4350*/  FFMA R23, R20, R27, R22 ;  /* 0x0000001b14177223 */ /* 0x000fc60000000016 */
[----:B------:R-:W-:Y:S01]  /*4360*/  FFMA R27, R21, R27, R26 ;  /* 0x0000001b151b7223 */ /* 0x000fe2000000001a */
[----:B---3--:R-:W-:Y:S02]  /*4370*/  FFMA R40, R40, R16, R23 ;  /* 0x0000001028287223 */ /* 0x008fe40000000017 */
[----:B------:R-:W0:Y:S01]  /*4380*/  LDS.128 R20, [R62+0xd0] ;  /* 0x0000d0003e147984 */ /* 0x000e220000000c00 */
[----:B------:R-:W-:Y:S01]  /*4390*/  FFMA R27, R16, R41, R27 ;  /* 0x00000029101b7223 */ /* 0x000fe2000000001b */
[----:B------:R-:W-:-:S03]  /*43a0*/  FFMA R41, R41, R17, R40 ;  /* 0x0000001129297223 */ /* 0x000fc60000000028 */
[C---:B-1----:R-:W-:Y:S01]  /*43b0*/  FFMA R24, R42.reuse, R17, R27 ;  /* 0x000000112a187223 */ /* 0x042fe2000000001b */
[-C--:B------:R-:W-:Y:S01]  /*43c0*/  FFMA R41, R42, R18.reuse, R41 ;  /* 0x000000122a297223 */ /* 0x080fe20000000029 */
[----:B------:R-:W1:Y:S02]  /*43d0*/  LDS.64 R16, [R61+0x908] ;  /* 0x000908003d107984 */ /* 0x000e640000000a00 */
[----:B------:R-:W-:Y:S02]  /*43e0*/  FFMA R18, R43, R18, R24 ;  /* 0x000000122b127223 */ /* 0x000fe40000000018 */
[----:B------:R-:W2:Y:S01]  /*43f0*/  LDS.128 R24, [R62+0xe0] ;  /* 0x0000e0003e187984 */ /* 0x000ea20000000c00 */
[----:B----4-:R-:W-:-:S03]  /*4400*/  FFMA R45, R34, R19, R41 ;  /* 0x00000013222d7223 */ /* 0x010fc60000000029 */
[----:B------:R-:W3:Y:S04]  /*4410*/  LDS.64 R40, [R61+0x980] ;  /* 0x000980003d287984 */ /* 0x000ee80000000a00 */
[----:B------:R-:W4:Y:S01]  /*4420*/  LDS.64 R42, [R61+0x988] ;  /* 0x000988003d2a7984 */ /* 0x000f220000000a00 */
[----:B------:R-:W-:Y:S01]  /*4430*/  FFMA R19, R35, R19, R18 ;  /* 0x0000001323137223 */ /* 0x000fe20000000012 */
[----:B------:R-:W-:Y:S01]  /*4440*/  UIADD3 UR12, UP0, UPT, UR12, 0x2d0, URZ ;  /* 0x000002d00c0c7890 */ /* 0x000fe2000ff1e0ff */
[----:B0-----:R-:W-:Y:S02]  /*4450*/  FFMA R18, R20, R35, R45 ;  /* 0x0000002314127223 */ /* 0x001fe4000000002d */
[C---:B------:R-:W-:Y:S02]  /*4460*/  FFMA R20, R36.reuse, R20, R19 ;  /* 0x0000001424147223 */ /* 0x040fe40000000013 */
[----:B------:R-:W-:-:S02]  /*4470*/  FFMA R19, R36, R21, R18 ;  /* 0x0000001524137223 */ /* 0x000fc40000000012 */
[----:B------:R-:W-:Y:S02]  /*4480*/  FFMA R20, R37, R21, R20 ;  /* 0x0000001525147223 */ /* 0x000fe40000000014 */
[-C--:B------:R-:W-:Y:S02]  /*4490*/  FFMA R38, R38, R22.reuse, R19 ;  /* 0x0000001626267223 */ /* 0x080fe40000000013 */
[C---:B------:R-:W-:Y:S01]  /*44a0*/  FFMA R19, R39.reuse, R22, R20 ;  /* 0x0000001627137223 */ /* 0x040fe20000000014 */
[----:B------:R-:W-:Y:S01]  /*44b0*/  UIADD3 UR4, UPT, UPT, UR4, 0x1, URZ ;  /* 0x0000000104047890 */ /* 0x000fe2000fffe0ff */
[-C--:B------:R-:W-:Y:S02]  /*44c0*/  FFMA R39, R39, R23.reuse, R38 ;  /* 0x0000001727277223 */ /* 0x080fe40000000026 */
[C---:B-1----:R-:W-:Y:S01]  /*44d0*/  FFMA R19, R16.reuse, R23, R19 ;  /* 0x0000001710137223 */ /* 0x042fe20000000013 */
[----:B------:R-:W-:Y:S01]  /*44e0*/  UIADD3.X UR13, UPT, UPT, URZ, UR13, URZ, UP0, !UPT ;  /* 0x0000000dff0d7290 */ /* 0x000fe200087fe4ff */
[----:B--2---:R-:W-:-:S02]  /*44f0*/  FFMA R39, R16, R24, R39 ;  /* 0x0000001810277223 */ /* 0x004fc40000000027 */
[----:B------:R-:W-:Y:S01]  /*4500*/  FFMA R24, R24, R17, R19 ;  /* 0x0000001118187223 */ /* 0x000fe20000000013 */
[----:B------:R-:W-:Y:S01]  /*4510*/  UISETP.NE.AND UP0, UPT, UR4, 0x8, UPT ;  /* 0x000000080400788c */ /* 0x000fe2000bf05270 */
[-C--:B---3--:R-:W-:Y:S02]  /*4520*/  FFMA R39, R40, R25.reuse, R39 ;  /* 0x0000001928277223 */ /* 0x088fe40000000027 */
[C---:B------:R-:W-:Y:S02]  /*4530*/  FFMA R25, R41.reuse, R25, R24 ;  /* 0x0000001929197223 */ /* 0x040fe40000000018 */
[-C--:B------:R-:W-:Y:S02]  /*4540*/  FFMA R16, R41, R26.reuse, R39 ;  /* 0x0000001a29107223 */ /* 0x080fe40000000027 */
[----:B----4-:R-:W-:Y:S01]  /*4550*/  FFMA R26, R42, R26, R25 ;  /* 0x0000001a2a1a7223 */ /* 0x010fe20000000019 */
[----:B------:R-:W-:Y:S01]  /*4560*/  UIADD3 UR7, UP1, UPT, UR7, 0xf500, URZ ;  /* 0x0000f50007077890 */ /* 0x000fe2000ff3e0ff */
[----:B------:R-:W-:Y:S01]  /*4570*/  IADD3 R48, PT, PT, R48, 0x3d40, RZ ;  /* 0x00003d4030307810 */ /* 0x000fe20007ffe0ff */
[-C--:B------:R-:W-:Y:S01]  /*4580*/  FFMA R25, R42, R27.reuse, R16 ;  /* 0x0000001b2a197223 */ /* 0x080fe20000000010 */
[----:B------:R-:W-:Y:S01]  /*4590*/  FFMA R43, R43, R27, R26 ;  /* 0x0000001b2b2b7223 */ /* 0x000fe2000000001a */
[----:B------:R-:W-:-:S02]  /*45a0*/  IADD3 R47, PT, PT, R47, 0x3d40, RZ ;  /* 0x00003d402f2f7810 */ /* 0x000fc40007ffe0ff */
[----:B------:R-:W-:Y:S02]  /*45b0*/  IADD3 R46, PT, PT, R46, 0x3d40, RZ ;  /* 0x00003d402e2e7810 */ /* 0x000fe40007ffe0ff */
[----:B------:R-:W-:Y:S02]  /*45c0*/  IADD3 R33, PT, PT, R33, 0x3d40, RZ ;  /* 0x00003d4021217810 */ /* 0x000fe40007ffe0ff */
[----:B------:R-:W-:Y:S02]  /*45d0*/  IADD3 R31, PT, PT, R31, 0x3d40, RZ ;  /* 0x00003d401f1f7810 */ /* 0x000fe40007ffe0ff */
[----:B------:R-:W-:Y:S02]  /*45e0*/  IADD3 R29, PT, PT, R29, 0x3d40, RZ ;  /* 0x00003d401d1d7810 */ /* 0x000fe40007ffe0ff */
[----:B------:R-:W-:Y:S02]  /*45f0*/  IADD3 R30, PT, PT, R30, 0x3d40, RZ ;  /* 0x00003d401e1e7810 */ /* 0x000fe40007ffe0ff */
[----:B------:R-:W-:Y:S01]  /*4600*/  IADD3 R32, PT, PT, R32, 0x3d40, RZ ;  /* 0x00003d4020207810 */ /* 0x000fe20007ffe0ff */
[----:B------:R-:W-:Y:S01]  /*4610*/  UIADD3.X UR8, UPT, UPT, URZ, UR8, URZ, UP1, !UPT ;  /* 0x00000008ff087290 */ /* 0x000fe20008ffe4ff */
[----:B------:R-:W-:Y:S11]  /*4620*/  BRA.U UP0, `(.L_x_52) ;  /* 0xffffffc900687547 */ /* 0x000ff6000b83ffff */
[----:B------:R-:W0:Y:S01]  /*4630*/  S2R R0, SR_TID.X ;  /* 0x0000000000007919 */ /* 0x000e220000002100 */
[----:B------:R-:W1:Y:S01]  /*4640*/  LDC.64 R2, c[0x0][0x390] ;  /* 0x0000e400ff027b82 */ /* 0x000e620000000a00 */
[----:B------:R-:W-:-:S05]  /*4650*/  LEA R15, R15, R28, 0x3 ;  /* 0x0000001c0f0f7211 */ /* 0x000fca00078e18ff */
[----:B------:R-:W-:-:S04]  /*4660*/  IMAD R58, R15, 0x310, R58 ;  /* 0x000003100f3a7824 */ /* 0x000fc800078e023a */
[----:B------:R-:W-:Y:S01]  /*4670*/  IMAD R58, R63, 0x1c, R58 ;  /* 0x0000001c3f3a7824 */ /* 0x000fe200078e023a */
[----:B0-----:R-:W-:-:S04]  /*4680*/  SHF.L.U32 R0, R0, 0x1, RZ ;  /* 0x0000000100007819 */ /* 0x001fc800000006ff */
[----:B------:R-:W-:-:S05]  /*4690*/  IADD3 R59, PT, PT, R0, R58, R59 ;  /* 0x0000003a003b7210 */ /* 0x000fca0007ffe03b */
[----:B-1----:R-:W-:-:S05]  /*46a0*/  IMAD.WIDE.U32 R2, R59, 0x4, R2 ;  /* 0x000000043b027825 */ /* 0x002fca00078e0002 */
[----:B------:R-:W-:Y:S04]  /*46b0*/  STG.E desc[UR10][R2.64], R25 ;  /* 0x0000001902007986 */ /* 0x000fe8000c10190a */
[----:B------:R-:W-:Y:S01]  /*46c0*/  STG.E desc[UR10][R2.64+0x4], R43 ;  /* 0x0000042b02007986 */ /* 0x000fe2000c10190a */
[----:B------:R-:W-:Y:S05]  /*46d0*/  EXIT ;  /* 0x000000000000794d */ /* 0x000fea0003800000 */
.L_x_53:
        /* <DEDUP_REMOVED lines=10> */
.L_x_56:


//--------------------- .nv.shared._Z6conv2dPfPKfS_ --------------------------
	.section	.nv.shared._Z6conv2dPfPKfS_,"aw",@nobits
	.sectionflags	@""
	.align	16
	.zero		1024


//--------------------- .nv.shared.reserved.0     --------------------------
	.section	.nv.shared.reserved.0,"aw",@nobits
	.weak		__nv_reservedSMEM_offset_0_alias
	.size		__nv_reservedSMEM_offset_0_alias, 0, 64
	.other		__nv_reservedSMEM_offset_0_alias,@"STO_CUDA_RESERVED_SHARED STV_DEFAULT"
__nv_reservedSMEM_offset_0_alias:
	.zero		0
	.zero		64


//--------------------- .nv.shared.default_function_kernel0 --------------------------
	.section	.nv.shared.default_function_kernel0,"aw",@nobits
	.sectionflags	@""
	.align	16
.nv.shared.default_function_kernel0:
	.zero		5504


//--------------------- .nv.constant0._Z6conv2dPfPKfS_ --------------------------
	.section	.nv.constant0._Z6conv2dPfPKfS_,"a",@progbits
	.sectionflags	@""
	.align	4
.nv.constant0._Z6conv2dPfPKfS_:
	.zero		920


//--------------------- .nv.constant0.default_function_kernel0 --------------------------
	.section	.nv.constant0.default_function_kernel0,"a",@progbits
	.sectionflags	@""
	.align	4
.nv.constant0.default_function_kernel0:
	.zero		920


//--------------------- SYMBOLS --------------------------

	.type		.nv.reservedSmem.offset0,@object
	.size		.nv.reservedSmem.offset0,0x4
	.type		.nv.reservedSmem.cap,@object
	.size		.nv.reservedSmem.cap,0x4
